//
// Generated by NVIDIA NVVM Compiler
//
// Compiler Build ID: CL-36424714
// Cuda compilation tools, release 13.0, V13.0.88
// Based on NVVM 20.0.0
//

.version 9.0
.target sm_100
.address_size 64

	// .globl	_Z26geneticAlgorithmGenerationP17curandStateXORWOWPfS1_PiS1_f
.global .align 4 .b8 precalc_xorwow_matrix[102400];
.global .align 4 .b8 precalc_xorwow_offset_matrix[102400];
.global .align 4 .b8 mrg32k3aM1[2304];
.global .align 4 .b8 mrg32k3aM2[2304];
.global .align 4 .b8 mrg32k3aM1SubSeq[2016];
.global .align 4 .b8 mrg32k3aM2SubSeq[2016];
.global .align 4 .b8 mrg32k3aM1Seq[2304];
.global .align 4 .b8 mrg32k3aM2Seq[2304];
.const .align 8 .b8 __cr_lgamma_table[72];

.visible .entry _Z26geneticAlgorithmGenerationP17curandStateXORWOWPfS1_PiS1_f(
	.param .u64 .ptr .align 1 _Z26geneticAlgorithmGenerationP17curandStateXORWOWPfS1_PiS1_f_param_0,
	.param .u64 .ptr .align 1 _Z26geneticAlgorithmGenerationP17curandStateXORWOWPfS1_PiS1_f_param_1,
	.param .u64 .ptr .align 1 _Z26geneticAlgorithmGenerationP17curandStateXORWOWPfS1_PiS1_f_param_2,
	.param .u64 .ptr .align 1 _Z26geneticAlgorithmGenerationP17curandStateXORWOWPfS1_PiS1_f_param_3,
	.param .u64 .ptr .align 1 _Z26geneticAlgorithmGenerationP17curandStateXORWOWPfS1_PiS1_f_param_4,
	.param .f32 _Z26geneticAlgorithmGenerationP17curandStateXORWOWPfS1_PiS1_f_param_5
)
{
	.local .align 16 .b8 	__local_depot0[768];
	.reg .b64 	%SP;
	.reg .b64 	%SPL;
	.reg .pred 	%p<1239>;
	.reg .b32 	%r<1844>;
	.reg .b32 	%f<1328>;
	.reg .b64 	%rd<3979>;

	mov.u64 	%SPL, __local_depot0;
	ld.param.u64 	%rd67, [_Z26geneticAlgorithmGenerationP17curandStateXORWOWPfS1_PiS1_f_param_0];
	ld.param.u64 	%rd68, [_Z26geneticAlgorithmGenerationP17curandStateXORWOWPfS1_PiS1_f_param_1];
	ld.param.u64 	%rd69, [_Z26geneticAlgorithmGenerationP17curandStateXORWOWPfS1_PiS1_f_param_2];
	ld.param.u64 	%rd70, [_Z26geneticAlgorithmGenerationP17curandStateXORWOWPfS1_PiS1_f_param_3];
	cvta.to.global.u64 	%rd71, %rd69;
	cvta.to.global.u64 	%rd72, %rd68;
	cvta.to.global.u64 	%rd73, %rd67;
	cvta.to.global.u64 	%rd74, %rd70;
	add.u64 	%rd1, %SPL, 0;
	add.u64 	%rd2, %SPL, 200;
	add.u64 	%rd3, %SPL, 400;
	add.u64 	%rd4, %SPL, 560;
	mov.u32 	%r1285, %ntid.y;
	mov.u32 	%r1286, %ctaid.y;
	mov.u32 	%r1287, %tid.y;
	mad.lo.s32 	%r1, %r1285, %r1286, %r1287;
	mov.u32 	%r1288, %ntid.x;
	mov.u32 	%r1289, %ctaid.x;
	mov.u32 	%r1290, %tid.x;
	mad.lo.s32 	%r2, %r1288, %r1289, %r1290;
	mul.lo.s32 	%r1291, %r2, 250;
	mad.lo.s32 	%r1292, %r1, 2000, %r1291;
	mul.wide.s32 	%rd79, %r1292, 4;
	add.s64 	%rd5, %rd74, %rd79;
	mul.wide.u32 	%rd80, %r1288, 48;
	add.s64 	%rd6, %rd73, %rd80;
	ld.global.f32 	%f1, [%rd72];
	ld.global.f32 	%f2, [%rd71];
	ld.global.f32 	%f3, [%rd72+4];
	ld.global.f32 	%f4, [%rd71+4];
	ld.global.f32 	%f5, [%rd72+8];
	ld.global.f32 	%f6, [%rd71+8];
	ld.global.f32 	%f7, [%rd72+12];
	ld.global.f32 	%f8, [%rd71+12];
	ld.global.f32 	%f9, [%rd72+16];
	ld.global.f32 	%f10, [%rd71+16];
	add.s64 	%rd3926, %rd5, 20;
	mov.f32 	%f1327, 0f00000000;
	mov.b32 	%r1815, 0;
	mov.u64 	%rd3927, %rd1;
$L__BB0_1:
	ld.param.f32 	%f1326, [_Z26geneticAlgorithmGenerationP17curandStateXORWOWPfS1_PiS1_f_param_5];
	ld.global.u32 	%r1293, [%rd3926+-20];
	cvt.rn.f32.s32 	%f63, %r1293;
	fma.rn.f32 	%f64, %f1, %f63, 0f00000000;
	fma.rn.f32 	%f65, %f2, %f63, 0f00000000;
	ld.global.u32 	%r1294, [%rd3926+-16];
	cvt.rn.f32.s32 	%f66, %r1294;
	fma.rn.f32 	%f67, %f3, %f66, %f64;
	fma.rn.f32 	%f68, %f4, %f66, %f65;
	ld.global.u32 	%r1295, [%rd3926+-12];
	cvt.rn.f32.s32 	%f69, %r1295;
	fma.rn.f32 	%f70, %f5, %f69, %f67;
	fma.rn.f32 	%f71, %f6, %f69, %f68;
	ld.global.u32 	%r1296, [%rd3926+-8];
	cvt.rn.f32.s32 	%f72, %r1296;
	fma.rn.f32 	%f73, %f7, %f72, %f70;
	fma.rn.f32 	%f74, %f8, %f72, %f71;
	ld.global.u32 	%r1297, [%rd3926+-4];
	cvt.rn.f32.s32 	%f75, %r1297;
	fma.rn.f32 	%f76, %f9, %f75, %f73;
	fma.rn.f32 	%f77, %f10, %f75, %f74;
	setp.gt.f32 	%p1, %f76, %f1326;
	selp.f32 	%f78, 0f00000000, %f77, %p1;
	setp.gt.f32 	%p2, %f78, %f1327;
	selp.f32 	%f79, %f78, %f1327, %p2;
	ld.global.u32 	%r1298, [%rd3926];
	cvt.rn.f32.s32 	%f80, %r1298;
	fma.rn.f32 	%f81, %f1, %f80, 0f00000000;
	fma.rn.f32 	%f82, %f2, %f80, 0f00000000;
	ld.global.u32 	%r1299, [%rd3926+4];
	cvt.rn.f32.s32 	%f83, %r1299;
	fma.rn.f32 	%f84, %f3, %f83, %f81;
	fma.rn.f32 	%f85, %f4, %f83, %f82;
	ld.global.u32 	%r1300, [%rd3926+8];
	cvt.rn.f32.s32 	%f86, %r1300;
	fma.rn.f32 	%f87, %f5, %f86, %f84;
	fma.rn.f32 	%f88, %f6, %f86, %f85;
	ld.global.u32 	%r1301, [%rd3926+12];
	cvt.rn.f32.s32 	%f89, %r1301;
	fma.rn.f32 	%f90, %f7, %f89, %f87;
	fma.rn.f32 	%f91, %f8, %f89, %f88;
	ld.global.u32 	%r1302, [%rd3926+16];
	cvt.rn.f32.s32 	%f92, %r1302;
	fma.rn.f32 	%f93, %f9, %f92, %f90;
	fma.rn.f32 	%f94, %f10, %f92, %f91;
	setp.gt.f32 	%p3, %f93, %f1326;
	selp.f32 	%f95, 0f00000000, %f94, %p3;
	st.local.v2.f32 	[%rd3927], {%f78, %f95};
	setp.gt.f32 	%p4, %f95, %f79;
	selp.f32 	%f1327, %f95, %f79, %p4;
	add.s32 	%r1815, %r1815, 2;
	add.s64 	%rd3927, %rd3927, 8;
	add.s64 	%rd3926, %rd3926, 40;
	setp.ne.s32 	%p5, %r1815, 50;
	@%p5 bra 	$L__BB0_1;
	ld.param.u64 	%rd3925, [_Z26geneticAlgorithmGenerationP17curandStateXORWOWPfS1_PiS1_f_param_4];
	shl.b32 	%r1303, %r1, 3;
	add.s32 	%r1304, %r1303, %r2;
	cvta.to.global.u64 	%rd82, %rd3925;
	mul.wide.s32 	%rd83, %r1304, 4;
	add.s64 	%rd84, %rd82, %rd83;
	st.global.f32 	[%rd84], %f1327;
	mov.b32 	%r1305, 1;
	mov.b32 	%r1306, 0;
	st.local.v2.u32 	[%rd2], {%r1306, %r1305};
	ld.local.v2.f32 	{%f96, %f97}, [%rd1];
	setp.leu.f32 	%p6, %f96, %f97;
	mov.b64 	%rd3928, 1;
	@%p6 bra 	$L__BB0_4;
	mov.b32 	%r1307, 0;
	st.local.u32 	[%rd2+4], %r1307;
	mov.b64 	%rd3928, 0;
$L__BB0_4:
	shl.b64 	%rd87, %rd3928, 2;
	add.s64 	%rd88, %rd2, %rd87;
	mov.b32 	%r1308, 1;
	st.local.u32 	[%rd88], %r1308;
	mov.b32 	%r1309, 2;
	st.local.u32 	[%rd2+8], %r1309;
	ld.local.f32 	%f13, [%rd1+8];
	ld.local.u32 	%r5, [%rd2+4];
	mul.wide.s32 	%rd89, %r5, 4;
	add.s64 	%rd90, %rd1, %rd89;
	ld.local.f32 	%f98, [%rd90];
	setp.leu.f32 	%p7, %f98, %f13;
	mov.b64 	%rd3929, 2;
	@%p7 bra 	$L__BB0_7;
	st.local.u32 	[%rd2+8], %r5;
	ld.local.u32 	%r6, [%rd2];
	mul.wide.s32 	%rd92, %r6, 4;
	add.s64 	%rd93, %rd1, %rd92;
	ld.local.f32 	%f99, [%rd93];
	setp.leu.f32 	%p8, %f99, %f13;
	mov.b64 	%rd3929, 1;
	@%p8 bra 	$L__BB0_7;
	st.local.u32 	[%rd2+4], %r6;
	mov.b64 	%rd3929, 0;
$L__BB0_7:
	shl.b64 	%rd96, %rd3929, 2;
	add.s64 	%rd97, %rd2, %rd96;
	mov.b32 	%r1310, 2;
	st.local.u32 	[%rd97], %r1310;
	mov.b32 	%r1311, 3;
	st.local.u32 	[%rd2+12], %r1311;
	ld.local.f32 	%f14, [%rd1+12];
	ld.local.u32 	%r7, [%rd2+8];
	mul.wide.s32 	%rd98, %r7, 4;
	add.s64 	%rd99, %rd1, %rd98;
	ld.local.f32 	%f100, [%rd99];
	setp.leu.f32 	%p9, %f100, %f14;
	mov.b64 	%rd3930, 3;
	@%p9 bra 	$L__BB0_11;
	st.local.u32 	[%rd2+12], %r7;
	ld.local.u32 	%r8, [%rd2+4];
	mul.wide.s32 	%rd101, %r8, 4;
	add.s64 	%rd102, %rd1, %rd101;
	ld.local.f32 	%f101, [%rd102];
	setp.leu.f32 	%p10, %f101, %f14;
	mov.b64 	%rd3930, 2;
	@%p10 bra 	$L__BB0_11;
	st.local.u32 	[%rd2+8], %r8;
	ld.local.u32 	%r9, [%rd2];
	mul.wide.s32 	%rd104, %r9, 4;
	add.s64 	%rd105, %rd1, %rd104;
	ld.local.f32 	%f102, [%rd105];
	setp.leu.f32 	%p11, %f102, %f14;
	mov.b64 	%rd3930, 1;
	@%p11 bra 	$L__BB0_11;
	st.local.u32 	[%rd2+4], %r9;
	mov.b64 	%rd3930, 0;
$L__BB0_11:
	shl.b64 	%rd108, %rd3930, 2;
	add.s64 	%rd109, %rd2, %rd108;
	mov.b32 	%r1312, 3;
	st.local.u32 	[%rd109], %r1312;
	mov.b32 	%r1313, 4;
	st.local.u32 	[%rd2+16], %r1313;
	ld.local.f32 	%f15, [%rd1+16];
	ld.local.u32 	%r10, [%rd2+12];
	mul.wide.s32 	%rd110, %r10, 4;
	add.s64 	%rd111, %rd1, %rd110;
	ld.local.f32 	%f103, [%rd111];
	setp.leu.f32 	%p12, %f103, %f15;
	mov.b64 	%rd3931, 4;
	@%p12 bra 	$L__BB0_16;
	st.local.u32 	[%rd2+16], %r10;
	ld.local.u32 	%r11, [%rd2+8];
	mul.wide.s32 	%rd113, %r11, 4;
	add.s64 	%rd114, %rd1, %rd113;
	ld.local.f32 	%f104, [%rd114];
	setp.leu.f32 	%p13, %f104, %f15;
	mov.b64 	%rd3931, 3;
	@%p13 bra 	$L__BB0_16;
	st.local.u32 	[%rd2+12], %r11;
	ld.local.u32 	%r12, [%rd2+4];
	mul.wide.s32 	%rd116, %r12, 4;
	add.s64 	%rd117, %rd1, %rd116;
	ld.local.f32 	%f105, [%rd117];
	setp.leu.f32 	%p14, %f105, %f15;
	mov.b64 	%rd3931, 2;
	@%p14 bra 	$L__BB0_16;
	st.local.u32 	[%rd2+8], %r12;
	ld.local.u32 	%r13, [%rd2];
	mul.wide.s32 	%rd119, %r13, 4;
	add.s64 	%rd120, %rd1, %rd119;
	ld.local.f32 	%f106, [%rd120];
	setp.leu.f32 	%p15, %f106, %f15;
	mov.b64 	%rd3931, 1;
	@%p15 bra 	$L__BB0_16;
	st.local.u32 	[%rd2+4], %r13;
	mov.b64 	%rd3931, 0;
$L__BB0_16:
	shl.b64 	%rd123, %rd3931, 2;
	add.s64 	%rd124, %rd2, %rd123;
	mov.b32 	%r1314, 4;
	st.local.u32 	[%rd124], %r1314;
	mov.b32 	%r1315, 5;
	st.local.u32 	[%rd2+20], %r1315;
	ld.local.f32 	%f16, [%rd1+20];
	ld.local.u32 	%r14, [%rd2+16];
	mul.wide.s32 	%rd125, %r14, 4;
	add.s64 	%rd126, %rd1, %rd125;
	ld.local.f32 	%f107, [%rd126];
	setp.leu.f32 	%p16, %f107, %f16;
	mov.b64 	%rd3932, 5;
	@%p16 bra 	$L__BB0_22;
	st.local.u32 	[%rd2+20], %r14;
	ld.local.u32 	%r15, [%rd2+12];
	mul.wide.s32 	%rd128, %r15, 4;
	add.s64 	%rd129, %rd1, %rd128;
	ld.local.f32 	%f108, [%rd129];
	setp.leu.f32 	%p17, %f108, %f16;
	mov.b64 	%rd3932, 4;
	@%p17 bra 	$L__BB0_22;
	st.local.u32 	[%rd2+16], %r15;
	ld.local.u32 	%r16, [%rd2+8];
	mul.wide.s32 	%rd131, %r16, 4;
	add.s64 	%rd132, %rd1, %rd131;
	ld.local.f32 	%f109, [%rd132];
	setp.leu.f32 	%p18, %f109, %f16;
	mov.b64 	%rd3932, 3;
	@%p18 bra 	$L__BB0_22;
	st.local.u32 	[%rd2+12], %r16;
	ld.local.u32 	%r17, [%rd2+4];
	mul.wide.s32 	%rd134, %r17, 4;
	add.s64 	%rd135, %rd1, %rd134;
	ld.local.f32 	%f110, [%rd135];
	setp.leu.f32 	%p19, %f110, %f16;
	mov.b64 	%rd3932, 2;
	@%p19 bra 	$L__BB0_22;
	st.local.u32 	[%rd2+8], %r17;
	ld.local.u32 	%r18, [%rd2];
	mul.wide.s32 	%rd137, %r18, 4;
	add.s64 	%rd138, %rd1, %rd137;
	ld.local.f32 	%f111, [%rd138];
	setp.leu.f32 	%p20, %f111, %f16;
	mov.b64 	%rd3932, 1;
	@%p20 bra 	$L__BB0_22;
	st.local.u32 	[%rd2+4], %r18;
	mov.b64 	%rd3932, 0;
$L__BB0_22:
	shl.b64 	%rd141, %rd3932, 2;
	add.s64 	%rd142, %rd2, %rd141;
	mov.b32 	%r1316, 5;
	st.local.u32 	[%rd142], %r1316;
	mov.b32 	%r1317, 6;
	st.local.u32 	[%rd2+24], %r1317;
	ld.local.f32 	%f17, [%rd1+24];
	ld.local.u32 	%r19, [%rd2+20];
	mul.wide.s32 	%rd143, %r19, 4;
	add.s64 	%rd144, %rd1, %rd143;
	ld.local.f32 	%f112, [%rd144];
	setp.leu.f32 	%p21, %f112, %f17;
	mov.b64 	%rd3933, 6;
	@%p21 bra 	$L__BB0_29;
	st.local.u32 	[%rd2+24], %r19;
	ld.local.u32 	%r20, [%rd2+16];
	mul.wide.s32 	%rd146, %r20, 4;
	add.s64 	%rd147, %rd1, %rd146;
	ld.local.f32 	%f113, [%rd147];
	setp.leu.f32 	%p22, %f113, %f17;
	mov.b64 	%rd3933, 5;
	@%p22 bra 	$L__BB0_29;
	st.local.u32 	[%rd2+20], %r20;
	ld.local.u32 	%r21, [%rd2+12];
	mul.wide.s32 	%rd149, %r21, 4;
	add.s64 	%rd150, %rd1, %rd149;
	ld.local.f32 	%f114, [%rd150];
	setp.leu.f32 	%p23, %f114, %f17;
	mov.b64 	%rd3933, 4;
	@%p23 bra 	$L__BB0_29;
	st.local.u32 	[%rd2+16], %r21;
	ld.local.u32 	%r22, [%rd2+8];
	mul.wide.s32 	%rd152, %r22, 4;
	add.s64 	%rd153, %rd1, %rd152;
	ld.local.f32 	%f115, [%rd153];
	setp.leu.f32 	%p24, %f115, %f17;
	mov.b64 	%rd3933, 3;
	@%p24 bra 	$L__BB0_29;
	st.local.u32 	[%rd2+12], %r22;
	ld.local.u32 	%r23, [%rd2+4];
	mul.wide.s32 	%rd155, %r23, 4;
	add.s64 	%rd156, %rd1, %rd155;
	ld.local.f32 	%f116, [%rd156];
	setp.leu.f32 	%p25, %f116, %f17;
	mov.b64 	%rd3933, 2;
	@%p25 bra 	$L__BB0_29;
	st.local.u32 	[%rd2+8], %r23;
	ld.local.u32 	%r24, [%rd2];
	mul.wide.s32 	%rd158, %r24, 4;
	add.s64 	%rd159, %rd1, %rd158;
	ld.local.f32 	%f117, [%rd159];
	setp.leu.f32 	%p26, %f117, %f17;
	mov.b64 	%rd3933, 1;
	@%p26 bra 	$L__BB0_29;
	st.local.u32 	[%rd2+4], %r24;
	mov.b64 	%rd3933, 0;
$L__BB0_29:
	shl.b64 	%rd162, %rd3933, 2;
	add.s64 	%rd163, %rd2, %rd162;
	mov.b32 	%r1318, 6;
	st.local.u32 	[%rd163], %r1318;
	mov.b32 	%r1319, 7;
	st.local.u32 	[%rd2+28], %r1319;
	ld.local.f32 	%f18, [%rd1+28];
	ld.local.u32 	%r25, [%rd2+24];
	mul.wide.s32 	%rd164, %r25, 4;
	add.s64 	%rd165, %rd1, %rd164;
	ld.local.f32 	%f118, [%rd165];
	setp.leu.f32 	%p27, %f118, %f18;
	mov.b64 	%rd3934, 7;
	@%p27 bra 	$L__BB0_37;
	st.local.u32 	[%rd2+28], %r25;
	ld.local.u32 	%r26, [%rd2+20];
	mul.wide.s32 	%rd167, %r26, 4;
	add.s64 	%rd168, %rd1, %rd167;
	ld.local.f32 	%f119, [%rd168];
	setp.leu.f32 	%p28, %f119, %f18;
	mov.b64 	%rd3934, 6;
	@%p28 bra 	$L__BB0_37;
	st.local.u32 	[%rd2+24], %r26;
	ld.local.u32 	%r27, [%rd2+16];
	mul.wide.s32 	%rd170, %r27, 4;
	add.s64 	%rd171, %rd1, %rd170;
	ld.local.f32 	%f120, [%rd171];
	setp.leu.f32 	%p29, %f120, %f18;
	mov.b64 	%rd3934, 5;
	@%p29 bra 	$L__BB0_37;
	st.local.u32 	[%rd2+20], %r27;
	ld.local.u32 	%r28, [%rd2+12];
	mul.wide.s32 	%rd173, %r28, 4;
	add.s64 	%rd174, %rd1, %rd173;
	ld.local.f32 	%f121, [%rd174];
	setp.leu.f32 	%p30, %f121, %f18;
	mov.b64 	%rd3934, 4;
	@%p30 bra 	$L__BB0_37;
	st.local.u32 	[%rd2+16], %r28;
	ld.local.u32 	%r29, [%rd2+8];
	mul.wide.s32 	%rd176, %r29, 4;
	add.s64 	%rd177, %rd1, %rd176;
	ld.local.f32 	%f122, [%rd177];
	setp.leu.f32 	%p31, %f122, %f18;
	mov.b64 	%rd3934, 3;
	@%p31 bra 	$L__BB0_37;
	st.local.u32 	[%rd2+12], %r29;
	ld.local.u32 	%r30, [%rd2+4];
	mul.wide.s32 	%rd179, %r30, 4;
	add.s64 	%rd180, %rd1, %rd179;
	ld.local.f32 	%f123, [%rd180];
	setp.leu.f32 	%p32, %f123, %f18;
	mov.b64 	%rd3934, 2;
	@%p32 bra 	$L__BB0_37;
	st.local.u32 	[%rd2+8], %r30;
	ld.local.u32 	%r31, [%rd2];
	mul.wide.s32 	%rd182, %r31, 4;
	add.s64 	%rd183, %rd1, %rd182;
	ld.local.f32 	%f124, [%rd183];
	setp.leu.f32 	%p33, %f124, %f18;
	mov.b64 	%rd3934, 1;
	@%p33 bra 	$L__BB0_37;
	st.local.u32 	[%rd2+4], %r31;
	mov.b64 	%rd3934, 0;
$L__BB0_37:
	shl.b64 	%rd186, %rd3934, 2;
	add.s64 	%rd187, %rd2, %rd186;
	mov.b32 	%r1320, 7;
	st.local.u32 	[%rd187], %r1320;
	mov.b32 	%r1321, 8;
	st.local.u32 	[%rd2+32], %r1321;
	ld.local.f32 	%f19, [%rd1+32];
	ld.local.u32 	%r32, [%rd2+28];
	mul.wide.s32 	%rd188, %r32, 4;
	add.s64 	%rd189, %rd1, %rd188;
	ld.local.f32 	%f125, [%rd189];
	setp.leu.f32 	%p34, %f125, %f19;
	mov.b64 	%rd3935, 8;
	@%p34 bra 	$L__BB0_46;
	st.local.u32 	[%rd2+32], %r32;
	ld.local.u32 	%r33, [%rd2+24];
	mul.wide.s32 	%rd191, %r33, 4;
	add.s64 	%rd192, %rd1, %rd191;
	ld.local.f32 	%f126, [%rd192];
	setp.leu.f32 	%p35, %f126, %f19;
	mov.b64 	%rd3935, 7;
	@%p35 bra 	$L__BB0_46;
	st.local.u32 	[%rd2+28], %r33;
	ld.local.u32 	%r34, [%rd2+20];
	mul.wide.s32 	%rd194, %r34, 4;
	add.s64 	%rd195, %rd1, %rd194;
	ld.local.f32 	%f127, [%rd195];
	setp.leu.f32 	%p36, %f127, %f19;
	mov.b64 	%rd3935, 6;
	@%p36 bra 	$L__BB0_46;
	st.local.u32 	[%rd2+24], %r34;
	ld.local.u32 	%r35, [%rd2+16];
	mul.wide.s32 	%rd197, %r35, 4;
	add.s64 	%rd198, %rd1, %rd197;
	ld.local.f32 	%f128, [%rd198];
	setp.leu.f32 	%p37, %f128, %f19;
	mov.b64 	%rd3935, 5;
	@%p37 bra 	$L__BB0_46;
	st.local.u32 	[%rd2+20], %r35;
	ld.local.u32 	%r36, [%rd2+12];
	mul.wide.s32 	%rd200, %r36, 4;
	add.s64 	%rd201, %rd1, %rd200;
	ld.local.f32 	%f129, [%rd201];
	setp.leu.f32 	%p38, %f129, %f19;
	mov.b64 	%rd3935, 4;
	@%p38 bra 	$L__BB0_46;
	st.local.u32 	[%rd2+16], %r36;
	ld.local.u32 	%r37, [%rd2+8];
	mul.wide.s32 	%rd203, %r37, 4;
	add.s64 	%rd204, %rd1, %rd203;
	ld.local.f32 	%f130, [%rd204];
	setp.leu.f32 	%p39, %f130, %f19;
	mov.b64 	%rd3935, 3;
	@%p39 bra 	$L__BB0_46;
	st.local.u32 	[%rd2+12], %r37;
	ld.local.u32 	%r38, [%rd2+4];
	mul.wide.s32 	%rd206, %r38, 4;
	add.s64 	%rd207, %rd1, %rd206;
	ld.local.f32 	%f131, [%rd207];
	setp.leu.f32 	%p40, %f131, %f19;
	mov.b64 	%rd3935, 2;
	@%p40 bra 	$L__BB0_46;
	st.local.u32 	[%rd2+8], %r38;
	ld.local.u32 	%r39, [%rd2];
	mul.wide.s32 	%rd209, %r39, 4;
	add.s64 	%rd210, %rd1, %rd209;
	ld.local.f32 	%f132, [%rd210];
	setp.leu.f32 	%p41, %f132, %f19;
	mov.b64 	%rd3935, 1;
	@%p41 bra 	$L__BB0_46;
	st.local.u32 	[%rd2+4], %r39;
	mov.b64 	%rd3935, 0;
$L__BB0_46:
	shl.b64 	%rd213, %rd3935, 2;
	add.s64 	%rd214, %rd2, %rd213;
	mov.b32 	%r1322, 8;
	st.local.u32 	[%rd214], %r1322;
	mov.b32 	%r1323, 9;
	st.local.u32 	[%rd2+36], %r1323;
	ld.local.f32 	%f20, [%rd1+36];
	ld.local.u32 	%r40, [%rd2+32];
	mul.wide.s32 	%rd215, %r40, 4;
	add.s64 	%rd216, %rd1, %rd215;
	ld.local.f32 	%f133, [%rd216];
	setp.leu.f32 	%p42, %f133, %f20;
	mov.b64 	%rd3936, 9;
	@%p42 bra 	$L__BB0_56;
	st.local.u32 	[%rd2+36], %r40;
	ld.local.u32 	%r41, [%rd2+28];
	mul.wide.s32 	%rd218, %r41, 4;
	add.s64 	%rd219, %rd1, %rd218;
	ld.local.f32 	%f134, [%rd219];
	setp.leu.f32 	%p43, %f134, %f20;
	mov.b64 	%rd3936, 8;
	@%p43 bra 	$L__BB0_56;
	st.local.u32 	[%rd2+32], %r41;
	ld.local.u32 	%r42, [%rd2+24];
	mul.wide.s32 	%rd221, %r42, 4;
	add.s64 	%rd222, %rd1, %rd221;
	ld.local.f32 	%f135, [%rd222];
	setp.leu.f32 	%p44, %f135, %f20;
	mov.b64 	%rd3936, 7;
	@%p44 bra 	$L__BB0_56;
	st.local.u32 	[%rd2+28], %r42;
	ld.local.u32 	%r43, [%rd2+20];
	mul.wide.s32 	%rd224, %r43, 4;
	add.s64 	%rd225, %rd1, %rd224;
	ld.local.f32 	%f136, [%rd225];
	setp.leu.f32 	%p45, %f136, %f20;
	mov.b64 	%rd3936, 6;
	@%p45 bra 	$L__BB0_56;
	st.local.u32 	[%rd2+24], %r43;
	ld.local.u32 	%r44, [%rd2+16];
	mul.wide.s32 	%rd227, %r44, 4;
	add.s64 	%rd228, %rd1, %rd227;
	ld.local.f32 	%f137, [%rd228];
	setp.leu.f32 	%p46, %f137, %f20;
	mov.b64 	%rd3936, 5;
	@%p46 bra 	$L__BB0_56;
	st.local.u32 	[%rd2+20], %r44;
	ld.local.u32 	%r45, [%rd2+12];
	mul.wide.s32 	%rd230, %r45, 4;
	add.s64 	%rd231, %rd1, %rd230;
	ld.local.f32 	%f138, [%rd231];
	setp.leu.f32 	%p47, %f138, %f20;
	mov.b64 	%rd3936, 4;
	@%p47 bra 	$L__BB0_56;
	st.local.u32 	[%rd2+16], %r45;
	ld.local.u32 	%r46, [%rd2+8];
	mul.wide.s32 	%rd233, %r46, 4;
	add.s64 	%rd234, %rd1, %rd233;
	ld.local.f32 	%f139, [%rd234];
	setp.leu.f32 	%p48, %f139, %f20;
	mov.b64 	%rd3936, 3;
	@%p48 bra 	$L__BB0_56;
	st.local.u32 	[%rd2+12], %r46;
	ld.local.u32 	%r47, [%rd2+4];
	mul.wide.s32 	%rd236, %r47, 4;
	add.s64 	%rd237, %rd1, %rd236;
	ld.local.f32 	%f140, [%rd237];
	setp.leu.f32 	%p49, %f140, %f20;
	mov.b64 	%rd3936, 2;
	@%p49 bra 	$L__BB0_56;
	st.local.u32 	[%rd2+8], %r47;
	ld.local.u32 	%r48, [%rd2];
	mul.wide.s32 	%rd239, %r48, 4;
	add.s64 	%rd240, %rd1, %rd239;
	ld.local.f32 	%f141, [%rd240];
	setp.leu.f32 	%p50, %f141, %f20;
	mov.b64 	%rd3936, 1;
	@%p50 bra 	$L__BB0_56;
	st.local.u32 	[%rd2+4], %r48;
	mov.b64 	%rd3936, 0;
$L__BB0_56:
	shl.b64 	%rd243, %rd3936, 2;
	add.s64 	%rd244, %rd2, %rd243;
	mov.b32 	%r1324, 9;
	st.local.u32 	[%rd244], %r1324;
	mov.b32 	%r1325, 10;
	st.local.u32 	[%rd2+40], %r1325;
	ld.local.f32 	%f21, [%rd1+40];
	ld.local.u32 	%r49, [%rd2+36];
	mul.wide.s32 	%rd245, %r49, 4;
	add.s64 	%rd246, %rd1, %rd245;
	ld.local.f32 	%f142, [%rd246];
	setp.leu.f32 	%p51, %f142, %f21;
	mov.b64 	%rd3937, 10;
	@%p51 bra 	$L__BB0_67;
	st.local.u32 	[%rd2+40], %r49;
	ld.local.u32 	%r50, [%rd2+32];
	mul.wide.s32 	%rd248, %r50, 4;
	add.s64 	%rd249, %rd1, %rd248;
	ld.local.f32 	%f143, [%rd249];
	setp.leu.f32 	%p52, %f143, %f21;
	mov.b64 	%rd3937, 9;
	@%p52 bra 	$L__BB0_67;
	st.local.u32 	[%rd2+36], %r50;
	ld.local.u32 	%r51, [%rd2+28];
	mul.wide.s32 	%rd251, %r51, 4;
	add.s64 	%rd252, %rd1, %rd251;
	ld.local.f32 	%f144, [%rd252];
	setp.leu.f32 	%p53, %f144, %f21;
	mov.b64 	%rd3937, 8;
	@%p53 bra 	$L__BB0_67;
	st.local.u32 	[%rd2+32], %r51;
	ld.local.u32 	%r52, [%rd2+24];
	mul.wide.s32 	%rd254, %r52, 4;
	add.s64 	%rd255, %rd1, %rd254;
	ld.local.f32 	%f145, [%rd255];
	setp.leu.f32 	%p54, %f145, %f21;
	mov.b64 	%rd3937, 7;
	@%p54 bra 	$L__BB0_67;
	st.local.u32 	[%rd2+28], %r52;
	ld.local.u32 	%r53, [%rd2+20];
	mul.wide.s32 	%rd257, %r53, 4;
	add.s64 	%rd258, %rd1, %rd257;
	ld.local.f32 	%f146, [%rd258];
	setp.leu.f32 	%p55, %f146, %f21;
	mov.b64 	%rd3937, 6;
	@%p55 bra 	$L__BB0_67;
	st.local.u32 	[%rd2+24], %r53;
	ld.local.u32 	%r54, [%rd2+16];
	mul.wide.s32 	%rd260, %r54, 4;
	add.s64 	%rd261, %rd1, %rd260;
	ld.local.f32 	%f147, [%rd261];
	setp.leu.f32 	%p56, %f147, %f21;
	mov.b64 	%rd3937, 5;
	@%p56 bra 	$L__BB0_67;
	st.local.u32 	[%rd2+20], %r54;
	ld.local.u32 	%r55, [%rd2+12];
	mul.wide.s32 	%rd263, %r55, 4;
	add.s64 	%rd264, %rd1, %rd263;
	ld.local.f32 	%f148, [%rd264];
	setp.leu.f32 	%p57, %f148, %f21;
	mov.b64 	%rd3937, 4;
	@%p57 bra 	$L__BB0_67;
	st.local.u32 	[%rd2+16], %r55;
	ld.local.u32 	%r56, [%rd2+8];
	mul.wide.s32 	%rd266, %r56, 4;
	add.s64 	%rd267, %rd1, %rd266;
	ld.local.f32 	%f149, [%rd267];
	setp.leu.f32 	%p58, %f149, %f21;
	mov.b64 	%rd3937, 3;
	@%p58 bra 	$L__BB0_67;
	st.local.u32 	[%rd2+12], %r56;
	ld.local.u32 	%r57, [%rd2+4];
	mul.wide.s32 	%rd269, %r57, 4;
	add.s64 	%rd270, %rd1, %rd269;
	ld.local.f32 	%f150, [%rd270];
	setp.leu.f32 	%p59, %f150, %f21;
	mov.b64 	%rd3937, 2;
	@%p59 bra 	$L__BB0_67;
	st.local.u32 	[%rd2+8], %r57;
	ld.local.u32 	%r58, [%rd2];
	mul.wide.s32 	%rd272, %r58, 4;
	add.s64 	%rd273, %rd1, %rd272;
	ld.local.f32 	%f151, [%rd273];
	setp.leu.f32 	%p60, %f151, %f21;
	mov.b64 	%rd3937, 1;
	@%p60 bra 	$L__BB0_67;
	st.local.u32 	[%rd2+4], %r58;
	mov.b64 	%rd3937, 0;
$L__BB0_67:
	shl.b64 	%rd276, %rd3937, 2;
	add.s64 	%rd277, %rd2, %rd276;
	mov.b32 	%r1326, 10;
	st.local.u32 	[%rd277], %r1326;
	mov.b32 	%r1327, 11;
	st.local.u32 	[%rd2+44], %r1327;
	ld.local.f32 	%f22, [%rd1+44];
	ld.local.u32 	%r59, [%rd2+40];
	mul.wide.s32 	%rd278, %r59, 4;
	add.s64 	%rd279, %rd1, %rd278;
	ld.local.f32 	%f152, [%rd279];
	setp.leu.f32 	%p61, %f152, %f22;
	mov.b64 	%rd3938, 11;
	@%p61 bra 	$L__BB0_79;
	st.local.u32 	[%rd2+44], %r59;
	ld.local.u32 	%r60, [%rd2+36];
	mul.wide.s32 	%rd281, %r60, 4;
	add.s64 	%rd282, %rd1, %rd281;
	ld.local.f32 	%f153, [%rd282];
	setp.leu.f32 	%p62, %f153, %f22;
	mov.b64 	%rd3938, 10;
	@%p62 bra 	$L__BB0_79;
	st.local.u32 	[%rd2+40], %r60;
	ld.local.u32 	%r61, [%rd2+32];
	mul.wide.s32 	%rd284, %r61, 4;
	add.s64 	%rd285, %rd1, %rd284;
	ld.local.f32 	%f154, [%rd285];
	setp.leu.f32 	%p63, %f154, %f22;
	mov.b64 	%rd3938, 9;
	@%p63 bra 	$L__BB0_79;
	st.local.u32 	[%rd2+36], %r61;
	ld.local.u32 	%r62, [%rd2+28];
	mul.wide.s32 	%rd287, %r62, 4;
	add.s64 	%rd288, %rd1, %rd287;
	ld.local.f32 	%f155, [%rd288];
	setp.leu.f32 	%p64, %f155, %f22;
	mov.b64 	%rd3938, 8;
	@%p64 bra 	$L__BB0_79;
	st.local.u32 	[%rd2+32], %r62;
	ld.local.u32 	%r63, [%rd2+24];
	mul.wide.s32 	%rd290, %r63, 4;
	add.s64 	%rd291, %rd1, %rd290;
	ld.local.f32 	%f156, [%rd291];
	setp.leu.f32 	%p65, %f156, %f22;
	mov.b64 	%rd3938, 7;
	@%p65 bra 	$L__BB0_79;
	st.local.u32 	[%rd2+28], %r63;
	ld.local.u32 	%r64, [%rd2+20];
	mul.wide.s32 	%rd293, %r64, 4;
	add.s64 	%rd294, %rd1, %rd293;
	ld.local.f32 	%f157, [%rd294];
	setp.leu.f32 	%p66, %f157, %f22;
	mov.b64 	%rd3938, 6;
	@%p66 bra 	$L__BB0_79;
	st.local.u32 	[%rd2+24], %r64;
	ld.local.u32 	%r65, [%rd2+16];
	mul.wide.s32 	%rd296, %r65, 4;
	add.s64 	%rd297, %rd1, %rd296;
	ld.local.f32 	%f158, [%rd297];
	setp.leu.f32 	%p67, %f158, %f22;
	mov.b64 	%rd3938, 5;
	@%p67 bra 	$L__BB0_79;
	st.local.u32 	[%rd2+20], %r65;
	ld.local.u32 	%r66, [%rd2+12];
	mul.wide.s32 	%rd299, %r66, 4;
	add.s64 	%rd300, %rd1, %rd299;
	ld.local.f32 	%f159, [%rd300];
	setp.leu.f32 	%p68, %f159, %f22;
	mov.b64 	%rd3938, 4;
	@%p68 bra 	$L__BB0_79;
	st.local.u32 	[%rd2+16], %r66;
	ld.local.u32 	%r67, [%rd2+8];
	mul.wide.s32 	%rd302, %r67, 4;
	add.s64 	%rd303, %rd1, %rd302;
	ld.local.f32 	%f160, [%rd303];
	setp.leu.f32 	%p69, %f160, %f22;
	mov.b64 	%rd3938, 3;
	@%p69 bra 	$L__BB0_79;
	st.local.u32 	[%rd2+12], %r67;
	ld.local.u32 	%r68, [%rd2+4];
	mul.wide.s32 	%rd305, %r68, 4;
	add.s64 	%rd306, %rd1, %rd305;
	ld.local.f32 	%f161, [%rd306];
	setp.leu.f32 	%p70, %f161, %f22;
	mov.b64 	%rd3938, 2;
	@%p70 bra 	$L__BB0_79;
	st.local.u32 	[%rd2+8], %r68;
	ld.local.u32 	%r69, [%rd2];
	mul.wide.s32 	%rd308, %r69, 4;
	add.s64 	%rd309, %rd1, %rd308;
	ld.local.f32 	%f162, [%rd309];
	setp.leu.f32 	%p71, %f162, %f22;
	mov.b64 	%rd3938, 1;
	@%p71 bra 	$L__BB0_79;
	st.local.u32 	[%rd2+4], %r69;
	mov.b64 	%rd3938, 0;
$L__BB0_79:
	shl.b64 	%rd312, %rd3938, 2;
	add.s64 	%rd313, %rd2, %rd312;
	mov.b32 	%r1328, 11;
	st.local.u32 	[%rd313], %r1328;
	mov.b32 	%r1329, 12;
	st.local.u32 	[%rd2+48], %r1329;
	ld.local.f32 	%f23, [%rd1+48];
	ld.local.u32 	%r70, [%rd2+44];
	mul.wide.s32 	%rd314, %r70, 4;
	add.s64 	%rd315, %rd1, %rd314;
	ld.local.f32 	%f163, [%rd315];
	setp.leu.f32 	%p72, %f163, %f23;
	mov.b64 	%rd3939, 12;
	@%p72 bra 	$L__BB0_92;
	st.local.u32 	[%rd2+48], %r70;
	ld.local.u32 	%r71, [%rd2+40];
	mul.wide.s32 	%rd317, %r71, 4;
	add.s64 	%rd318, %rd1, %rd317;
	ld.local.f32 	%f164, [%rd318];
	setp.leu.f32 	%p73, %f164, %f23;
	mov.b64 	%rd3939, 11;
	@%p73 bra 	$L__BB0_92;
	st.local.u32 	[%rd2+44], %r71;
	ld.local.u32 	%r72, [%rd2+36];
	mul.wide.s32 	%rd320, %r72, 4;
	add.s64 	%rd321, %rd1, %rd320;
	ld.local.f32 	%f165, [%rd321];
	setp.leu.f32 	%p74, %f165, %f23;
	mov.b64 	%rd3939, 10;
	@%p74 bra 	$L__BB0_92;
	st.local.u32 	[%rd2+40], %r72;
	ld.local.u32 	%r73, [%rd2+32];
	mul.wide.s32 	%rd323, %r73, 4;
	add.s64 	%rd324, %rd1, %rd323;
	ld.local.f32 	%f166, [%rd324];
	setp.leu.f32 	%p75, %f166, %f23;
	mov.b64 	%rd3939, 9;
	@%p75 bra 	$L__BB0_92;
	st.local.u32 	[%rd2+36], %r73;
	ld.local.u32 	%r74, [%rd2+28];
	mul.wide.s32 	%rd326, %r74, 4;
	add.s64 	%rd327, %rd1, %rd326;
	ld.local.f32 	%f167, [%rd327];
	setp.leu.f32 	%p76, %f167, %f23;
	mov.b64 	%rd3939, 8;
	@%p76 bra 	$L__BB0_92;
	st.local.u32 	[%rd2+32], %r74;
	ld.local.u32 	%r75, [%rd2+24];
	mul.wide.s32 	%rd329, %r75, 4;
	add.s64 	%rd330, %rd1, %rd329;
	ld.local.f32 	%f168, [%rd330];
	setp.leu.f32 	%p77, %f168, %f23;
	mov.b64 	%rd3939, 7;
	@%p77 bra 	$L__BB0_92;
	st.local.u32 	[%rd2+28], %r75;
	ld.local.u32 	%r76, [%rd2+20];
	mul.wide.s32 	%rd332, %r76, 4;
	add.s64 	%rd333, %rd1, %rd332;
	ld.local.f32 	%f169, [%rd333];
	setp.leu.f32 	%p78, %f169, %f23;
	mov.b64 	%rd3939, 6;
	@%p78 bra 	$L__BB0_92;
	st.local.u32 	[%rd2+24], %r76;
	ld.local.u32 	%r77, [%rd2+16];
	mul.wide.s32 	%rd335, %r77, 4;
	add.s64 	%rd336, %rd1, %rd335;
	ld.local.f32 	%f170, [%rd336];
	setp.leu.f32 	%p79, %f170, %f23;
	mov.b64 	%rd3939, 5;
	@%p79 bra 	$L__BB0_92;
	st.local.u32 	[%rd2+20], %r77;
	ld.local.u32 	%r78, [%rd2+12];
	mul.wide.s32 	%rd338, %r78, 4;
	add.s64 	%rd339, %rd1, %rd338;
	ld.local.f32 	%f171, [%rd339];
	setp.leu.f32 	%p80, %f171, %f23;
	mov.b64 	%rd3939, 4;
	@%p80 bra 	$L__BB0_92;
	st.local.u32 	[%rd2+16], %r78;
	ld.local.u32 	%r79, [%rd2+8];
	mul.wide.s32 	%rd341, %r79, 4;
	add.s64 	%rd342, %rd1, %rd341;
	ld.local.f32 	%f172, [%rd342];
	setp.leu.f32 	%p81, %f172, %f23;
	mov.b64 	%rd3939, 3;
	@%p81 bra 	$L__BB0_92;
	st.local.u32 	[%rd2+12], %r79;
	ld.local.u32 	%r80, [%rd2+4];
	mul.wide.s32 	%rd344, %r80, 4;
	add.s64 	%rd345, %rd1, %rd344;
	ld.local.f32 	%f173, [%rd345];
	setp.leu.f32 	%p82, %f173, %f23;
	mov.b64 	%rd3939, 2;
	@%p82 bra 	$L__BB0_92;
	st.local.u32 	[%rd2+8], %r80;
	ld.local.u32 	%r81, [%rd2];
	mul.wide.s32 	%rd347, %r81, 4;
	add.s64 	%rd348, %rd1, %rd347;
	ld.local.f32 	%f174, [%rd348];
	setp.leu.f32 	%p83, %f174, %f23;
	mov.b64 	%rd3939, 1;
	@%p83 bra 	$L__BB0_92;
	st.local.u32 	[%rd2+4], %r81;
	mov.b64 	%rd3939, 0;
$L__BB0_92:
	shl.b64 	%rd351, %rd3939, 2;
	add.s64 	%rd352, %rd2, %rd351;
	mov.b32 	%r1330, 12;
	st.local.u32 	[%rd352], %r1330;
	mov.b32 	%r1331, 13;
	st.local.u32 	[%rd2+52], %r1331;
	ld.local.f32 	%f24, [%rd1+52];
	ld.local.u32 	%r82, [%rd2+48];
	mul.wide.s32 	%rd353, %r82, 4;
	add.s64 	%rd354, %rd1, %rd353;
	ld.local.f32 	%f175, [%rd354];
	setp.leu.f32 	%p84, %f175, %f24;
	mov.b64 	%rd3940, 13;
	@%p84 bra 	$L__BB0_106;
	st.local.u32 	[%rd2+52], %r82;
	ld.local.u32 	%r83, [%rd2+44];
	mul.wide.s32 	%rd356, %r83, 4;
	add.s64 	%rd357, %rd1, %rd356;
	ld.local.f32 	%f176, [%rd357];
	setp.leu.f32 	%p85, %f176, %f24;
	mov.b64 	%rd3940, 12;
	@%p85 bra 	$L__BB0_106;
	st.local.u32 	[%rd2+48], %r83;
	ld.local.u32 	%r84, [%rd2+40];
	mul.wide.s32 	%rd359, %r84, 4;
	add.s64 	%rd360, %rd1, %rd359;
	ld.local.f32 	%f177, [%rd360];
	setp.leu.f32 	%p86, %f177, %f24;
	mov.b64 	%rd3940, 11;
	@%p86 bra 	$L__BB0_106;
	st.local.u32 	[%rd2+44], %r84;
	ld.local.u32 	%r85, [%rd2+36];
	mul.wide.s32 	%rd362, %r85, 4;
	add.s64 	%rd363, %rd1, %rd362;
	ld.local.f32 	%f178, [%rd363];
	setp.leu.f32 	%p87, %f178, %f24;
	mov.b64 	%rd3940, 10;
	@%p87 bra 	$L__BB0_106;
	st.local.u32 	[%rd2+40], %r85;
	ld.local.u32 	%r86, [%rd2+32];
	mul.wide.s32 	%rd365, %r86, 4;
	add.s64 	%rd366, %rd1, %rd365;
	ld.local.f32 	%f179, [%rd366];
	setp.leu.f32 	%p88, %f179, %f24;
	mov.b64 	%rd3940, 9;
	@%p88 bra 	$L__BB0_106;
	st.local.u32 	[%rd2+36], %r86;
	ld.local.u32 	%r87, [%rd2+28];
	mul.wide.s32 	%rd368, %r87, 4;
	add.s64 	%rd369, %rd1, %rd368;
	ld.local.f32 	%f180, [%rd369];
	setp.leu.f32 	%p89, %f180, %f24;
	mov.b64 	%rd3940, 8;
	@%p89 bra 	$L__BB0_106;
	st.local.u32 	[%rd2+32], %r87;
	ld.local.u32 	%r88, [%rd2+24];
	mul.wide.s32 	%rd371, %r88, 4;
	add.s64 	%rd372, %rd1, %rd371;
	ld.local.f32 	%f181, [%rd372];
	setp.leu.f32 	%p90, %f181, %f24;
	mov.b64 	%rd3940, 7;
	@%p90 bra 	$L__BB0_106;
	st.local.u32 	[%rd2+28], %r88;
	ld.local.u32 	%r89, [%rd2+20];
	mul.wide.s32 	%rd374, %r89, 4;
	add.s64 	%rd375, %rd1, %rd374;
	ld.local.f32 	%f182, [%rd375];
	setp.leu.f32 	%p91, %f182, %f24;
	mov.b64 	%rd3940, 6;
	@%p91 bra 	$L__BB0_106;
	st.local.u32 	[%rd2+24], %r89;
	ld.local.u32 	%r90, [%rd2+16];
	mul.wide.s32 	%rd377, %r90, 4;
	add.s64 	%rd378, %rd1, %rd377;
	ld.local.f32 	%f183, [%rd378];
	setp.leu.f32 	%p92, %f183, %f24;
	mov.b64 	%rd3940, 5;
	@%p92 bra 	$L__BB0_106;
	st.local.u32 	[%rd2+20], %r90;
	ld.local.u32 	%r91, [%rd2+12];
	mul.wide.s32 	%rd380, %r91, 4;
	add.s64 	%rd381, %rd1, %rd380;
	ld.local.f32 	%f184, [%rd381];
	setp.leu.f32 	%p93, %f184, %f24;
	mov.b64 	%rd3940, 4;
	@%p93 bra 	$L__BB0_106;
	st.local.u32 	[%rd2+16], %r91;
	ld.local.u32 	%r92, [%rd2+8];
	mul.wide.s32 	%rd383, %r92, 4;
	add.s64 	%rd384, %rd1, %rd383;
	ld.local.f32 	%f185, [%rd384];
	setp.leu.f32 	%p94, %f185, %f24;
	mov.b64 	%rd3940, 3;
	@%p94 bra 	$L__BB0_106;
	st.local.u32 	[%rd2+12], %r92;
	ld.local.u32 	%r93, [%rd2+4];
	mul.wide.s32 	%rd386, %r93, 4;
	add.s64 	%rd387, %rd1, %rd386;
	ld.local.f32 	%f186, [%rd387];
	setp.leu.f32 	%p95, %f186, %f24;
	mov.b64 	%rd3940, 2;
	@%p95 bra 	$L__BB0_106;
	st.local.u32 	[%rd2+8], %r93;
	ld.local.u32 	%r94, [%rd2];
	mul.wide.s32 	%rd389, %r94, 4;
	add.s64 	%rd390, %rd1, %rd389;
	ld.local.f32 	%f187, [%rd390];
	setp.leu.f32 	%p96, %f187, %f24;
	mov.b64 	%rd3940, 1;
	@%p96 bra 	$L__BB0_106;
	st.local.u32 	[%rd2+4], %r94;
	mov.b64 	%rd3940, 0;
$L__BB0_106:
	shl.b64 	%rd393, %rd3940, 2;
	add.s64 	%rd394, %rd2, %rd393;
	mov.b32 	%r1332, 13;
	st.local.u32 	[%rd394], %r1332;
	mov.b32 	%r1333, 14;
	st.local.u32 	[%rd2+56], %r1333;
	ld.local.f32 	%f25, [%rd1+56];
	ld.local.u32 	%r95, [%rd2+52];
	mul.wide.s32 	%rd395, %r95, 4;
	add.s64 	%rd396, %rd1, %rd395;
	ld.local.f32 	%f188, [%rd396];
	setp.leu.f32 	%p97, %f188, %f25;
	mov.b64 	%rd3941, 14;
	@%p97 bra 	$L__BB0_121;
	st.local.u32 	[%rd2+56], %r95;
	ld.local.u32 	%r96, [%rd2+48];
	mul.wide.s32 	%rd398, %r96, 4;
	add.s64 	%rd399, %rd1, %rd398;
	ld.local.f32 	%f189, [%rd399];
	setp.leu.f32 	%p98, %f189, %f25;
	mov.b64 	%rd3941, 13;
	@%p98 bra 	$L__BB0_121;
	st.local.u32 	[%rd2+52], %r96;
	ld.local.u32 	%r97, [%rd2+44];
	mul.wide.s32 	%rd401, %r97, 4;
	add.s64 	%rd402, %rd1, %rd401;
	ld.local.f32 	%f190, [%rd402];
	setp.leu.f32 	%p99, %f190, %f25;
	mov.b64 	%rd3941, 12;
	@%p99 bra 	$L__BB0_121;
	st.local.u32 	[%rd2+48], %r97;
	ld.local.u32 	%r98, [%rd2+40];
	mul.wide.s32 	%rd404, %r98, 4;
	add.s64 	%rd405, %rd1, %rd404;
	ld.local.f32 	%f191, [%rd405];
	setp.leu.f32 	%p100, %f191, %f25;
	mov.b64 	%rd3941, 11;
	@%p100 bra 	$L__BB0_121;
	st.local.u32 	[%rd2+44], %r98;
	ld.local.u32 	%r99, [%rd2+36];
	mul.wide.s32 	%rd407, %r99, 4;
	add.s64 	%rd408, %rd1, %rd407;
	ld.local.f32 	%f192, [%rd408];
	setp.leu.f32 	%p101, %f192, %f25;
	mov.b64 	%rd3941, 10;
	@%p101 bra 	$L__BB0_121;
	st.local.u32 	[%rd2+40], %r99;
	ld.local.u32 	%r100, [%rd2+32];
	mul.wide.s32 	%rd410, %r100, 4;
	add.s64 	%rd411, %rd1, %rd410;
	ld.local.f32 	%f193, [%rd411];
	setp.leu.f32 	%p102, %f193, %f25;
	mov.b64 	%rd3941, 9;
	@%p102 bra 	$L__BB0_121;
	st.local.u32 	[%rd2+36], %r100;
	ld.local.u32 	%r101, [%rd2+28];
	mul.wide.s32 	%rd413, %r101, 4;
	add.s64 	%rd414, %rd1, %rd413;
	ld.local.f32 	%f194, [%rd414];
	setp.leu.f32 	%p103, %f194, %f25;
	mov.b64 	%rd3941, 8;
	@%p103 bra 	$L__BB0_121;
	st.local.u32 	[%rd2+32], %r101;
	ld.local.u32 	%r102, [%rd2+24];
	mul.wide.s32 	%rd416, %r102, 4;
	add.s64 	%rd417, %rd1, %rd416;
	ld.local.f32 	%f195, [%rd417];
	setp.leu.f32 	%p104, %f195, %f25;
	mov.b64 	%rd3941, 7;
	@%p104 bra 	$L__BB0_121;
	st.local.u32 	[%rd2+28], %r102;
	ld.local.u32 	%r103, [%rd2+20];
	mul.wide.s32 	%rd419, %r103, 4;
	add.s64 	%rd420, %rd1, %rd419;
	ld.local.f32 	%f196, [%rd420];
	setp.leu.f32 	%p105, %f196, %f25;
	mov.b64 	%rd3941, 6;
	@%p105 bra 	$L__BB0_121;
	st.local.u32 	[%rd2+24], %r103;
	ld.local.u32 	%r104, [%rd2+16];
	mul.wide.s32 	%rd422, %r104, 4;
	add.s64 	%rd423, %rd1, %rd422;
	ld.local.f32 	%f197, [%rd423];
	setp.leu.f32 	%p106, %f197, %f25;
	mov.b64 	%rd3941, 5;
	@%p106 bra 	$L__BB0_121;
	st.local.u32 	[%rd2+20], %r104;
	ld.local.u32 	%r105, [%rd2+12];
	mul.wide.s32 	%rd425, %r105, 4;
	add.s64 	%rd426, %rd1, %rd425;
	ld.local.f32 	%f198, [%rd426];
	setp.leu.f32 	%p107, %f198, %f25;
	mov.b64 	%rd3941, 4;
	@%p107 bra 	$L__BB0_121;
	st.local.u32 	[%rd2+16], %r105;
	ld.local.u32 	%r106, [%rd2+8];
	mul.wide.s32 	%rd428, %r106, 4;
	add.s64 	%rd429, %rd1, %rd428;
	ld.local.f32 	%f199, [%rd429];
	setp.leu.f32 	%p108, %f199, %f25;
	mov.b64 	%rd3941, 3;
	@%p108 bra 	$L__BB0_121;
	st.local.u32 	[%rd2+12], %r106;
	ld.local.u32 	%r107, [%rd2+4];
	mul.wide.s32 	%rd431, %r107, 4;
	add.s64 	%rd432, %rd1, %rd431;
	ld.local.f32 	%f200, [%rd432];
	setp.leu.f32 	%p109, %f200, %f25;
	mov.b64 	%rd3941, 2;
	@%p109 bra 	$L__BB0_121;
	st.local.u32 	[%rd2+8], %r107;
	ld.local.u32 	%r108, [%rd2];
	mul.wide.s32 	%rd434, %r108, 4;
	add.s64 	%rd435, %rd1, %rd434;
	ld.local.f32 	%f201, [%rd435];
	setp.leu.f32 	%p110, %f201, %f25;
	mov.b64 	%rd3941, 1;
	@%p110 bra 	$L__BB0_121;
	st.local.u32 	[%rd2+4], %r108;
	mov.b64 	%rd3941, 0;
$L__BB0_121:
	shl.b64 	%rd438, %rd3941, 2;
	add.s64 	%rd439, %rd2, %rd438;
	mov.b32 	%r1334, 14;
	st.local.u32 	[%rd439], %r1334;
	mov.b32 	%r1335, 15;
	st.local.u32 	[%rd2+60], %r1335;
	ld.local.f32 	%f26, [%rd1+60];
	ld.local.u32 	%r109, [%rd2+56];
	mul.wide.s32 	%rd440, %r109, 4;
	add.s64 	%rd441, %rd1, %rd440;
	ld.local.f32 	%f202, [%rd441];
	setp.leu.f32 	%p111, %f202, %f26;
	mov.b64 	%rd3942, 15;
	@%p111 bra 	$L__BB0_137;
	st.local.u32 	[%rd2+60], %r109;
	ld.local.u32 	%r110, [%rd2+52];
	mul.wide.s32 	%rd443, %r110, 4;
	add.s64 	%rd444, %rd1, %rd443;
	ld.local.f32 	%f203, [%rd444];
	setp.leu.f32 	%p112, %f203, %f26;
	mov.b64 	%rd3942, 14;
	@%p112 bra 	$L__BB0_137;
	st.local.u32 	[%rd2+56], %r110;
	ld.local.u32 	%r111, [%rd2+48];
	mul.wide.s32 	%rd446, %r111, 4;
	add.s64 	%rd447, %rd1, %rd446;
	ld.local.f32 	%f204, [%rd447];
	setp.leu.f32 	%p113, %f204, %f26;
	mov.b64 	%rd3942, 13;
	@%p113 bra 	$L__BB0_137;
	st.local.u32 	[%rd2+52], %r111;
	ld.local.u32 	%r112, [%rd2+44];
	mul.wide.s32 	%rd449, %r112, 4;
	add.s64 	%rd450, %rd1, %rd449;
	ld.local.f32 	%f205, [%rd450];
	setp.leu.f32 	%p114, %f205, %f26;
	mov.b64 	%rd3942, 12;
	@%p114 bra 	$L__BB0_137;
	st.local.u32 	[%rd2+48], %r112;
	ld.local.u32 	%r113, [%rd2+40];
	mul.wide.s32 	%rd452, %r113, 4;
	add.s64 	%rd453, %rd1, %rd452;
	ld.local.f32 	%f206, [%rd453];
	setp.leu.f32 	%p115, %f206, %f26;
	mov.b64 	%rd3942, 11;
	@%p115 bra 	$L__BB0_137;
	st.local.u32 	[%rd2+44], %r113;
	ld.local.u32 	%r114, [%rd2+36];
	mul.wide.s32 	%rd455, %r114, 4;
	add.s64 	%rd456, %rd1, %rd455;
	ld.local.f32 	%f207, [%rd456];
	setp.leu.f32 	%p116, %f207, %f26;
	mov.b64 	%rd3942, 10;
	@%p116 bra 	$L__BB0_137;
	st.local.u32 	[%rd2+40], %r114;
	ld.local.u32 	%r115, [%rd2+32];
	mul.wide.s32 	%rd458, %r115, 4;
	add.s64 	%rd459, %rd1, %rd458;
	ld.local.f32 	%f208, [%rd459];
	setp.leu.f32 	%p117, %f208, %f26;
	mov.b64 	%rd3942, 9;
	@%p117 bra 	$L__BB0_137;
	st.local.u32 	[%rd2+36], %r115;
	ld.local.u32 	%r116, [%rd2+28];
	mul.wide.s32 	%rd461, %r116, 4;
	add.s64 	%rd462, %rd1, %rd461;
	ld.local.f32 	%f209, [%rd462];
	setp.leu.f32 	%p118, %f209, %f26;
	mov.b64 	%rd3942, 8;
	@%p118 bra 	$L__BB0_137;
	st.local.u32 	[%rd2+32], %r116;
	ld.local.u32 	%r117, [%rd2+24];
	mul.wide.s32 	%rd464, %r117, 4;
	add.s64 	%rd465, %rd1, %rd464;
	ld.local.f32 	%f210, [%rd465];
	setp.leu.f32 	%p119, %f210, %f26;
	mov.b64 	%rd3942, 7;
	@%p119 bra 	$L__BB0_137;
	st.local.u32 	[%rd2+28], %r117;
	ld.local.u32 	%r118, [%rd2+20];
	mul.wide.s32 	%rd467, %r118, 4;
	add.s64 	%rd468, %rd1, %rd467;
	ld.local.f32 	%f211, [%rd468];
	setp.leu.f32 	%p120, %f211, %f26;
	mov.b64 	%rd3942, 6;
	@%p120 bra 	$L__BB0_137;
	st.local.u32 	[%rd2+24], %r118;
	ld.local.u32 	%r119, [%rd2+16];
	mul.wide.s32 	%rd470, %r119, 4;
	add.s64 	%rd471, %rd1, %rd470;
	ld.local.f32 	%f212, [%rd471];
	setp.leu.f32 	%p121, %f212, %f26;
	mov.b64 	%rd3942, 5;
	@%p121 bra 	$L__BB0_137;
	st.local.u32 	[%rd2+20], %r119;
	ld.local.u32 	%r120, [%rd2+12];
	mul.wide.s32 	%rd473, %r120, 4;
	add.s64 	%rd474, %rd1, %rd473;
	ld.local.f32 	%f213, [%rd474];
	setp.leu.f32 	%p122, %f213, %f26;
	mov.b64 	%rd3942, 4;
	@%p122 bra 	$L__BB0_137;
	st.local.u32 	[%rd2+16], %r120;
	ld.local.u32 	%r121, [%rd2+8];
	mul.wide.s32 	%rd476, %r121, 4;
	add.s64 	%rd477, %rd1, %rd476;
	ld.local.f32 	%f214, [%rd477];
	setp.leu.f32 	%p123, %f214, %f26;
	mov.b64 	%rd3942, 3;
	@%p123 bra 	$L__BB0_137;
	st.local.u32 	[%rd2+12], %r121;
	ld.local.u32 	%r122, [%rd2+4];
	mul.wide.s32 	%rd479, %r122, 4;
	add.s64 	%rd480, %rd1, %rd479;
	ld.local.f32 	%f215, [%rd480];
	setp.leu.f32 	%p124, %f215, %f26;
	mov.b64 	%rd3942, 2;
	@%p124 bra 	$L__BB0_137;
	st.local.u32 	[%rd2+8], %r122;
	ld.local.u32 	%r123, [%rd2];
	mul.wide.s32 	%rd482, %r123, 4;
	add.s64 	%rd483, %rd1, %rd482;
	ld.local.f32 	%f216, [%rd483];
	setp.leu.f32 	%p125, %f216, %f26;
	mov.b64 	%rd3942, 1;
	@%p125 bra 	$L__BB0_137;
	st.local.u32 	[%rd2+4], %r123;
	mov.b64 	%rd3942, 0;
$L__BB0_137:
	shl.b64 	%rd486, %rd3942, 2;
	add.s64 	%rd487, %rd2, %rd486;
	mov.b32 	%r1336, 15;
	st.local.u32 	[%rd487], %r1336;
	mov.b32 	%r1337, 16;
	st.local.u32 	[%rd2+64], %r1337;
	ld.local.f32 	%f27, [%rd1+64];
	ld.local.u32 	%r124, [%rd2+60];
	mul.wide.s32 	%rd488, %r124, 4;
	add.s64 	%rd489, %rd1, %rd488;
	ld.local.f32 	%f217, [%rd489];
	setp.leu.f32 	%p126, %f217, %f27;
	mov.b64 	%rd3943, 16;
	@%p126 bra 	$L__BB0_154;
	st.local.u32 	[%rd2+64], %r124;
	ld.local.u32 	%r125, [%rd2+56];
	mul.wide.s32 	%rd491, %r125, 4;
	add.s64 	%rd492, %rd1, %rd491;
	ld.local.f32 	%f218, [%rd492];
	setp.leu.f32 	%p127, %f218, %f27;
	mov.b64 	%rd3943, 15;
	@%p127 bra 	$L__BB0_154;
	st.local.u32 	[%rd2+60], %r125;
	ld.local.u32 	%r126, [%rd2+52];
	mul.wide.s32 	%rd494, %r126, 4;
	add.s64 	%rd495, %rd1, %rd494;
	ld.local.f32 	%f219, [%rd495];
	setp.leu.f32 	%p128, %f219, %f27;
	mov.b64 	%rd3943, 14;
	@%p128 bra 	$L__BB0_154;
	st.local.u32 	[%rd2+56], %r126;
	ld.local.u32 	%r127, [%rd2+48];
	mul.wide.s32 	%rd497, %r127, 4;
	add.s64 	%rd498, %rd1, %rd497;
	ld.local.f32 	%f220, [%rd498];
	setp.leu.f32 	%p129, %f220, %f27;
	mov.b64 	%rd3943, 13;
	@%p129 bra 	$L__BB0_154;
	st.local.u32 	[%rd2+52], %r127;
	ld.local.u32 	%r128, [%rd2+44];
	mul.wide.s32 	%rd500, %r128, 4;
	add.s64 	%rd501, %rd1, %rd500;
	ld.local.f32 	%f221, [%rd501];
	setp.leu.f32 	%p130, %f221, %f27;
	mov.b64 	%rd3943, 12;
	@%p130 bra 	$L__BB0_154;
	st.local.u32 	[%rd2+48], %r128;
	ld.local.u32 	%r129, [%rd2+40];
	mul.wide.s32 	%rd503, %r129, 4;
	add.s64 	%rd504, %rd1, %rd503;
	ld.local.f32 	%f222, [%rd504];
	setp.leu.f32 	%p131, %f222, %f27;
	mov.b64 	%rd3943, 11;
	@%p131 bra 	$L__BB0_154;
	st.local.u32 	[%rd2+44], %r129;
	ld.local.u32 	%r130, [%rd2+36];
	mul.wide.s32 	%rd506, %r130, 4;
	add.s64 	%rd507, %rd1, %rd506;
	ld.local.f32 	%f223, [%rd507];
	setp.leu.f32 	%p132, %f223, %f27;
	mov.b64 	%rd3943, 10;
	@%p132 bra 	$L__BB0_154;
	st.local.u32 	[%rd2+40], %r130;
	ld.local.u32 	%r131, [%rd2+32];
	mul.wide.s32 	%rd509, %r131, 4;
	add.s64 	%rd510, %rd1, %rd509;
	ld.local.f32 	%f224, [%rd510];
	setp.leu.f32 	%p133, %f224, %f27;
	mov.b64 	%rd3943, 9;
	@%p133 bra 	$L__BB0_154;
	st.local.u32 	[%rd2+36], %r131;
	ld.local.u32 	%r132, [%rd2+28];
	mul.wide.s32 	%rd512, %r132, 4;
	add.s64 	%rd513, %rd1, %rd512;
	ld.local.f32 	%f225, [%rd513];
	setp.leu.f32 	%p134, %f225, %f27;
	mov.b64 	%rd3943, 8;
	@%p134 bra 	$L__BB0_154;
	st.local.u32 	[%rd2+32], %r132;
	ld.local.u32 	%r133, [%rd2+24];
	mul.wide.s32 	%rd515, %r133, 4;
	add.s64 	%rd516, %rd1, %rd515;
	ld.local.f32 	%f226, [%rd516];
	setp.leu.f32 	%p135, %f226, %f27;
	mov.b64 	%rd3943, 7;
	@%p135 bra 	$L__BB0_154;
	st.local.u32 	[%rd2+28], %r133;
	ld.local.u32 	%r134, [%rd2+20];
	mul.wide.s32 	%rd518, %r134, 4;
	add.s64 	%rd519, %rd1, %rd518;
	ld.local.f32 	%f227, [%rd519];
	setp.leu.f32 	%p136, %f227, %f27;
	mov.b64 	%rd3943, 6;
	@%p136 bra 	$L__BB0_154;
	st.local.u32 	[%rd2+24], %r134;
	ld.local.u32 	%r135, [%rd2+16];
	mul.wide.s32 	%rd521, %r135, 4;
	add.s64 	%rd522, %rd1, %rd521;
	ld.local.f32 	%f228, [%rd522];
	setp.leu.f32 	%p137, %f228, %f27;
	mov.b64 	%rd3943, 5;
	@%p137 bra 	$L__BB0_154;
	st.local.u32 	[%rd2+20], %r135;
	ld.local.u32 	%r136, [%rd2+12];
	mul.wide.s32 	%rd524, %r136, 4;
	add.s64 	%rd525, %rd1, %rd524;
	ld.local.f32 	%f229, [%rd525];
	setp.leu.f32 	%p138, %f229, %f27;
	mov.b64 	%rd3943, 4;
	@%p138 bra 	$L__BB0_154;
	st.local.u32 	[%rd2+16], %r136;
	ld.local.u32 	%r137, [%rd2+8];
	mul.wide.s32 	%rd527, %r137, 4;
	add.s64 	%rd528, %rd1, %rd527;
	ld.local.f32 	%f230, [%rd528];
	setp.leu.f32 	%p139, %f230, %f27;
	mov.b64 	%rd3943, 3;
	@%p139 bra 	$L__BB0_154;
	st.local.u32 	[%rd2+12], %r137;
	ld.local.u32 	%r138, [%rd2+4];
	mul.wide.s32 	%rd530, %r138, 4;
	add.s64 	%rd531, %rd1, %rd530;
	ld.local.f32 	%f231, [%rd531];
	setp.leu.f32 	%p140, %f231, %f27;
	mov.b64 	%rd3943, 2;
	@%p140 bra 	$L__BB0_154;
	st.local.u32 	[%rd2+8], %r138;
	ld.local.u32 	%r139, [%rd2];
	mul.wide.s32 	%rd533, %r139, 4;
	add.s64 	%rd534, %rd1, %rd533;
	ld.local.f32 	%f232, [%rd534];
	setp.leu.f32 	%p141, %f232, %f27;
	mov.b64 	%rd3943, 1;
	@%p141 bra 	$L__BB0_154;
	st.local.u32 	[%rd2+4], %r139;
	mov.b64 	%rd3943, 0;
$L__BB0_154:
	shl.b64 	%rd537, %rd3943, 2;
	add.s64 	%rd538, %rd2, %rd537;
	mov.b32 	%r1338, 16;
	st.local.u32 	[%rd538], %r1338;
	mov.b32 	%r1339, 17;
	st.local.u32 	[%rd2+68], %r1339;
	ld.local.f32 	%f28, [%rd1+68];
	ld.local.u32 	%r140, [%rd2+64];
	mul.wide.s32 	%rd539, %r140, 4;
	add.s64 	%rd540, %rd1, %rd539;
	ld.local.f32 	%f233, [%rd540];
	setp.leu.f32 	%p142, %f233, %f28;
	mov.b64 	%rd3944, 17;
	@%p142 bra 	$L__BB0_172;
	st.local.u32 	[%rd2+68], %r140;
	ld.local.u32 	%r141, [%rd2+60];
	mul.wide.s32 	%rd542, %r141, 4;
	add.s64 	%rd543, %rd1, %rd542;
	ld.local.f32 	%f234, [%rd543];
	setp.leu.f32 	%p143, %f234, %f28;
	mov.b64 	%rd3944, 16;
	@%p143 bra 	$L__BB0_172;
	st.local.u32 	[%rd2+64], %r141;
	ld.local.u32 	%r142, [%rd2+56];
	mul.wide.s32 	%rd545, %r142, 4;
	add.s64 	%rd546, %rd1, %rd545;
	ld.local.f32 	%f235, [%rd546];
	setp.leu.f32 	%p144, %f235, %f28;
	mov.b64 	%rd3944, 15;
	@%p144 bra 	$L__BB0_172;
	st.local.u32 	[%rd2+60], %r142;
	ld.local.u32 	%r143, [%rd2+52];
	mul.wide.s32 	%rd548, %r143, 4;
	add.s64 	%rd549, %rd1, %rd548;
	ld.local.f32 	%f236, [%rd549];
	setp.leu.f32 	%p145, %f236, %f28;
	mov.b64 	%rd3944, 14;
	@%p145 bra 	$L__BB0_172;
	st.local.u32 	[%rd2+56], %r143;
	ld.local.u32 	%r144, [%rd2+48];
	mul.wide.s32 	%rd551, %r144, 4;
	add.s64 	%rd552, %rd1, %rd551;
	ld.local.f32 	%f237, [%rd552];
	setp.leu.f32 	%p146, %f237, %f28;
	mov.b64 	%rd3944, 13;
	@%p146 bra 	$L__BB0_172;
	st.local.u32 	[%rd2+52], %r144;
	ld.local.u32 	%r145, [%rd2+44];
	mul.wide.s32 	%rd554, %r145, 4;
	add.s64 	%rd555, %rd1, %rd554;
	ld.local.f32 	%f238, [%rd555];
	setp.leu.f32 	%p147, %f238, %f28;
	mov.b64 	%rd3944, 12;
	@%p147 bra 	$L__BB0_172;
	st.local.u32 	[%rd2+48], %r145;
	ld.local.u32 	%r146, [%rd2+40];
	mul.wide.s32 	%rd557, %r146, 4;
	add.s64 	%rd558, %rd1, %rd557;
	ld.local.f32 	%f239, [%rd558];
	setp.leu.f32 	%p148, %f239, %f28;
	mov.b64 	%rd3944, 11;
	@%p148 bra 	$L__BB0_172;
	st.local.u32 	[%rd2+44], %r146;
	ld.local.u32 	%r147, [%rd2+36];
	mul.wide.s32 	%rd560, %r147, 4;
	add.s64 	%rd561, %rd1, %rd560;
	ld.local.f32 	%f240, [%rd561];
	setp.leu.f32 	%p149, %f240, %f28;
	mov.b64 	%rd3944, 10;
	@%p149 bra 	$L__BB0_172;
	st.local.u32 	[%rd2+40], %r147;
	ld.local.u32 	%r148, [%rd2+32];
	mul.wide.s32 	%rd563, %r148, 4;
	add.s64 	%rd564, %rd1, %rd563;
	ld.local.f32 	%f241, [%rd564];
	setp.leu.f32 	%p150, %f241, %f28;
	mov.b64 	%rd3944, 9;
	@%p150 bra 	$L__BB0_172;
	st.local.u32 	[%rd2+36], %r148;
	ld.local.u32 	%r149, [%rd2+28];
	mul.wide.s32 	%rd566, %r149, 4;
	add.s64 	%rd567, %rd1, %rd566;
	ld.local.f32 	%f242, [%rd567];
	setp.leu.f32 	%p151, %f242, %f28;
	mov.b64 	%rd3944, 8;
	@%p151 bra 	$L__BB0_172;
	st.local.u32 	[%rd2+32], %r149;
	ld.local.u32 	%r150, [%rd2+24];
	mul.wide.s32 	%rd569, %r150, 4;
	add.s64 	%rd570, %rd1, %rd569;
	ld.local.f32 	%f243, [%rd570];
	setp.leu.f32 	%p152, %f243, %f28;
	mov.b64 	%rd3944, 7;
	@%p152 bra 	$L__BB0_172;
	st.local.u32 	[%rd2+28], %r150;
	ld.local.u32 	%r151, [%rd2+20];
	mul.wide.s32 	%rd572, %r151, 4;
	add.s64 	%rd573, %rd1, %rd572;
	ld.local.f32 	%f244, [%rd573];
	setp.leu.f32 	%p153, %f244, %f28;
	mov.b64 	%rd3944, 6;
	@%p153 bra 	$L__BB0_172;
	st.local.u32 	[%rd2+24], %r151;
	ld.local.u32 	%r152, [%rd2+16];
	mul.wide.s32 	%rd575, %r152, 4;
	add.s64 	%rd576, %rd1, %rd575;
	ld.local.f32 	%f245, [%rd576];
	setp.leu.f32 	%p154, %f245, %f28;
	mov.b64 	%rd3944, 5;
	@%p154 bra 	$L__BB0_172;
	st.local.u32 	[%rd2+20], %r152;
	ld.local.u32 	%r153, [%rd2+12];
	mul.wide.s32 	%rd578, %r153, 4;
	add.s64 	%rd579, %rd1, %rd578;
	ld.local.f32 	%f246, [%rd579];
	setp.leu.f32 	%p155, %f246, %f28;
	mov.b64 	%rd3944, 4;
	@%p155 bra 	$L__BB0_172;
	st.local.u32 	[%rd2+16], %r153;
	ld.local.u32 	%r154, [%rd2+8];
	mul.wide.s32 	%rd581, %r154, 4;
	add.s64 	%rd582, %rd1, %rd581;
	ld.local.f32 	%f247, [%rd582];
	setp.leu.f32 	%p156, %f247, %f28;
	mov.b64 	%rd3944, 3;
	@%p156 bra 	$L__BB0_172;
	st.local.u32 	[%rd2+12], %r154;
	ld.local.u32 	%r155, [%rd2+4];
	mul.wide.s32 	%rd584, %r155, 4;
	add.s64 	%rd585, %rd1, %rd584;
	ld.local.f32 	%f248, [%rd585];
	setp.leu.f32 	%p157, %f248, %f28;
	mov.b64 	%rd3944, 2;
	@%p157 bra 	$L__BB0_172;
	st.local.u32 	[%rd2+8], %r155;
	ld.local.u32 	%r156, [%rd2];
	mul.wide.s32 	%rd587, %r156, 4;
	add.s64 	%rd588, %rd1, %rd587;
	ld.local.f32 	%f249, [%rd588];
	setp.leu.f32 	%p158, %f249, %f28;
	mov.b64 	%rd3944, 1;
	@%p158 bra 	$L__BB0_172;
	st.local.u32 	[%rd2+4], %r156;
	mov.b64 	%rd3944, 0;
$L__BB0_172:
	shl.b64 	%rd591, %rd3944, 2;
	add.s64 	%rd592, %rd2, %rd591;
	mov.b32 	%r1340, 17;
	st.local.u32 	[%rd592], %r1340;
	mov.b32 	%r1341, 18;
	st.local.u32 	[%rd2+72], %r1341;
	ld.local.f32 	%f29, [%rd1+72];
	ld.local.u32 	%r157, [%rd2+68];
	mul.wide.s32 	%rd593, %r157, 4;
	add.s64 	%rd594, %rd1, %rd593;
	ld.local.f32 	%f250, [%rd594];
	setp.leu.f32 	%p159, %f250, %f29;
	mov.b64 	%rd3945, 18;
	@%p159 bra 	$L__BB0_191;
	st.local.u32 	[%rd2+72], %r157;
	ld.local.u32 	%r158, [%rd2+64];
	mul.wide.s32 	%rd596, %r158, 4;
	add.s64 	%rd597, %rd1, %rd596;
	ld.local.f32 	%f251, [%rd597];
	setp.leu.f32 	%p160, %f251, %f29;
	mov.b64 	%rd3945, 17;
	@%p160 bra 	$L__BB0_191;
	st.local.u32 	[%rd2+68], %r158;
	ld.local.u32 	%r159, [%rd2+60];
	mul.wide.s32 	%rd599, %r159, 4;
	add.s64 	%rd600, %rd1, %rd599;
	ld.local.f32 	%f252, [%rd600];
	setp.leu.f32 	%p161, %f252, %f29;
	mov.b64 	%rd3945, 16;
	@%p161 bra 	$L__BB0_191;
	st.local.u32 	[%rd2+64], %r159;
	ld.local.u32 	%r160, [%rd2+56];
	mul.wide.s32 	%rd602, %r160, 4;
	add.s64 	%rd603, %rd1, %rd602;
	ld.local.f32 	%f253, [%rd603];
	setp.leu.f32 	%p162, %f253, %f29;
	mov.b64 	%rd3945, 15;
	@%p162 bra 	$L__BB0_191;
	st.local.u32 	[%rd2+60], %r160;
	ld.local.u32 	%r161, [%rd2+52];
	mul.wide.s32 	%rd605, %r161, 4;
	add.s64 	%rd606, %rd1, %rd605;
	ld.local.f32 	%f254, [%rd606];
	setp.leu.f32 	%p163, %f254, %f29;
	mov.b64 	%rd3945, 14;
	@%p163 bra 	$L__BB0_191;
	st.local.u32 	[%rd2+56], %r161;
	ld.local.u32 	%r162, [%rd2+48];
	mul.wide.s32 	%rd608, %r162, 4;
	add.s64 	%rd609, %rd1, %rd608;
	ld.local.f32 	%f255, [%rd609];
	setp.leu.f32 	%p164, %f255, %f29;
	mov.b64 	%rd3945, 13;
	@%p164 bra 	$L__BB0_191;
	st.local.u32 	[%rd2+52], %r162;
	ld.local.u32 	%r163, [%rd2+44];
	mul.wide.s32 	%rd611, %r163, 4;
	add.s64 	%rd612, %rd1, %rd611;
	ld.local.f32 	%f256, [%rd612];
	setp.leu.f32 	%p165, %f256, %f29;
	mov.b64 	%rd3945, 12;
	@%p165 bra 	$L__BB0_191;
	st.local.u32 	[%rd2+48], %r163;
	ld.local.u32 	%r164, [%rd2+40];
	mul.wide.s32 	%rd614, %r164, 4;
	add.s64 	%rd615, %rd1, %rd614;
	ld.local.f32 	%f257, [%rd615];
	setp.leu.f32 	%p166, %f257, %f29;
	mov.b64 	%rd3945, 11;
	@%p166 bra 	$L__BB0_191;
	st.local.u32 	[%rd2+44], %r164;
	ld.local.u32 	%r165, [%rd2+36];
	mul.wide.s32 	%rd617, %r165, 4;
	add.s64 	%rd618, %rd1, %rd617;
	ld.local.f32 	%f258, [%rd618];
	setp.leu.f32 	%p167, %f258, %f29;
	mov.b64 	%rd3945, 10;
	@%p167 bra 	$L__BB0_191;
	st.local.u32 	[%rd2+40], %r165;
	ld.local.u32 	%r166, [%rd2+32];
	mul.wide.s32 	%rd620, %r166, 4;
	add.s64 	%rd621, %rd1, %rd620;
	ld.local.f32 	%f259, [%rd621];
	setp.leu.f32 	%p168, %f259, %f29;
	mov.b64 	%rd3945, 9;
	@%p168 bra 	$L__BB0_191;
	st.local.u32 	[%rd2+36], %r166;
	ld.local.u32 	%r167, [%rd2+28];
	mul.wide.s32 	%rd623, %r167, 4;
	add.s64 	%rd624, %rd1, %rd623;
	ld.local.f32 	%f260, [%rd624];
	setp.leu.f32 	%p169, %f260, %f29;
	mov.b64 	%rd3945, 8;
	@%p169 bra 	$L__BB0_191;
	st.local.u32 	[%rd2+32], %r167;
	ld.local.u32 	%r168, [%rd2+24];
	mul.wide.s32 	%rd626, %r168, 4;
	add.s64 	%rd627, %rd1, %rd626;
	ld.local.f32 	%f261, [%rd627];
	setp.leu.f32 	%p170, %f261, %f29;
	mov.b64 	%rd3945, 7;
	@%p170 bra 	$L__BB0_191;
	st.local.u32 	[%rd2+28], %r168;
	ld.local.u32 	%r169, [%rd2+20];
	mul.wide.s32 	%rd629, %r169, 4;
	add.s64 	%rd630, %rd1, %rd629;
	ld.local.f32 	%f262, [%rd630];
	setp.leu.f32 	%p171, %f262, %f29;
	mov.b64 	%rd3945, 6;
	@%p171 bra 	$L__BB0_191;
	st.local.u32 	[%rd2+24], %r169;
	ld.local.u32 	%r170, [%rd2+16];
	mul.wide.s32 	%rd632, %r170, 4;
	add.s64 	%rd633, %rd1, %rd632;
	ld.local.f32 	%f263, [%rd633];
	setp.leu.f32 	%p172, %f263, %f29;
	mov.b64 	%rd3945, 5;
	@%p172 bra 	$L__BB0_191;
	st.local.u32 	[%rd2+20], %r170;
	ld.local.u32 	%r171, [%rd2+12];
	mul.wide.s32 	%rd635, %r171, 4;
	add.s64 	%rd636, %rd1, %rd635;
	ld.local.f32 	%f264, [%rd636];
	setp.leu.f32 	%p173, %f264, %f29;
	mov.b64 	%rd3945, 4;
	@%p173 bra 	$L__BB0_191;
	st.local.u32 	[%rd2+16], %r171;
	ld.local.u32 	%r172, [%rd2+8];
	mul.wide.s32 	%rd638, %r172, 4;
	add.s64 	%rd639, %rd1, %rd638;
	ld.local.f32 	%f265, [%rd639];
	setp.leu.f32 	%p174, %f265, %f29;
	mov.b64 	%rd3945, 3;
	@%p174 bra 	$L__BB0_191;
	st.local.u32 	[%rd2+12], %r172;
	ld.local.u32 	%r173, [%rd2+4];
	mul.wide.s32 	%rd641, %r173, 4;
	add.s64 	%rd642, %rd1, %rd641;
	ld.local.f32 	%f266, [%rd642];
	setp.leu.f32 	%p175, %f266, %f29;
	mov.b64 	%rd3945, 2;
	@%p175 bra 	$L__BB0_191;
	st.local.u32 	[%rd2+8], %r173;
	ld.local.u32 	%r174, [%rd2];
	mul.wide.s32 	%rd644, %r174, 4;
	add.s64 	%rd645, %rd1, %rd644;
	ld.local.f32 	%f267, [%rd645];
	setp.leu.f32 	%p176, %f267, %f29;
	mov.b64 	%rd3945, 1;
	@%p176 bra 	$L__BB0_191;
	st.local.u32 	[%rd2+4], %r174;
	mov.b64 	%rd3945, 0;
$L__BB0_191:
	shl.b64 	%rd648, %rd3945, 2;
	add.s64 	%rd649, %rd2, %rd648;
	mov.b32 	%r1342, 18;
	st.local.u32 	[%rd649], %r1342;
	mov.b32 	%r1343, 19;
	st.local.u32 	[%rd2+76], %r1343;
	ld.local.f32 	%f30, [%rd1+76];
	ld.local.u32 	%r175, [%rd2+72];
	mul.wide.s32 	%rd650, %r175, 4;
	add.s64 	%rd651, %rd1, %rd650;
	ld.local.f32 	%f268, [%rd651];
	setp.leu.f32 	%p177, %f268, %f30;
	mov.b64 	%rd3946, 19;
	@%p177 bra 	$L__BB0_211;
	st.local.u32 	[%rd2+76], %r175;
	ld.local.u32 	%r176, [%rd2+68];
	mul.wide.s32 	%rd653, %r176, 4;
	add.s64 	%rd654, %rd1, %rd653;
	ld.local.f32 	%f269, [%rd654];
	setp.leu.f32 	%p178, %f269, %f30;
	mov.b64 	%rd3946, 18;
	@%p178 bra 	$L__BB0_211;
	st.local.u32 	[%rd2+72], %r176;
	ld.local.u32 	%r177, [%rd2+64];
	mul.wide.s32 	%rd656, %r177, 4;
	add.s64 	%rd657, %rd1, %rd656;
	ld.local.f32 	%f270, [%rd657];
	setp.leu.f32 	%p179, %f270, %f30;
	mov.b64 	%rd3946, 17;
	@%p179 bra 	$L__BB0_211;
	st.local.u32 	[%rd2+68], %r177;
	ld.local.u32 	%r178, [%rd2+60];
	mul.wide.s32 	%rd659, %r178, 4;
	add.s64 	%rd660, %rd1, %rd659;
	ld.local.f32 	%f271, [%rd660];
	setp.leu.f32 	%p180, %f271, %f30;
	mov.b64 	%rd3946, 16;
	@%p180 bra 	$L__BB0_211;
	st.local.u32 	[%rd2+64], %r178;
	ld.local.u32 	%r179, [%rd2+56];
	mul.wide.s32 	%rd662, %r179, 4;
	add.s64 	%rd663, %rd1, %rd662;
	ld.local.f32 	%f272, [%rd663];
	setp.leu.f32 	%p181, %f272, %f30;
	mov.b64 	%rd3946, 15;
	@%p181 bra 	$L__BB0_211;
	st.local.u32 	[%rd2+60], %r179;
	ld.local.u32 	%r180, [%rd2+52];
	mul.wide.s32 	%rd665, %r180, 4;
	add.s64 	%rd666, %rd1, %rd665;
	ld.local.f32 	%f273, [%rd666];
	setp.leu.f32 	%p182, %f273, %f30;
	mov.b64 	%rd3946, 14;
	@%p182 bra 	$L__BB0_211;
	st.local.u32 	[%rd2+56], %r180;
	ld.local.u32 	%r181, [%rd2+48];
	mul.wide.s32 	%rd668, %r181, 4;
	add.s64 	%rd669, %rd1, %rd668;
	ld.local.f32 	%f274, [%rd669];
	setp.leu.f32 	%p183, %f274, %f30;
	mov.b64 	%rd3946, 13;
	@%p183 bra 	$L__BB0_211;
	st.local.u32 	[%rd2+52], %r181;
	ld.local.u32 	%r182, [%rd2+44];
	mul.wide.s32 	%rd671, %r182, 4;
	add.s64 	%rd672, %rd1, %rd671;
	ld.local.f32 	%f275, [%rd672];
	setp.leu.f32 	%p184, %f275, %f30;
	mov.b64 	%rd3946, 12;
	@%p184 bra 	$L__BB0_211;
	st.local.u32 	[%rd2+48], %r182;
	ld.local.u32 	%r183, [%rd2+40];
	mul.wide.s32 	%rd674, %r183, 4;
	add.s64 	%rd675, %rd1, %rd674;
	ld.local.f32 	%f276, [%rd675];
	setp.leu.f32 	%p185, %f276, %f30;
	mov.b64 	%rd3946, 11;
	@%p185 bra 	$L__BB0_211;
	st.local.u32 	[%rd2+44], %r183;
	ld.local.u32 	%r184, [%rd2+36];
	mul.wide.s32 	%rd677, %r184, 4;
	add.s64 	%rd678, %rd1, %rd677;
	ld.local.f32 	%f277, [%rd678];
	setp.leu.f32 	%p186, %f277, %f30;
	mov.b64 	%rd3946, 10;
	@%p186 bra 	$L__BB0_211;
	st.local.u32 	[%rd2+40], %r184;
	ld.local.u32 	%r185, [%rd2+32];
	mul.wide.s32 	%rd680, %r185, 4;
	add.s64 	%rd681, %rd1, %rd680;
	ld.local.f32 	%f278, [%rd681];
	setp.leu.f32 	%p187, %f278, %f30;
	mov.b64 	%rd3946, 9;
	@%p187 bra 	$L__BB0_211;
	st.local.u32 	[%rd2+36], %r185;
	ld.local.u32 	%r186, [%rd2+28];
	mul.wide.s32 	%rd683, %r186, 4;
	add.s64 	%rd684, %rd1, %rd683;
	ld.local.f32 	%f279, [%rd684];
	setp.leu.f32 	%p188, %f279, %f30;
	mov.b64 	%rd3946, 8;
	@%p188 bra 	$L__BB0_211;
	st.local.u32 	[%rd2+32], %r186;
	ld.local.u32 	%r187, [%rd2+24];
	mul.wide.s32 	%rd686, %r187, 4;
	add.s64 	%rd687, %rd1, %rd686;
	ld.local.f32 	%f280, [%rd687];
	setp.leu.f32 	%p189, %f280, %f30;
	mov.b64 	%rd3946, 7;
	@%p189 bra 	$L__BB0_211;
	st.local.u32 	[%rd2+28], %r187;
	ld.local.u32 	%r188, [%rd2+20];
	mul.wide.s32 	%rd689, %r188, 4;
	add.s64 	%rd690, %rd1, %rd689;
	ld.local.f32 	%f281, [%rd690];
	setp.leu.f32 	%p190, %f281, %f30;
	mov.b64 	%rd3946, 6;
	@%p190 bra 	$L__BB0_211;
	st.local.u32 	[%rd2+24], %r188;
	ld.local.u32 	%r189, [%rd2+16];
	mul.wide.s32 	%rd692, %r189, 4;
	add.s64 	%rd693, %rd1, %rd692;
	ld.local.f32 	%f282, [%rd693];
	setp.leu.f32 	%p191, %f282, %f30;
	mov.b64 	%rd3946, 5;
	@%p191 bra 	$L__BB0_211;
	st.local.u32 	[%rd2+20], %r189;
	ld.local.u32 	%r190, [%rd2+12];
	mul.wide.s32 	%rd695, %r190, 4;
	add.s64 	%rd696, %rd1, %rd695;
	ld.local.f32 	%f283, [%rd696];
	setp.leu.f32 	%p192, %f283, %f30;
	mov.b64 	%rd3946, 4;
	@%p192 bra 	$L__BB0_211;
	st.local.u32 	[%rd2+16], %r190;
	ld.local.u32 	%r191, [%rd2+8];
	mul.wide.s32 	%rd698, %r191, 4;
	add.s64 	%rd699, %rd1, %rd698;
	ld.local.f32 	%f284, [%rd699];
	setp.leu.f32 	%p193, %f284, %f30;
	mov.b64 	%rd3946, 3;
	@%p193 bra 	$L__BB0_211;
	st.local.u32 	[%rd2+12], %r191;
	ld.local.u32 	%r192, [%rd2+4];
	mul.wide.s32 	%rd701, %r192, 4;
	add.s64 	%rd702, %rd1, %rd701;
	ld.local.f32 	%f285, [%rd702];
	setp.leu.f32 	%p194, %f285, %f30;
	mov.b64 	%rd3946, 2;
	@%p194 bra 	$L__BB0_211;
	st.local.u32 	[%rd2+8], %r192;
	ld.local.u32 	%r193, [%rd2];
	mul.wide.s32 	%rd704, %r193, 4;
	add.s64 	%rd705, %rd1, %rd704;
	ld.local.f32 	%f286, [%rd705];
	setp.leu.f32 	%p195, %f286, %f30;
	mov.b64 	%rd3946, 1;
	@%p195 bra 	$L__BB0_211;
	st.local.u32 	[%rd2+4], %r193;
	mov.b64 	%rd3946, 0;
$L__BB0_211:
	shl.b64 	%rd708, %rd3946, 2;
	add.s64 	%rd709, %rd2, %rd708;
	mov.b32 	%r1344, 19;
	st.local.u32 	[%rd709], %r1344;
	mov.b32 	%r1345, 20;
	st.local.u32 	[%rd2+80], %r1345;
	ld.local.f32 	%f31, [%rd1+80];
	ld.local.u32 	%r194, [%rd2+76];
	mul.wide.s32 	%rd710, %r194, 4;
	add.s64 	%rd711, %rd1, %rd710;
	ld.local.f32 	%f287, [%rd711];
	setp.leu.f32 	%p196, %f287, %f31;
	mov.b64 	%rd3947, 20;
	@%p196 bra 	$L__BB0_232;
	st.local.u32 	[%rd2+80], %r194;
	ld.local.u32 	%r195, [%rd2+72];
	mul.wide.s32 	%rd713, %r195, 4;
	add.s64 	%rd714, %rd1, %rd713;
	ld.local.f32 	%f288, [%rd714];
	setp.leu.f32 	%p197, %f288, %f31;
	mov.b64 	%rd3947, 19;
	@%p197 bra 	$L__BB0_232;
	st.local.u32 	[%rd2+76], %r195;
	ld.local.u32 	%r196, [%rd2+68];
	mul.wide.s32 	%rd716, %r196, 4;
	add.s64 	%rd717, %rd1, %rd716;
	ld.local.f32 	%f289, [%rd717];
	setp.leu.f32 	%p198, %f289, %f31;
	mov.b64 	%rd3947, 18;
	@%p198 bra 	$L__BB0_232;
	st.local.u32 	[%rd2+72], %r196;
	ld.local.u32 	%r197, [%rd2+64];
	mul.wide.s32 	%rd719, %r197, 4;
	add.s64 	%rd720, %rd1, %rd719;
	ld.local.f32 	%f290, [%rd720];
	setp.leu.f32 	%p199, %f290, %f31;
	mov.b64 	%rd3947, 17;
	@%p199 bra 	$L__BB0_232;
	st.local.u32 	[%rd2+68], %r197;
	ld.local.u32 	%r198, [%rd2+60];
	mul.wide.s32 	%rd722, %r198, 4;
	add.s64 	%rd723, %rd1, %rd722;
	ld.local.f32 	%f291, [%rd723];
	setp.leu.f32 	%p200, %f291, %f31;
	mov.b64 	%rd3947, 16;
	@%p200 bra 	$L__BB0_232;
	st.local.u32 	[%rd2+64], %r198;
	ld.local.u32 	%r199, [%rd2+56];
	mul.wide.s32 	%rd725, %r199, 4;
	add.s64 	%rd726, %rd1, %rd725;
	ld.local.f32 	%f292, [%rd726];
	setp.leu.f32 	%p201, %f292, %f31;
	mov.b64 	%rd3947, 15;
	@%p201 bra 	$L__BB0_232;
	st.local.u32 	[%rd2+60], %r199;
	ld.local.u32 	%r200, [%rd2+52];
	mul.wide.s32 	%rd728, %r200, 4;
	add.s64 	%rd729, %rd1, %rd728;
	ld.local.f32 	%f293, [%rd729];
	setp.leu.f32 	%p202, %f293, %f31;
	mov.b64 	%rd3947, 14;
	@%p202 bra 	$L__BB0_232;
	st.local.u32 	[%rd2+56], %r200;
	ld.local.u32 	%r201, [%rd2+48];
	mul.wide.s32 	%rd731, %r201, 4;
	add.s64 	%rd732, %rd1, %rd731;
	ld.local.f32 	%f294, [%rd732];
	setp.leu.f32 	%p203, %f294, %f31;
	mov.b64 	%rd3947, 13;
	@%p203 bra 	$L__BB0_232;
	st.local.u32 	[%rd2+52], %r201;
	ld.local.u32 	%r202, [%rd2+44];
	mul.wide.s32 	%rd734, %r202, 4;
	add.s64 	%rd735, %rd1, %rd734;
	ld.local.f32 	%f295, [%rd735];
	setp.leu.f32 	%p204, %f295, %f31;
	mov.b64 	%rd3947, 12;
	@%p204 bra 	$L__BB0_232;
	st.local.u32 	[%rd2+48], %r202;
	ld.local.u32 	%r203, [%rd2+40];
	mul.wide.s32 	%rd737, %r203, 4;
	add.s64 	%rd738, %rd1, %rd737;
	ld.local.f32 	%f296, [%rd738];
	setp.leu.f32 	%p205, %f296, %f31;
	mov.b64 	%rd3947, 11;
	@%p205 bra 	$L__BB0_232;
	st.local.u32 	[%rd2+44], %r203;
	ld.local.u32 	%r204, [%rd2+36];
	mul.wide.s32 	%rd740, %r204, 4;
	add.s64 	%rd741, %rd1, %rd740;
	ld.local.f32 	%f297, [%rd741];
	setp.leu.f32 	%p206, %f297, %f31;
	mov.b64 	%rd3947, 10;
	@%p206 bra 	$L__BB0_232;
	st.local.u32 	[%rd2+40], %r204;
	ld.local.u32 	%r205, [%rd2+32];
	mul.wide.s32 	%rd743, %r205, 4;
	add.s64 	%rd744, %rd1, %rd743;
	ld.local.f32 	%f298, [%rd744];
	setp.leu.f32 	%p207, %f298, %f31;
	mov.b64 	%rd3947, 9;
	@%p207 bra 	$L__BB0_232;
	st.local.u32 	[%rd2+36], %r205;
	ld.local.u32 	%r206, [%rd2+28];
	mul.wide.s32 	%rd746, %r206, 4;
	add.s64 	%rd747, %rd1, %rd746;
	ld.local.f32 	%f299, [%rd747];
	setp.leu.f32 	%p208, %f299, %f31;
	mov.b64 	%rd3947, 8;
	@%p208 bra 	$L__BB0_232;
	st.local.u32 	[%rd2+32], %r206;
	ld.local.u32 	%r207, [%rd2+24];
	mul.wide.s32 	%rd749, %r207, 4;
	add.s64 	%rd750, %rd1, %rd749;
	ld.local.f32 	%f300, [%rd750];
	setp.leu.f32 	%p209, %f300, %f31;
	mov.b64 	%rd3947, 7;
	@%p209 bra 	$L__BB0_232;
	st.local.u32 	[%rd2+28], %r207;
	ld.local.u32 	%r208, [%rd2+20];
	mul.wide.s32 	%rd752, %r208, 4;
	add.s64 	%rd753, %rd1, %rd752;
	ld.local.f32 	%f301, [%rd753];
	setp.leu.f32 	%p210, %f301, %f31;
	mov.b64 	%rd3947, 6;
	@%p210 bra 	$L__BB0_232;
	st.local.u32 	[%rd2+24], %r208;
	ld.local.u32 	%r209, [%rd2+16];
	mul.wide.s32 	%rd755, %r209, 4;
	add.s64 	%rd756, %rd1, %rd755;
	ld.local.f32 	%f302, [%rd756];
	setp.leu.f32 	%p211, %f302, %f31;
	mov.b64 	%rd3947, 5;
	@%p211 bra 	$L__BB0_232;
	st.local.u32 	[%rd2+20], %r209;
	ld.local.u32 	%r210, [%rd2+12];
	mul.wide.s32 	%rd758, %r210, 4;
	add.s64 	%rd759, %rd1, %rd758;
	ld.local.f32 	%f303, [%rd759];
	setp.leu.f32 	%p212, %f303, %f31;
	mov.b64 	%rd3947, 4;
	@%p212 bra 	$L__BB0_232;
	st.local.u32 	[%rd2+16], %r210;
	ld.local.u32 	%r211, [%rd2+8];
	mul.wide.s32 	%rd761, %r211, 4;
	add.s64 	%rd762, %rd1, %rd761;
	ld.local.f32 	%f304, [%rd762];
	setp.leu.f32 	%p213, %f304, %f31;
	mov.b64 	%rd3947, 3;
	@%p213 bra 	$L__BB0_232;
	st.local.u32 	[%rd2+12], %r211;
	ld.local.u32 	%r212, [%rd2+4];
	mul.wide.s32 	%rd764, %r212, 4;
	add.s64 	%rd765, %rd1, %rd764;
	ld.local.f32 	%f305, [%rd765];
	setp.leu.f32 	%p214, %f305, %f31;
	mov.b64 	%rd3947, 2;
	@%p214 bra 	$L__BB0_232;
	st.local.u32 	[%rd2+8], %r212;
	ld.local.u32 	%r213, [%rd2];
	mul.wide.s32 	%rd767, %r213, 4;
	add.s64 	%rd768, %rd1, %rd767;
	ld.local.f32 	%f306, [%rd768];
	setp.leu.f32 	%p215, %f306, %f31;
	mov.b64 	%rd3947, 1;
	@%p215 bra 	$L__BB0_232;
	st.local.u32 	[%rd2+4], %r213;
	mov.b64 	%rd3947, 0;
$L__BB0_232:
	shl.b64 	%rd771, %rd3947, 2;
	add.s64 	%rd772, %rd2, %rd771;
	mov.b32 	%r1346, 20;
	st.local.u32 	[%rd772], %r1346;
	mov.b32 	%r1347, 21;
	st.local.u32 	[%rd2+84], %r1347;
	ld.local.f32 	%f32, [%rd1+84];
	ld.local.u32 	%r214, [%rd2+80];
	mul.wide.s32 	%rd773, %r214, 4;
	add.s64 	%rd774, %rd1, %rd773;
	ld.local.f32 	%f307, [%rd774];
	setp.leu.f32 	%p216, %f307, %f32;
	mov.b64 	%rd3948, 21;
	@%p216 bra 	$L__BB0_254;
	st.local.u32 	[%rd2+84], %r214;
	ld.local.u32 	%r215, [%rd2+76];
	mul.wide.s32 	%rd776, %r215, 4;
	add.s64 	%rd777, %rd1, %rd776;
	ld.local.f32 	%f308, [%rd777];
	setp.leu.f32 	%p217, %f308, %f32;
	mov.b64 	%rd3948, 20;
	@%p217 bra 	$L__BB0_254;
	st.local.u32 	[%rd2+80], %r215;
	ld.local.u32 	%r216, [%rd2+72];
	mul.wide.s32 	%rd779, %r216, 4;
	add.s64 	%rd780, %rd1, %rd779;
	ld.local.f32 	%f309, [%rd780];
	setp.leu.f32 	%p218, %f309, %f32;
	mov.b64 	%rd3948, 19;
	@%p218 bra 	$L__BB0_254;
	st.local.u32 	[%rd2+76], %r216;
	ld.local.u32 	%r217, [%rd2+68];
	mul.wide.s32 	%rd782, %r217, 4;
	add.s64 	%rd783, %rd1, %rd782;
	ld.local.f32 	%f310, [%rd783];
	setp.leu.f32 	%p219, %f310, %f32;
	mov.b64 	%rd3948, 18;
	@%p219 bra 	$L__BB0_254;
	st.local.u32 	[%rd2+72], %r217;
	ld.local.u32 	%r218, [%rd2+64];
	mul.wide.s32 	%rd785, %r218, 4;
	add.s64 	%rd786, %rd1, %rd785;
	ld.local.f32 	%f311, [%rd786];
	setp.leu.f32 	%p220, %f311, %f32;
	mov.b64 	%rd3948, 17;
	@%p220 bra 	$L__BB0_254;
	st.local.u32 	[%rd2+68], %r218;
	ld.local.u32 	%r219, [%rd2+60];
	mul.wide.s32 	%rd788, %r219, 4;
	add.s64 	%rd789, %rd1, %rd788;
	ld.local.f32 	%f312, [%rd789];
	setp.leu.f32 	%p221, %f312, %f32;
	mov.b64 	%rd3948, 16;
	@%p221 bra 	$L__BB0_254;
	st.local.u32 	[%rd2+64], %r219;
	ld.local.u32 	%r220, [%rd2+56];
	mul.wide.s32 	%rd791, %r220, 4;
	add.s64 	%rd792, %rd1, %rd791;
	ld.local.f32 	%f313, [%rd792];
	setp.leu.f32 	%p222, %f313, %f32;
	mov.b64 	%rd3948, 15;
	@%p222 bra 	$L__BB0_254;
	st.local.u32 	[%rd2+60], %r220;
	ld.local.u32 	%r221, [%rd2+52];
	mul.wide.s32 	%rd794, %r221, 4;
	add.s64 	%rd795, %rd1, %rd794;
	ld.local.f32 	%f314, [%rd795];
	setp.leu.f32 	%p223, %f314, %f32;
	mov.b64 	%rd3948, 14;
	@%p223 bra 	$L__BB0_254;
	st.local.u32 	[%rd2+56], %r221;
	ld.local.u32 	%r222, [%rd2+48];
	mul.wide.s32 	%rd797, %r222, 4;
	add.s64 	%rd798, %rd1, %rd797;
	ld.local.f32 	%f315, [%rd798];
	setp.leu.f32 	%p224, %f315, %f32;
	mov.b64 	%rd3948, 13;
	@%p224 bra 	$L__BB0_254;
	st.local.u32 	[%rd2+52], %r222;
	ld.local.u32 	%r223, [%rd2+44];
	mul.wide.s32 	%rd800, %r223, 4;
	add.s64 	%rd801, %rd1, %rd800;
	ld.local.f32 	%f316, [%rd801];
	setp.leu.f32 	%p225, %f316, %f32;
	mov.b64 	%rd3948, 12;
	@%p225 bra 	$L__BB0_254;
	st.local.u32 	[%rd2+48], %r223;
	ld.local.u32 	%r224, [%rd2+40];
	mul.wide.s32 	%rd803, %r224, 4;
	add.s64 	%rd804, %rd1, %rd803;
	ld.local.f32 	%f317, [%rd804];
	setp.leu.f32 	%p226, %f317, %f32;
	mov.b64 	%rd3948, 11;
	@%p226 bra 	$L__BB0_254;
	st.local.u32 	[%rd2+44], %r224;
	ld.local.u32 	%r225, [%rd2+36];
	mul.wide.s32 	%rd806, %r225, 4;
	add.s64 	%rd807, %rd1, %rd806;
	ld.local.f32 	%f318, [%rd807];
	setp.leu.f32 	%p227, %f318, %f32;
	mov.b64 	%rd3948, 10;
	@%p227 bra 	$L__BB0_254;
	st.local.u32 	[%rd2+40], %r225;
	ld.local.u32 	%r226, [%rd2+32];
	mul.wide.s32 	%rd809, %r226, 4;
	add.s64 	%rd810, %rd1, %rd809;
	ld.local.f32 	%f319, [%rd810];
	setp.leu.f32 	%p228, %f319, %f32;
	mov.b64 	%rd3948, 9;
	@%p228 bra 	$L__BB0_254;
	st.local.u32 	[%rd2+36], %r226;
	ld.local.u32 	%r227, [%rd2+28];
	mul.wide.s32 	%rd812, %r227, 4;
	add.s64 	%rd813, %rd1, %rd812;
	ld.local.f32 	%f320, [%rd813];
	setp.leu.f32 	%p229, %f320, %f32;
	mov.b64 	%rd3948, 8;
	@%p229 bra 	$L__BB0_254;
	st.local.u32 	[%rd2+32], %r227;
	ld.local.u32 	%r228, [%rd2+24];
	mul.wide.s32 	%rd815, %r228, 4;
	add.s64 	%rd816, %rd1, %rd815;
	ld.local.f32 	%f321, [%rd816];
	setp.leu.f32 	%p230, %f321, %f32;
	mov.b64 	%rd3948, 7;
	@%p230 bra 	$L__BB0_254;
	st.local.u32 	[%rd2+28], %r228;
	ld.local.u32 	%r229, [%rd2+20];
	mul.wide.s32 	%rd818, %r229, 4;
	add.s64 	%rd819, %rd1, %rd818;
	ld.local.f32 	%f322, [%rd819];
	setp.leu.f32 	%p231, %f322, %f32;
	mov.b64 	%rd3948, 6;
	@%p231 bra 	$L__BB0_254;
	st.local.u32 	[%rd2+24], %r229;
	ld.local.u32 	%r230, [%rd2+16];
	mul.wide.s32 	%rd821, %r230, 4;
	add.s64 	%rd822, %rd1, %rd821;
	ld.local.f32 	%f323, [%rd822];
	setp.leu.f32 	%p232, %f323, %f32;
	mov.b64 	%rd3948, 5;
	@%p232 bra 	$L__BB0_254;
	st.local.u32 	[%rd2+20], %r230;
	ld.local.u32 	%r231, [%rd2+12];
	mul.wide.s32 	%rd824, %r231, 4;
	add.s64 	%rd825, %rd1, %rd824;
	ld.local.f32 	%f324, [%rd825];
	setp.leu.f32 	%p233, %f324, %f32;
	mov.b64 	%rd3948, 4;
	@%p233 bra 	$L__BB0_254;
	st.local.u32 	[%rd2+16], %r231;
	ld.local.u32 	%r232, [%rd2+8];
	mul.wide.s32 	%rd827, %r232, 4;
	add.s64 	%rd828, %rd1, %rd827;
	ld.local.f32 	%f325, [%rd828];
	setp.leu.f32 	%p234, %f325, %f32;
	mov.b64 	%rd3948, 3;
	@%p234 bra 	$L__BB0_254;
	st.local.u32 	[%rd2+12], %r232;
	ld.local.u32 	%r233, [%rd2+4];
	mul.wide.s32 	%rd830, %r233, 4;
	add.s64 	%rd831, %rd1, %rd830;
	ld.local.f32 	%f326, [%rd831];
	setp.leu.f32 	%p235, %f326, %f32;
	mov.b64 	%rd3948, 2;
	@%p235 bra 	$L__BB0_254;
	st.local.u32 	[%rd2+8], %r233;
	ld.local.u32 	%r234, [%rd2];
	mul.wide.s32 	%rd833, %r234, 4;
	add.s64 	%rd834, %rd1, %rd833;
	ld.local.f32 	%f327, [%rd834];
	setp.leu.f32 	%p236, %f327, %f32;
	mov.b64 	%rd3948, 1;
	@%p236 bra 	$L__BB0_254;
	st.local.u32 	[%rd2+4], %r234;
	mov.b64 	%rd3948, 0;
$L__BB0_254:
	shl.b64 	%rd837, %rd3948, 2;
	add.s64 	%rd838, %rd2, %rd837;
	mov.b32 	%r1348, 21;
	st.local.u32 	[%rd838], %r1348;
	mov.b32 	%r1349, 22;
	st.local.u32 	[%rd2+88], %r1349;
	ld.local.f32 	%f33, [%rd1+88];
	ld.local.u32 	%r235, [%rd2+84];
	mul.wide.s32 	%rd839, %r235, 4;
	add.s64 	%rd840, %rd1, %rd839;
	ld.local.f32 	%f328, [%rd840];
	setp.leu.f32 	%p237, %f328, %f33;
	mov.b64 	%rd3949, 22;
	@%p237 bra 	$L__BB0_277;
	st.local.u32 	[%rd2+88], %r235;
	ld.local.u32 	%r236, [%rd2+80];
	mul.wide.s32 	%rd842, %r236, 4;
	add.s64 	%rd843, %rd1, %rd842;
	ld.local.f32 	%f329, [%rd843];
	setp.leu.f32 	%p238, %f329, %f33;
	mov.b64 	%rd3949, 21;
	@%p238 bra 	$L__BB0_277;
	st.local.u32 	[%rd2+84], %r236;
	ld.local.u32 	%r237, [%rd2+76];
	mul.wide.s32 	%rd845, %r237, 4;
	add.s64 	%rd846, %rd1, %rd845;
	ld.local.f32 	%f330, [%rd846];
	setp.leu.f32 	%p239, %f330, %f33;
	mov.b64 	%rd3949, 20;
	@%p239 bra 	$L__BB0_277;
	st.local.u32 	[%rd2+80], %r237;
	ld.local.u32 	%r238, [%rd2+72];
	mul.wide.s32 	%rd848, %r238, 4;
	add.s64 	%rd849, %rd1, %rd848;
	ld.local.f32 	%f331, [%rd849];
	setp.leu.f32 	%p240, %f331, %f33;
	mov.b64 	%rd3949, 19;
	@%p240 bra 	$L__BB0_277;
	st.local.u32 	[%rd2+76], %r238;
	ld.local.u32 	%r239, [%rd2+68];
	mul.wide.s32 	%rd851, %r239, 4;
	add.s64 	%rd852, %rd1, %rd851;
	ld.local.f32 	%f332, [%rd852];
	setp.leu.f32 	%p241, %f332, %f33;
	mov.b64 	%rd3949, 18;
	@%p241 bra 	$L__BB0_277;
	st.local.u32 	[%rd2+72], %r239;
	ld.local.u32 	%r240, [%rd2+64];
	mul.wide.s32 	%rd854, %r240, 4;
	add.s64 	%rd855, %rd1, %rd854;
	ld.local.f32 	%f333, [%rd855];
	setp.leu.f32 	%p242, %f333, %f33;
	mov.b64 	%rd3949, 17;
	@%p242 bra 	$L__BB0_277;
	st.local.u32 	[%rd2+68], %r240;
	ld.local.u32 	%r241, [%rd2+60];
	mul.wide.s32 	%rd857, %r241, 4;
	add.s64 	%rd858, %rd1, %rd857;
	ld.local.f32 	%f334, [%rd858];
	setp.leu.f32 	%p243, %f334, %f33;
	mov.b64 	%rd3949, 16;
	@%p243 bra 	$L__BB0_277;
	st.local.u32 	[%rd2+64], %r241;
	ld.local.u32 	%r242, [%rd2+56];
	mul.wide.s32 	%rd860, %r242, 4;
	add.s64 	%rd861, %rd1, %rd860;
	ld.local.f32 	%f335, [%rd861];
	setp.leu.f32 	%p244, %f335, %f33;
	mov.b64 	%rd3949, 15;
	@%p244 bra 	$L__BB0_277;
	st.local.u32 	[%rd2+60], %r242;
	ld.local.u32 	%r243, [%rd2+52];
	mul.wide.s32 	%rd863, %r243, 4;
	add.s64 	%rd864, %rd1, %rd863;
	ld.local.f32 	%f336, [%rd864];
	setp.leu.f32 	%p245, %f336, %f33;
	mov.b64 	%rd3949, 14;
	@%p245 bra 	$L__BB0_277;
	st.local.u32 	[%rd2+56], %r243;
	ld.local.u32 	%r244, [%rd2+48];
	mul.wide.s32 	%rd866, %r244, 4;
	add.s64 	%rd867, %rd1, %rd866;
	ld.local.f32 	%f337, [%rd867];
	setp.leu.f32 	%p246, %f337, %f33;
	mov.b64 	%rd3949, 13;
	@%p246 bra 	$L__BB0_277;
	st.local.u32 	[%rd2+52], %r244;
	ld.local.u32 	%r245, [%rd2+44];
	mul.wide.s32 	%rd869, %r245, 4;
	add.s64 	%rd870, %rd1, %rd869;
	ld.local.f32 	%f338, [%rd870];
	setp.leu.f32 	%p247, %f338, %f33;
	mov.b64 	%rd3949, 12;
	@%p247 bra 	$L__BB0_277;
	st.local.u32 	[%rd2+48], %r245;
	ld.local.u32 	%r246, [%rd2+40];
	mul.wide.s32 	%rd872, %r246, 4;
	add.s64 	%rd873, %rd1, %rd872;
	ld.local.f32 	%f339, [%rd873];
	setp.leu.f32 	%p248, %f339, %f33;
	mov.b64 	%rd3949, 11;
	@%p248 bra 	$L__BB0_277;
	st.local.u32 	[%rd2+44], %r246;
	ld.local.u32 	%r247, [%rd2+36];
	mul.wide.s32 	%rd875, %r247, 4;
	add.s64 	%rd876, %rd1, %rd875;
	ld.local.f32 	%f340, [%rd876];
	setp.leu.f32 	%p249, %f340, %f33;
	mov.b64 	%rd3949, 10;
	@%p249 bra 	$L__BB0_277;
	st.local.u32 	[%rd2+40], %r247;
	ld.local.u32 	%r248, [%rd2+32];
	mul.wide.s32 	%rd878, %r248, 4;
	add.s64 	%rd879, %rd1, %rd878;
	ld.local.f32 	%f341, [%rd879];
	setp.leu.f32 	%p250, %f341, %f33;
	mov.b64 	%rd3949, 9;
	@%p250 bra 	$L__BB0_277;
	st.local.u32 	[%rd2+36], %r248;
	ld.local.u32 	%r249, [%rd2+28];
	mul.wide.s32 	%rd881, %r249, 4;
	add.s64 	%rd882, %rd1, %rd881;
	ld.local.f32 	%f342, [%rd882];
	setp.leu.f32 	%p251, %f342, %f33;
	mov.b64 	%rd3949, 8;
	@%p251 bra 	$L__BB0_277;
	st.local.u32 	[%rd2+32], %r249;
	ld.local.u32 	%r250, [%rd2+24];
	mul.wide.s32 	%rd884, %r250, 4;
	add.s64 	%rd885, %rd1, %rd884;
	ld.local.f32 	%f343, [%rd885];
	setp.leu.f32 	%p252, %f343, %f33;
	mov.b64 	%rd3949, 7;
	@%p252 bra 	$L__BB0_277;
	st.local.u32 	[%rd2+28], %r250;
	ld.local.u32 	%r251, [%rd2+20];
	mul.wide.s32 	%rd887, %r251, 4;
	add.s64 	%rd888, %rd1, %rd887;
	ld.local.f32 	%f344, [%rd888];
	setp.leu.f32 	%p253, %f344, %f33;
	mov.b64 	%rd3949, 6;
	@%p253 bra 	$L__BB0_277;
	st.local.u32 	[%rd2+24], %r251;
	ld.local.u32 	%r252, [%rd2+16];
	mul.wide.s32 	%rd890, %r252, 4;
	add.s64 	%rd891, %rd1, %rd890;
	ld.local.f32 	%f345, [%rd891];
	setp.leu.f32 	%p254, %f345, %f33;
	mov.b64 	%rd3949, 5;
	@%p254 bra 	$L__BB0_277;
	st.local.u32 	[%rd2+20], %r252;
	ld.local.u32 	%r253, [%rd2+12];
	mul.wide.s32 	%rd893, %r253, 4;
	add.s64 	%rd894, %rd1, %rd893;
	ld.local.f32 	%f346, [%rd894];
	setp.leu.f32 	%p255, %f346, %f33;
	mov.b64 	%rd3949, 4;
	@%p255 bra 	$L__BB0_277;
	st.local.u32 	[%rd2+16], %r253;
	ld.local.u32 	%r254, [%rd2+8];
	mul.wide.s32 	%rd896, %r254, 4;
	add.s64 	%rd897, %rd1, %rd896;
	ld.local.f32 	%f347, [%rd897];
	setp.leu.f32 	%p256, %f347, %f33;
	mov.b64 	%rd3949, 3;
	@%p256 bra 	$L__BB0_277;
	st.local.u32 	[%rd2+12], %r254;
	ld.local.u32 	%r255, [%rd2+4];
	mul.wide.s32 	%rd899, %r255, 4;
	add.s64 	%rd900, %rd1, %rd899;
	ld.local.f32 	%f348, [%rd900];
	setp.leu.f32 	%p257, %f348, %f33;
	mov.b64 	%rd3949, 2;
	@%p257 bra 	$L__BB0_277;
	st.local.u32 	[%rd2+8], %r255;
	ld.local.u32 	%r256, [%rd2];
	mul.wide.s32 	%rd902, %r256, 4;
	add.s64 	%rd903, %rd1, %rd902;
	ld.local.f32 	%f349, [%rd903];
	setp.leu.f32 	%p258, %f349, %f33;
	mov.b64 	%rd3949, 1;
	@%p258 bra 	$L__BB0_277;
	st.local.u32 	[%rd2+4], %r256;
	mov.b64 	%rd3949, 0;
$L__BB0_277:
	shl.b64 	%rd906, %rd3949, 2;
	add.s64 	%rd907, %rd2, %rd906;
	mov.b32 	%r1350, 22;
	st.local.u32 	[%rd907], %r1350;
	mov.b32 	%r1351, 23;
	st.local.u32 	[%rd2+92], %r1351;
	ld.local.f32 	%f34, [%rd1+92];
	ld.local.u32 	%r257, [%rd2+88];
	mul.wide.s32 	%rd908, %r257, 4;
	add.s64 	%rd909, %rd1, %rd908;
	ld.local.f32 	%f350, [%rd909];
	setp.leu.f32 	%p259, %f350, %f34;
	mov.b64 	%rd3950, 23;
	@%p259 bra 	$L__BB0_301;
	st.local.u32 	[%rd2+92], %r257;
	ld.local.u32 	%r258, [%rd2+84];
	mul.wide.s32 	%rd911, %r258, 4;
	add.s64 	%rd912, %rd1, %rd911;
	ld.local.f32 	%f351, [%rd912];
	setp.leu.f32 	%p260, %f351, %f34;
	mov.b64 	%rd3950, 22;
	@%p260 bra 	$L__BB0_301;
	st.local.u32 	[%rd2+88], %r258;
	ld.local.u32 	%r259, [%rd2+80];
	mul.wide.s32 	%rd914, %r259, 4;
	add.s64 	%rd915, %rd1, %rd914;
	ld.local.f32 	%f352, [%rd915];
	setp.leu.f32 	%p261, %f352, %f34;
	mov.b64 	%rd3950, 21;
	@%p261 bra 	$L__BB0_301;
	st.local.u32 	[%rd2+84], %r259;
	ld.local.u32 	%r260, [%rd2+76];
	mul.wide.s32 	%rd917, %r260, 4;
	add.s64 	%rd918, %rd1, %rd917;
	ld.local.f32 	%f353, [%rd918];
	setp.leu.f32 	%p262, %f353, %f34;
	mov.b64 	%rd3950, 20;
	@%p262 bra 	$L__BB0_301;
	st.local.u32 	[%rd2+80], %r260;
	ld.local.u32 	%r261, [%rd2+72];
	mul.wide.s32 	%rd920, %r261, 4;
	add.s64 	%rd921, %rd1, %rd920;
	ld.local.f32 	%f354, [%rd921];
	setp.leu.f32 	%p263, %f354, %f34;
	mov.b64 	%rd3950, 19;
	@%p263 bra 	$L__BB0_301;
	st.local.u32 	[%rd2+76], %r261;
	ld.local.u32 	%r262, [%rd2+68];
	mul.wide.s32 	%rd923, %r262, 4;
	add.s64 	%rd924, %rd1, %rd923;
	ld.local.f32 	%f355, [%rd924];
	setp.leu.f32 	%p264, %f355, %f34;
	mov.b64 	%rd3950, 18;
	@%p264 bra 	$L__BB0_301;
	st.local.u32 	[%rd2+72], %r262;
	ld.local.u32 	%r263, [%rd2+64];
	mul.wide.s32 	%rd926, %r263, 4;
	add.s64 	%rd927, %rd1, %rd926;
	ld.local.f32 	%f356, [%rd927];
	setp.leu.f32 	%p265, %f356, %f34;
	mov.b64 	%rd3950, 17;
	@%p265 bra 	$L__BB0_301;
	st.local.u32 	[%rd2+68], %r263;
	ld.local.u32 	%r264, [%rd2+60];
	mul.wide.s32 	%rd929, %r264, 4;
	add.s64 	%rd930, %rd1, %rd929;
	ld.local.f32 	%f357, [%rd930];
	setp.leu.f32 	%p266, %f357, %f34;
	mov.b64 	%rd3950, 16;
	@%p266 bra 	$L__BB0_301;
	st.local.u32 	[%rd2+64], %r264;
	ld.local.u32 	%r265, [%rd2+56];
	mul.wide.s32 	%rd932, %r265, 4;
	add.s64 	%rd933, %rd1, %rd932;
	ld.local.f32 	%f358, [%rd933];
	setp.leu.f32 	%p267, %f358, %f34;
	mov.b64 	%rd3950, 15;
	@%p267 bra 	$L__BB0_301;
	st.local.u32 	[%rd2+60], %r265;
	ld.local.u32 	%r266, [%rd2+52];
	mul.wide.s32 	%rd935, %r266, 4;
	add.s64 	%rd936, %rd1, %rd935;
	ld.local.f32 	%f359, [%rd936];
	setp.leu.f32 	%p268, %f359, %f34;
	mov.b64 	%rd3950, 14;
	@%p268 bra 	$L__BB0_301;
	st.local.u32 	[%rd2+56], %r266;
	ld.local.u32 	%r267, [%rd2+48];
	mul.wide.s32 	%rd938, %r267, 4;
	add.s64 	%rd939, %rd1, %rd938;
	ld.local.f32 	%f360, [%rd939];
	setp.leu.f32 	%p269, %f360, %f34;
	mov.b64 	%rd3950, 13;
	@%p269 bra 	$L__BB0_301;
	st.local.u32 	[%rd2+52], %r267;
	ld.local.u32 	%r268, [%rd2+44];
	mul.wide.s32 	%rd941, %r268, 4;
	add.s64 	%rd942, %rd1, %rd941;
	ld.local.f32 	%f361, [%rd942];
	setp.leu.f32 	%p270, %f361, %f34;
	mov.b64 	%rd3950, 12;
	@%p270 bra 	$L__BB0_301;
	st.local.u32 	[%rd2+48], %r268;
	ld.local.u32 	%r269, [%rd2+40];
	mul.wide.s32 	%rd944, %r269, 4;
	add.s64 	%rd945, %rd1, %rd944;
	ld.local.f32 	%f362, [%rd945];
	setp.leu.f32 	%p271, %f362, %f34;
	mov.b64 	%rd3950, 11;
	@%p271 bra 	$L__BB0_301;
	st.local.u32 	[%rd2+44], %r269;
	ld.local.u32 	%r270, [%rd2+36];
	mul.wide.s32 	%rd947, %r270, 4;
	add.s64 	%rd948, %rd1, %rd947;
	ld.local.f32 	%f363, [%rd948];
	setp.leu.f32 	%p272, %f363, %f34;
	mov.b64 	%rd3950, 10;
	@%p272 bra 	$L__BB0_301;
	st.local.u32 	[%rd2+40], %r270;
	ld.local.u32 	%r271, [%rd2+32];
	mul.wide.s32 	%rd950, %r271, 4;
	add.s64 	%rd951, %rd1, %rd950;
	ld.local.f32 	%f364, [%rd951];
	setp.leu.f32 	%p273, %f364, %f34;
	mov.b64 	%rd3950, 9;
	@%p273 bra 	$L__BB0_301;
	st.local.u32 	[%rd2+36], %r271;
	ld.local.u32 	%r272, [%rd2+28];
	mul.wide.s32 	%rd953, %r272, 4;
	add.s64 	%rd954, %rd1, %rd953;
	ld.local.f32 	%f365, [%rd954];
	setp.leu.f32 	%p274, %f365, %f34;
	mov.b64 	%rd3950, 8;
	@%p274 bra 	$L__BB0_301;
	st.local.u32 	[%rd2+32], %r272;
	ld.local.u32 	%r273, [%rd2+24];
	mul.wide.s32 	%rd956, %r273, 4;
	add.s64 	%rd957, %rd1, %rd956;
	ld.local.f32 	%f366, [%rd957];
	setp.leu.f32 	%p275, %f366, %f34;
	mov.b64 	%rd3950, 7;
	@%p275 bra 	$L__BB0_301;
	st.local.u32 	[%rd2+28], %r273;
	ld.local.u32 	%r274, [%rd2+20];
	mul.wide.s32 	%rd959, %r274, 4;
	add.s64 	%rd960, %rd1, %rd959;
	ld.local.f32 	%f367, [%rd960];
	setp.leu.f32 	%p276, %f367, %f34;
	mov.b64 	%rd3950, 6;
	@%p276 bra 	$L__BB0_301;
	st.local.u32 	[%rd2+24], %r274;
	ld.local.u32 	%r275, [%rd2+16];
	mul.wide.s32 	%rd962, %r275, 4;
	add.s64 	%rd963, %rd1, %rd962;
	ld.local.f32 	%f368, [%rd963];
	setp.leu.f32 	%p277, %f368, %f34;
	mov.b64 	%rd3950, 5;
	@%p277 bra 	$L__BB0_301;
	st.local.u32 	[%rd2+20], %r275;
	ld.local.u32 	%r276, [%rd2+12];
	mul.wide.s32 	%rd965, %r276, 4;
	add.s64 	%rd966, %rd1, %rd965;
	ld.local.f32 	%f369, [%rd966];
	setp.leu.f32 	%p278, %f369, %f34;
	mov.b64 	%rd3950, 4;
	@%p278 bra 	$L__BB0_301;
	st.local.u32 	[%rd2+16], %r276;
	ld.local.u32 	%r277, [%rd2+8];
	mul.wide.s32 	%rd968, %r277, 4;
	add.s64 	%rd969, %rd1, %rd968;
	ld.local.f32 	%f370, [%rd969];
	setp.leu.f32 	%p279, %f370, %f34;
	mov.b64 	%rd3950, 3;
	@%p279 bra 	$L__BB0_301;
	st.local.u32 	[%rd2+12], %r277;
	ld.local.u32 	%r278, [%rd2+4];
	mul.wide.s32 	%rd971, %r278, 4;
	add.s64 	%rd972, %rd1, %rd971;
	ld.local.f32 	%f371, [%rd972];
	setp.leu.f32 	%p280, %f371, %f34;
	mov.b64 	%rd3950, 2;
	@%p280 bra 	$L__BB0_301;
	st.local.u32 	[%rd2+8], %r278;
	ld.local.u32 	%r279, [%rd2];
	mul.wide.s32 	%rd974, %r279, 4;
	add.s64 	%rd975, %rd1, %rd974;
	ld.local.f32 	%f372, [%rd975];
	setp.leu.f32 	%p281, %f372, %f34;
	mov.b64 	%rd3950, 1;
	@%p281 bra 	$L__BB0_301;
	st.local.u32 	[%rd2+4], %r279;
	mov.b64 	%rd3950, 0;
$L__BB0_301:
	shl.b64 	%rd978, %rd3950, 2;
	add.s64 	%rd979, %rd2, %rd978;
	mov.b32 	%r1352, 23;
	st.local.u32 	[%rd979], %r1352;
	mov.b32 	%r1353, 24;
	st.local.u32 	[%rd2+96], %r1353;
	ld.local.f32 	%f35, [%rd1+96];
	ld.local.u32 	%r280, [%rd2+92];
	mul.wide.s32 	%rd980, %r280, 4;
	add.s64 	%rd981, %rd1, %rd980;
	ld.local.f32 	%f373, [%rd981];
	setp.leu.f32 	%p282, %f373, %f35;
	mov.b64 	%rd3951, 24;
	@%p282 bra 	$L__BB0_326;
	st.local.u32 	[%rd2+96], %r280;
	ld.local.u32 	%r281, [%rd2+88];
	mul.wide.s32 	%rd983, %r281, 4;
	add.s64 	%rd984, %rd1, %rd983;
	ld.local.f32 	%f374, [%rd984];
	setp.leu.f32 	%p283, %f374, %f35;
	mov.b64 	%rd3951, 23;
	@%p283 bra 	$L__BB0_326;
	st.local.u32 	[%rd2+92], %r281;
	ld.local.u32 	%r282, [%rd2+84];
	mul.wide.s32 	%rd986, %r282, 4;
	add.s64 	%rd987, %rd1, %rd986;
	ld.local.f32 	%f375, [%rd987];
	setp.leu.f32 	%p284, %f375, %f35;
	mov.b64 	%rd3951, 22;
	@%p284 bra 	$L__BB0_326;
	st.local.u32 	[%rd2+88], %r282;
	ld.local.u32 	%r283, [%rd2+80];
	mul.wide.s32 	%rd989, %r283, 4;
	add.s64 	%rd990, %rd1, %rd989;
	ld.local.f32 	%f376, [%rd990];
	setp.leu.f32 	%p285, %f376, %f35;
	mov.b64 	%rd3951, 21;
	@%p285 bra 	$L__BB0_326;
	st.local.u32 	[%rd2+84], %r283;
	ld.local.u32 	%r284, [%rd2+76];
	mul.wide.s32 	%rd992, %r284, 4;
	add.s64 	%rd993, %rd1, %rd992;
	ld.local.f32 	%f377, [%rd993];
	setp.leu.f32 	%p286, %f377, %f35;
	mov.b64 	%rd3951, 20;
	@%p286 bra 	$L__BB0_326;
	st.local.u32 	[%rd2+80], %r284;
	ld.local.u32 	%r285, [%rd2+72];
	mul.wide.s32 	%rd995, %r285, 4;
	add.s64 	%rd996, %rd1, %rd995;
	ld.local.f32 	%f378, [%rd996];
	setp.leu.f32 	%p287, %f378, %f35;
	mov.b64 	%rd3951, 19;
	@%p287 bra 	$L__BB0_326;
	st.local.u32 	[%rd2+76], %r285;
	ld.local.u32 	%r286, [%rd2+68];
	mul.wide.s32 	%rd998, %r286, 4;
	add.s64 	%rd999, %rd1, %rd998;
	ld.local.f32 	%f379, [%rd999];
	setp.leu.f32 	%p288, %f379, %f35;
	mov.b64 	%rd3951, 18;
	@%p288 bra 	$L__BB0_326;
	st.local.u32 	[%rd2+72], %r286;
	ld.local.u32 	%r287, [%rd2+64];
	mul.wide.s32 	%rd1001, %r287, 4;
	add.s64 	%rd1002, %rd1, %rd1001;
	ld.local.f32 	%f380, [%rd1002];
	setp.leu.f32 	%p289, %f380, %f35;
	mov.b64 	%rd3951, 17;
	@%p289 bra 	$L__BB0_326;
	st.local.u32 	[%rd2+68], %r287;
	ld.local.u32 	%r288, [%rd2+60];
	mul.wide.s32 	%rd1004, %r288, 4;
	add.s64 	%rd1005, %rd1, %rd1004;
	ld.local.f32 	%f381, [%rd1005];
	setp.leu.f32 	%p290, %f381, %f35;
	mov.b64 	%rd3951, 16;
	@%p290 bra 	$L__BB0_326;
	st.local.u32 	[%rd2+64], %r288;
	ld.local.u32 	%r289, [%rd2+56];
	mul.wide.s32 	%rd1007, %r289, 4;
	add.s64 	%rd1008, %rd1, %rd1007;
	ld.local.f32 	%f382, [%rd1008];
	setp.leu.f32 	%p291, %f382, %f35;
	mov.b64 	%rd3951, 15;
	@%p291 bra 	$L__BB0_326;
	st.local.u32 	[%rd2+60], %r289;
	ld.local.u32 	%r290, [%rd2+52];
	mul.wide.s32 	%rd1010, %r290, 4;
	add.s64 	%rd1011, %rd1, %rd1010;
	ld.local.f32 	%f383, [%rd1011];
	setp.leu.f32 	%p292, %f383, %f35;
	mov.b64 	%rd3951, 14;
	@%p292 bra 	$L__BB0_326;
	st.local.u32 	[%rd2+56], %r290;
	ld.local.u32 	%r291, [%rd2+48];
	mul.wide.s32 	%rd1013, %r291, 4;
	add.s64 	%rd1014, %rd1, %rd1013;
	ld.local.f32 	%f384, [%rd1014];
	setp.leu.f32 	%p293, %f384, %f35;
	mov.b64 	%rd3951, 13;
	@%p293 bra 	$L__BB0_326;
	st.local.u32 	[%rd2+52], %r291;
	ld.local.u32 	%r292, [%rd2+44];
	mul.wide.s32 	%rd1016, %r292, 4;
	add.s64 	%rd1017, %rd1, %rd1016;
	ld.local.f32 	%f385, [%rd1017];
	setp.leu.f32 	%p294, %f385, %f35;
	mov.b64 	%rd3951, 12;
	@%p294 bra 	$L__BB0_326;
	st.local.u32 	[%rd2+48], %r292;
	ld.local.u32 	%r293, [%rd2+40];
	mul.wide.s32 	%rd1019, %r293, 4;
	add.s64 	%rd1020, %rd1, %rd1019;
	ld.local.f32 	%f386, [%rd1020];
	setp.leu.f32 	%p295, %f386, %f35;
	mov.b64 	%rd3951, 11;
	@%p295 bra 	$L__BB0_326;
	st.local.u32 	[%rd2+44], %r293;
	ld.local.u32 	%r294, [%rd2+36];
	mul.wide.s32 	%rd1022, %r294, 4;
	add.s64 	%rd1023, %rd1, %rd1022;
	ld.local.f32 	%f387, [%rd1023];
	setp.leu.f32 	%p296, %f387, %f35;
	mov.b64 	%rd3951, 10;
	@%p296 bra 	$L__BB0_326;
	st.local.u32 	[%rd2+40], %r294;
	ld.local.u32 	%r295, [%rd2+32];
	mul.wide.s32 	%rd1025, %r295, 4;
	add.s64 	%rd1026, %rd1, %rd1025;
	ld.local.f32 	%f388, [%rd1026];
	setp.leu.f32 	%p297, %f388, %f35;
	mov.b64 	%rd3951, 9;
	@%p297 bra 	$L__BB0_326;
	st.local.u32 	[%rd2+36], %r295;
	ld.local.u32 	%r296, [%rd2+28];
	mul.wide.s32 	%rd1028, %r296, 4;
	add.s64 	%rd1029, %rd1, %rd1028;
	ld.local.f32 	%f389, [%rd1029];
	setp.leu.f32 	%p298, %f389, %f35;
	mov.b64 	%rd3951, 8;
	@%p298 bra 	$L__BB0_326;
	st.local.u32 	[%rd2+32], %r296;
	ld.local.u32 	%r297, [%rd2+24];
	mul.wide.s32 	%rd1031, %r297, 4;
	add.s64 	%rd1032, %rd1, %rd1031;
	ld.local.f32 	%f390, [%rd1032];
	setp.leu.f32 	%p299, %f390, %f35;
	mov.b64 	%rd3951, 7;
	@%p299 bra 	$L__BB0_326;
	st.local.u32 	[%rd2+28], %r297;
	ld.local.u32 	%r298, [%rd2+20];
	mul.wide.s32 	%rd1034, %r298, 4;
	add.s64 	%rd1035, %rd1, %rd1034;
	ld.local.f32 	%f391, [%rd1035];
	setp.leu.f32 	%p300, %f391, %f35;
	mov.b64 	%rd3951, 6;
	@%p300 bra 	$L__BB0_326;
	st.local.u32 	[%rd2+24], %r298;
	ld.local.u32 	%r299, [%rd2+16];
	mul.wide.s32 	%rd1037, %r299, 4;
	add.s64 	%rd1038, %rd1, %rd1037;
	ld.local.f32 	%f392, [%rd1038];
	setp.leu.f32 	%p301, %f392, %f35;
	mov.b64 	%rd3951, 5;
	@%p301 bra 	$L__BB0_326;
	st.local.u32 	[%rd2+20], %r299;
	ld.local.u32 	%r300, [%rd2+12];
	mul.wide.s32 	%rd1040, %r300, 4;
	add.s64 	%rd1041, %rd1, %rd1040;
	ld.local.f32 	%f393, [%rd1041];
	setp.leu.f32 	%p302, %f393, %f35;
	mov.b64 	%rd3951, 4;
	@%p302 bra 	$L__BB0_326;
	st.local.u32 	[%rd2+16], %r300;
	ld.local.u32 	%r301, [%rd2+8];
	mul.wide.s32 	%rd1043, %r301, 4;
	add.s64 	%rd1044, %rd1, %rd1043;
	ld.local.f32 	%f394, [%rd1044];
	setp.leu.f32 	%p303, %f394, %f35;
	mov.b64 	%rd3951, 3;
	@%p303 bra 	$L__BB0_326;
	st.local.u32 	[%rd2+12], %r301;
	ld.local.u32 	%r302, [%rd2+4];
	mul.wide.s32 	%rd1046, %r302, 4;
	add.s64 	%rd1047, %rd1, %rd1046;
	ld.local.f32 	%f395, [%rd1047];
	setp.leu.f32 	%p304, %f395, %f35;
	mov.b64 	%rd3951, 2;
	@%p304 bra 	$L__BB0_326;
	st.local.u32 	[%rd2+8], %r302;
	ld.local.u32 	%r303, [%rd2];
	mul.wide.s32 	%rd1049, %r303, 4;
	add.s64 	%rd1050, %rd1, %rd1049;
	ld.local.f32 	%f396, [%rd1050];
	setp.leu.f32 	%p305, %f396, %f35;
	mov.b64 	%rd3951, 1;
	@%p305 bra 	$L__BB0_326;
	st.local.u32 	[%rd2+4], %r303;
	mov.b64 	%rd3951, 0;
$L__BB0_326:
	shl.b64 	%rd1053, %rd3951, 2;
	add.s64 	%rd1054, %rd2, %rd1053;
	mov.b32 	%r1354, 24;
	st.local.u32 	[%rd1054], %r1354;
	mov.b32 	%r1355, 25;
	st.local.u32 	[%rd2+100], %r1355;
	ld.local.f32 	%f36, [%rd1+100];
	ld.local.u32 	%r304, [%rd2+96];
	mul.wide.s32 	%rd1055, %r304, 4;
	add.s64 	%rd1056, %rd1, %rd1055;
	ld.local.f32 	%f397, [%rd1056];
	setp.leu.f32 	%p306, %f397, %f36;
	mov.b64 	%rd3952, 25;
	@%p306 bra 	$L__BB0_352;
	st.local.u32 	[%rd2+100], %r304;
	ld.local.u32 	%r305, [%rd2+92];
	mul.wide.s32 	%rd1058, %r305, 4;
	add.s64 	%rd1059, %rd1, %rd1058;
	ld.local.f32 	%f398, [%rd1059];
	setp.leu.f32 	%p307, %f398, %f36;
	mov.b64 	%rd3952, 24;
	@%p307 bra 	$L__BB0_352;
	st.local.u32 	[%rd2+96], %r305;
	ld.local.u32 	%r306, [%rd2+88];
	mul.wide.s32 	%rd1061, %r306, 4;
	add.s64 	%rd1062, %rd1, %rd1061;
	ld.local.f32 	%f399, [%rd1062];
	setp.leu.f32 	%p308, %f399, %f36;
	mov.b64 	%rd3952, 23;
	@%p308 bra 	$L__BB0_352;
	st.local.u32 	[%rd2+92], %r306;
	ld.local.u32 	%r307, [%rd2+84];
	mul.wide.s32 	%rd1064, %r307, 4;
	add.s64 	%rd1065, %rd1, %rd1064;
	ld.local.f32 	%f400, [%rd1065];
	setp.leu.f32 	%p309, %f400, %f36;
	mov.b64 	%rd3952, 22;
	@%p309 bra 	$L__BB0_352;
	st.local.u32 	[%rd2+88], %r307;
	ld.local.u32 	%r308, [%rd2+80];
	mul.wide.s32 	%rd1067, %r308, 4;
	add.s64 	%rd1068, %rd1, %rd1067;
	ld.local.f32 	%f401, [%rd1068];
	setp.leu.f32 	%p310, %f401, %f36;
	mov.b64 	%rd3952, 21;
	@%p310 bra 	$L__BB0_352;
	st.local.u32 	[%rd2+84], %r308;
	ld.local.u32 	%r309, [%rd2+76];
	mul.wide.s32 	%rd1070, %r309, 4;
	add.s64 	%rd1071, %rd1, %rd1070;
	ld.local.f32 	%f402, [%rd1071];
	setp.leu.f32 	%p311, %f402, %f36;
	mov.b64 	%rd3952, 20;
	@%p311 bra 	$L__BB0_352;
	st.local.u32 	[%rd2+80], %r309;
	ld.local.u32 	%r310, [%rd2+72];
	mul.wide.s32 	%rd1073, %r310, 4;
	add.s64 	%rd1074, %rd1, %rd1073;
	ld.local.f32 	%f403, [%rd1074];
	setp.leu.f32 	%p312, %f403, %f36;
	mov.b64 	%rd3952, 19;
	@%p312 bra 	$L__BB0_352;
	st.local.u32 	[%rd2+76], %r310;
	ld.local.u32 	%r311, [%rd2+68];
	mul.wide.s32 	%rd1076, %r311, 4;
	add.s64 	%rd1077, %rd1, %rd1076;
	ld.local.f32 	%f404, [%rd1077];
	setp.leu.f32 	%p313, %f404, %f36;
	mov.b64 	%rd3952, 18;
	@%p313 bra 	$L__BB0_352;
	st.local.u32 	[%rd2+72], %r311;
	ld.local.u32 	%r312, [%rd2+64];
	mul.wide.s32 	%rd1079, %r312, 4;
	add.s64 	%rd1080, %rd1, %rd1079;
	ld.local.f32 	%f405, [%rd1080];
	setp.leu.f32 	%p314, %f405, %f36;
	mov.b64 	%rd3952, 17;
	@%p314 bra 	$L__BB0_352;
	st.local.u32 	[%rd2+68], %r312;
	ld.local.u32 	%r313, [%rd2+60];
	mul.wide.s32 	%rd1082, %r313, 4;
	add.s64 	%rd1083, %rd1, %rd1082;
	ld.local.f32 	%f406, [%rd1083];
	setp.leu.f32 	%p315, %f406, %f36;
	mov.b64 	%rd3952, 16;
	@%p315 bra 	$L__BB0_352;
	st.local.u32 	[%rd2+64], %r313;
	ld.local.u32 	%r314, [%rd2+56];
	mul.wide.s32 	%rd1085, %r314, 4;
	add.s64 	%rd1086, %rd1, %rd1085;
	ld.local.f32 	%f407, [%rd1086];
	setp.leu.f32 	%p316, %f407, %f36;
	mov.b64 	%rd3952, 15;
	@%p316 bra 	$L__BB0_352;
	st.local.u32 	[%rd2+60], %r314;
	ld.local.u32 	%r315, [%rd2+52];
	mul.wide.s32 	%rd1088, %r315, 4;
	add.s64 	%rd1089, %rd1, %rd1088;
	ld.local.f32 	%f408, [%rd1089];
	setp.leu.f32 	%p317, %f408, %f36;
	mov.b64 	%rd3952, 14;
	@%p317 bra 	$L__BB0_352;
	st.local.u32 	[%rd2+56], %r315;
	ld.local.u32 	%r316, [%rd2+48];
	mul.wide.s32 	%rd1091, %r316, 4;
	add.s64 	%rd1092, %rd1, %rd1091;
	ld.local.f32 	%f409, [%rd1092];
	setp.leu.f32 	%p318, %f409, %f36;
	mov.b64 	%rd3952, 13;
	@%p318 bra 	$L__BB0_352;
	st.local.u32 	[%rd2+52], %r316;
	ld.local.u32 	%r317, [%rd2+44];
	mul.wide.s32 	%rd1094, %r317, 4;
	add.s64 	%rd1095, %rd1, %rd1094;
	ld.local.f32 	%f410, [%rd1095];
	setp.leu.f32 	%p319, %f410, %f36;
	mov.b64 	%rd3952, 12;
	@%p319 bra 	$L__BB0_352;
	st.local.u32 	[%rd2+48], %r317;
	ld.local.u32 	%r318, [%rd2+40];
	mul.wide.s32 	%rd1097, %r318, 4;
	add.s64 	%rd1098, %rd1, %rd1097;
	ld.local.f32 	%f411, [%rd1098];
	setp.leu.f32 	%p320, %f411, %f36;
	mov.b64 	%rd3952, 11;
	@%p320 bra 	$L__BB0_352;
	st.local.u32 	[%rd2+44], %r318;
	ld.local.u32 	%r319, [%rd2+36];
	mul.wide.s32 	%rd1100, %r319, 4;
	add.s64 	%rd1101, %rd1, %rd1100;
	ld.local.f32 	%f412, [%rd1101];
	setp.leu.f32 	%p321, %f412, %f36;
	mov.b64 	%rd3952, 10;
	@%p321 bra 	$L__BB0_352;
	st.local.u32 	[%rd2+40], %r319;
	ld.local.u32 	%r320, [%rd2+32];
	mul.wide.s32 	%rd1103, %r320, 4;
	add.s64 	%rd1104, %rd1, %rd1103;
	ld.local.f32 	%f413, [%rd1104];
	setp.leu.f32 	%p322, %f413, %f36;
	mov.b64 	%rd3952, 9;
	@%p322 bra 	$L__BB0_352;
	st.local.u32 	[%rd2+36], %r320;
	ld.local.u32 	%r321, [%rd2+28];
	mul.wide.s32 	%rd1106, %r321, 4;
	add.s64 	%rd1107, %rd1, %rd1106;
	ld.local.f32 	%f414, [%rd1107];
	setp.leu.f32 	%p323, %f414, %f36;
	mov.b64 	%rd3952, 8;
	@%p323 bra 	$L__BB0_352;
	st.local.u32 	[%rd2+32], %r321;
	ld.local.u32 	%r322, [%rd2+24];
	mul.wide.s32 	%rd1109, %r322, 4;
	add.s64 	%rd1110, %rd1, %rd1109;
	ld.local.f32 	%f415, [%rd1110];
	setp.leu.f32 	%p324, %f415, %f36;
	mov.b64 	%rd3952, 7;
	@%p324 bra 	$L__BB0_352;
	st.local.u32 	[%rd2+28], %r322;
	ld.local.u32 	%r323, [%rd2+20];
	mul.wide.s32 	%rd1112, %r323, 4;
	add.s64 	%rd1113, %rd1, %rd1112;
	ld.local.f32 	%f416, [%rd1113];
	setp.leu.f32 	%p325, %f416, %f36;
	mov.b64 	%rd3952, 6;
	@%p325 bra 	$L__BB0_352;
	st.local.u32 	[%rd2+24], %r323;
	ld.local.u32 	%r324, [%rd2+16];
	mul.wide.s32 	%rd1115, %r324, 4;
	add.s64 	%rd1116, %rd1, %rd1115;
	ld.local.f32 	%f417, [%rd1116];
	setp.leu.f32 	%p326, %f417, %f36;
	mov.b64 	%rd3952, 5;
	@%p326 bra 	$L__BB0_352;
	st.local.u32 	[%rd2+20], %r324;
	ld.local.u32 	%r325, [%rd2+12];
	mul.wide.s32 	%rd1118, %r325, 4;
	add.s64 	%rd1119, %rd1, %rd1118;
	ld.local.f32 	%f418, [%rd1119];
	setp.leu.f32 	%p327, %f418, %f36;
	mov.b64 	%rd3952, 4;
	@%p327 bra 	$L__BB0_352;
	st.local.u32 	[%rd2+16], %r325;
	ld.local.u32 	%r326, [%rd2+8];
	mul.wide.s32 	%rd1121, %r326, 4;
	add.s64 	%rd1122, %rd1, %rd1121;
	ld.local.f32 	%f419, [%rd1122];
	setp.leu.f32 	%p328, %f419, %f36;
	mov.b64 	%rd3952, 3;
	@%p328 bra 	$L__BB0_352;
	st.local.u32 	[%rd2+12], %r326;
	ld.local.u32 	%r327, [%rd2+4];
	mul.wide.s32 	%rd1124, %r327, 4;
	add.s64 	%rd1125, %rd1, %rd1124;
	ld.local.f32 	%f420, [%rd1125];
	setp.leu.f32 	%p329, %f420, %f36;
	mov.b64 	%rd3952, 2;
	@%p329 bra 	$L__BB0_352;
	st.local.u32 	[%rd2+8], %r327;
	ld.local.u32 	%r328, [%rd2];
	mul.wide.s32 	%rd1127, %r328, 4;
	add.s64 	%rd1128, %rd1, %rd1127;
	ld.local.f32 	%f421, [%rd1128];
	setp.leu.f32 	%p330, %f421, %f36;
	mov.b64 	%rd3952, 1;
	@%p330 bra 	$L__BB0_352;
	st.local.u32 	[%rd2+4], %r328;
	mov.b64 	%rd3952, 0;
$L__BB0_352:
	shl.b64 	%rd1131, %rd3952, 2;
	add.s64 	%rd1132, %rd2, %rd1131;
	mov.b32 	%r1356, 25;
	st.local.u32 	[%rd1132], %r1356;
	mov.b32 	%r1357, 26;
	st.local.u32 	[%rd2+104], %r1357;
	ld.local.f32 	%f37, [%rd1+104];
	ld.local.u32 	%r329, [%rd2+100];
	mul.wide.s32 	%rd1133, %r329, 4;
	add.s64 	%rd1134, %rd1, %rd1133;
	ld.local.f32 	%f422, [%rd1134];
	setp.leu.f32 	%p331, %f422, %f37;
	mov.b64 	%rd3953, 26;
	@%p331 bra 	$L__BB0_379;
	st.local.u32 	[%rd2+104], %r329;
	ld.local.u32 	%r330, [%rd2+96];
	mul.wide.s32 	%rd1136, %r330, 4;
	add.s64 	%rd1137, %rd1, %rd1136;
	ld.local.f32 	%f423, [%rd1137];
	setp.leu.f32 	%p332, %f423, %f37;
	mov.b64 	%rd3953, 25;
	@%p332 bra 	$L__BB0_379;
	st.local.u32 	[%rd2+100], %r330;
	ld.local.u32 	%r331, [%rd2+92];
	mul.wide.s32 	%rd1139, %r331, 4;
	add.s64 	%rd1140, %rd1, %rd1139;
	ld.local.f32 	%f424, [%rd1140];
	setp.leu.f32 	%p333, %f424, %f37;
	mov.b64 	%rd3953, 24;
	@%p333 bra 	$L__BB0_379;
	st.local.u32 	[%rd2+96], %r331;
	ld.local.u32 	%r332, [%rd2+88];
	mul.wide.s32 	%rd1142, %r332, 4;
	add.s64 	%rd1143, %rd1, %rd1142;
	ld.local.f32 	%f425, [%rd1143];
	setp.leu.f32 	%p334, %f425, %f37;
	mov.b64 	%rd3953, 23;
	@%p334 bra 	$L__BB0_379;
	st.local.u32 	[%rd2+92], %r332;
	ld.local.u32 	%r333, [%rd2+84];
	mul.wide.s32 	%rd1145, %r333, 4;
	add.s64 	%rd1146, %rd1, %rd1145;
	ld.local.f32 	%f426, [%rd1146];
	setp.leu.f32 	%p335, %f426, %f37;
	mov.b64 	%rd3953, 22;
	@%p335 bra 	$L__BB0_379;
	st.local.u32 	[%rd2+88], %r333;
	ld.local.u32 	%r334, [%rd2+80];
	mul.wide.s32 	%rd1148, %r334, 4;
	add.s64 	%rd1149, %rd1, %rd1148;
	ld.local.f32 	%f427, [%rd1149];
	setp.leu.f32 	%p336, %f427, %f37;
	mov.b64 	%rd3953, 21;
	@%p336 bra 	$L__BB0_379;
	st.local.u32 	[%rd2+84], %r334;
	ld.local.u32 	%r335, [%rd2+76];
	mul.wide.s32 	%rd1151, %r335, 4;
	add.s64 	%rd1152, %rd1, %rd1151;
	ld.local.f32 	%f428, [%rd1152];
	setp.leu.f32 	%p337, %f428, %f37;
	mov.b64 	%rd3953, 20;
	@%p337 bra 	$L__BB0_379;
	st.local.u32 	[%rd2+80], %r335;
	ld.local.u32 	%r336, [%rd2+72];
	mul.wide.s32 	%rd1154, %r336, 4;
	add.s64 	%rd1155, %rd1, %rd1154;
	ld.local.f32 	%f429, [%rd1155];
	setp.leu.f32 	%p338, %f429, %f37;
	mov.b64 	%rd3953, 19;
	@%p338 bra 	$L__BB0_379;
	st.local.u32 	[%rd2+76], %r336;
	ld.local.u32 	%r337, [%rd2+68];
	mul.wide.s32 	%rd1157, %r337, 4;
	add.s64 	%rd1158, %rd1, %rd1157;
	ld.local.f32 	%f430, [%rd1158];
	setp.leu.f32 	%p339, %f430, %f37;
	mov.b64 	%rd3953, 18;
	@%p339 bra 	$L__BB0_379;
	st.local.u32 	[%rd2+72], %r337;
	ld.local.u32 	%r338, [%rd2+64];
	mul.wide.s32 	%rd1160, %r338, 4;
	add.s64 	%rd1161, %rd1, %rd1160;
	ld.local.f32 	%f431, [%rd1161];
	setp.leu.f32 	%p340, %f431, %f37;
	mov.b64 	%rd3953, 17;
	@%p340 bra 	$L__BB0_379;
	st.local.u32 	[%rd2+68], %r338;
	ld.local.u32 	%r339, [%rd2+60];
	mul.wide.s32 	%rd1163, %r339, 4;
	add.s64 	%rd1164, %rd1, %rd1163;
	ld.local.f32 	%f432, [%rd1164];
	setp.leu.f32 	%p341, %f432, %f37;
	mov.b64 	%rd3953, 16;
	@%p341 bra 	$L__BB0_379;
	st.local.u32 	[%rd2+64], %r339;
	ld.local.u32 	%r340, [%rd2+56];
	mul.wide.s32 	%rd1166, %r340, 4;
	add.s64 	%rd1167, %rd1, %rd1166;
	ld.local.f32 	%f433, [%rd1167];
	setp.leu.f32 	%p342, %f433, %f37;
	mov.b64 	%rd3953, 15;
	@%p342 bra 	$L__BB0_379;
	st.local.u32 	[%rd2+60], %r340;
	ld.local.u32 	%r341, [%rd2+52];
	mul.wide.s32 	%rd1169, %r341, 4;
	add.s64 	%rd1170, %rd1, %rd1169;
	ld.local.f32 	%f434, [%rd1170];
	setp.leu.f32 	%p343, %f434, %f37;
	mov.b64 	%rd3953, 14;
	@%p343 bra 	$L__BB0_379;
	st.local.u32 	[%rd2+56], %r341;
	ld.local.u32 	%r342, [%rd2+48];
	mul.wide.s32 	%rd1172, %r342, 4;
	add.s64 	%rd1173, %rd1, %rd1172;
	ld.local.f32 	%f435, [%rd1173];
	setp.leu.f32 	%p344, %f435, %f37;
	mov.b64 	%rd3953, 13;
	@%p344 bra 	$L__BB0_379;
	st.local.u32 	[%rd2+52], %r342;
	ld.local.u32 	%r343, [%rd2+44];
	mul.wide.s32 	%rd1175, %r343, 4;
	add.s64 	%rd1176, %rd1, %rd1175;
	ld.local.f32 	%f436, [%rd1176];
	setp.leu.f32 	%p345, %f436, %f37;
	mov.b64 	%rd3953, 12;
	@%p345 bra 	$L__BB0_379;
	st.local.u32 	[%rd2+48], %r343;
	ld.local.u32 	%r344, [%rd2+40];
	mul.wide.s32 	%rd1178, %r344, 4;
	add.s64 	%rd1179, %rd1, %rd1178;
	ld.local.f32 	%f437, [%rd1179];
	setp.leu.f32 	%p346, %f437, %f37;
	mov.b64 	%rd3953, 11;
	@%p346 bra 	$L__BB0_379;
	st.local.u32 	[%rd2+44], %r344;
	ld.local.u32 	%r345, [%rd2+36];
	mul.wide.s32 	%rd1181, %r345, 4;
	add.s64 	%rd1182, %rd1, %rd1181;
	ld.local.f32 	%f438, [%rd1182];
	setp.leu.f32 	%p347, %f438, %f37;
	mov.b64 	%rd3953, 10;
	@%p347 bra 	$L__BB0_379;
	st.local.u32 	[%rd2+40], %r345;
	ld.local.u32 	%r346, [%rd2+32];
	mul.wide.s32 	%rd1184, %r346, 4;
	add.s64 	%rd1185, %rd1, %rd1184;
	ld.local.f32 	%f439, [%rd1185];
	setp.leu.f32 	%p348, %f439, %f37;
	mov.b64 	%rd3953, 9;
	@%p348 bra 	$L__BB0_379;
	st.local.u32 	[%rd2+36], %r346;
	ld.local.u32 	%r347, [%rd2+28];
	mul.wide.s32 	%rd1187, %r347, 4;
	add.s64 	%rd1188, %rd1, %rd1187;
	ld.local.f32 	%f440, [%rd1188];
	setp.leu.f32 	%p349, %f440, %f37;
	mov.b64 	%rd3953, 8;
	@%p349 bra 	$L__BB0_379;
	st.local.u32 	[%rd2+32], %r347;
	ld.local.u32 	%r348, [%rd2+24];
	mul.wide.s32 	%rd1190, %r348, 4;
	add.s64 	%rd1191, %rd1, %rd1190;
	ld.local.f32 	%f441, [%rd1191];
	setp.leu.f32 	%p350, %f441, %f37;
	mov.b64 	%rd3953, 7;
	@%p350 bra 	$L__BB0_379;
	st.local.u32 	[%rd2+28], %r348;
	ld.local.u32 	%r349, [%rd2+20];
	mul.wide.s32 	%rd1193, %r349, 4;
	add.s64 	%rd1194, %rd1, %rd1193;
	ld.local.f32 	%f442, [%rd1194];
	setp.leu.f32 	%p351, %f442, %f37;
	mov.b64 	%rd3953, 6;
	@%p351 bra 	$L__BB0_379;
	st.local.u32 	[%rd2+24], %r349;
	ld.local.u32 	%r350, [%rd2+16];
	mul.wide.s32 	%rd1196, %r350, 4;
	add.s64 	%rd1197, %rd1, %rd1196;
	ld.local.f32 	%f443, [%rd1197];
	setp.leu.f32 	%p352, %f443, %f37;
	mov.b64 	%rd3953, 5;
	@%p352 bra 	$L__BB0_379;
	st.local.u32 	[%rd2+20], %r350;
	ld.local.u32 	%r351, [%rd2+12];
	mul.wide.s32 	%rd1199, %r351, 4;
	add.s64 	%rd1200, %rd1, %rd1199;
	ld.local.f32 	%f444, [%rd1200];
	setp.leu.f32 	%p353, %f444, %f37;
	mov.b64 	%rd3953, 4;
	@%p353 bra 	$L__BB0_379;
	st.local.u32 	[%rd2+16], %r351;
	ld.local.u32 	%r352, [%rd2+8];
	mul.wide.s32 	%rd1202, %r352, 4;
	add.s64 	%rd1203, %rd1, %rd1202;
	ld.local.f32 	%f445, [%rd1203];
	setp.leu.f32 	%p354, %f445, %f37;
	mov.b64 	%rd3953, 3;
	@%p354 bra 	$L__BB0_379;
	st.local.u32 	[%rd2+12], %r352;
	ld.local.u32 	%r353, [%rd2+4];
	mul.wide.s32 	%rd1205, %r353, 4;
	add.s64 	%rd1206, %rd1, %rd1205;
	ld.local.f32 	%f446, [%rd1206];
	setp.leu.f32 	%p355, %f446, %f37;
	mov.b64 	%rd3953, 2;
	@%p355 bra 	$L__BB0_379;
	st.local.u32 	[%rd2+8], %r353;
	ld.local.u32 	%r354, [%rd2];
	mul.wide.s32 	%rd1208, %r354, 4;
	add.s64 	%rd1209, %rd1, %rd1208;
	ld.local.f32 	%f447, [%rd1209];
	setp.leu.f32 	%p356, %f447, %f37;
	mov.b64 	%rd3953, 1;
	@%p356 bra 	$L__BB0_379;
	st.local.u32 	[%rd2+4], %r354;
	mov.b64 	%rd3953, 0;
$L__BB0_379:
	shl.b64 	%rd1212, %rd3953, 2;
	add.s64 	%rd1213, %rd2, %rd1212;
	mov.b32 	%r1358, 26;
	st.local.u32 	[%rd1213], %r1358;
	mov.b32 	%r1359, 27;
	st.local.u32 	[%rd2+108], %r1359;
	ld.local.f32 	%f38, [%rd1+108];
	ld.local.u32 	%r355, [%rd2+104];
	mul.wide.s32 	%rd1214, %r355, 4;
	add.s64 	%rd1215, %rd1, %rd1214;
	ld.local.f32 	%f448, [%rd1215];
	setp.leu.f32 	%p357, %f448, %f38;
	mov.b64 	%rd3954, 27;
	@%p357 bra 	$L__BB0_407;
	st.local.u32 	[%rd2+108], %r355;
	ld.local.u32 	%r356, [%rd2+100];
	mul.wide.s32 	%rd1217, %r356, 4;
	add.s64 	%rd1218, %rd1, %rd1217;
	ld.local.f32 	%f449, [%rd1218];
	setp.leu.f32 	%p358, %f449, %f38;
	mov.b64 	%rd3954, 26;
	@%p358 bra 	$L__BB0_407;
	st.local.u32 	[%rd2+104], %r356;
	ld.local.u32 	%r357, [%rd2+96];
	mul.wide.s32 	%rd1220, %r357, 4;
	add.s64 	%rd1221, %rd1, %rd1220;
	ld.local.f32 	%f450, [%rd1221];
	setp.leu.f32 	%p359, %f450, %f38;
	mov.b64 	%rd3954, 25;
	@%p359 bra 	$L__BB0_407;
	st.local.u32 	[%rd2+100], %r357;
	ld.local.u32 	%r358, [%rd2+92];
	mul.wide.s32 	%rd1223, %r358, 4;
	add.s64 	%rd1224, %rd1, %rd1223;
	ld.local.f32 	%f451, [%rd1224];
	setp.leu.f32 	%p360, %f451, %f38;
	mov.b64 	%rd3954, 24;
	@%p360 bra 	$L__BB0_407;
	st.local.u32 	[%rd2+96], %r358;
	ld.local.u32 	%r359, [%rd2+88];
	mul.wide.s32 	%rd1226, %r359, 4;
	add.s64 	%rd1227, %rd1, %rd1226;
	ld.local.f32 	%f452, [%rd1227];
	setp.leu.f32 	%p361, %f452, %f38;
	mov.b64 	%rd3954, 23;
	@%p361 bra 	$L__BB0_407;
	st.local.u32 	[%rd2+92], %r359;
	ld.local.u32 	%r360, [%rd2+84];
	mul.wide.s32 	%rd1229, %r360, 4;
	add.s64 	%rd1230, %rd1, %rd1229;
	ld.local.f32 	%f453, [%rd1230];
	setp.leu.f32 	%p362, %f453, %f38;
	mov.b64 	%rd3954, 22;
	@%p362 bra 	$L__BB0_407;
	st.local.u32 	[%rd2+88], %r360;
	ld.local.u32 	%r361, [%rd2+80];
	mul.wide.s32 	%rd1232, %r361, 4;
	add.s64 	%rd1233, %rd1, %rd1232;
	ld.local.f32 	%f454, [%rd1233];
	setp.leu.f32 	%p363, %f454, %f38;
	mov.b64 	%rd3954, 21;
	@%p363 bra 	$L__BB0_407;
	st.local.u32 	[%rd2+84], %r361;
	ld.local.u32 	%r362, [%rd2+76];
	mul.wide.s32 	%rd1235, %r362, 4;
	add.s64 	%rd1236, %rd1, %rd1235;
	ld.local.f32 	%f455, [%rd1236];
	setp.leu.f32 	%p364, %f455, %f38;
	mov.b64 	%rd3954, 20;
	@%p364 bra 	$L__BB0_407;
	st.local.u32 	[%rd2+80], %r362;
	ld.local.u32 	%r363, [%rd2+72];
	mul.wide.s32 	%rd1238, %r363, 4;
	add.s64 	%rd1239, %rd1, %rd1238;
	ld.local.f32 	%f456, [%rd1239];
	setp.leu.f32 	%p365, %f456, %f38;
	mov.b64 	%rd3954, 19;
	@%p365 bra 	$L__BB0_407;
	st.local.u32 	[%rd2+76], %r363;
	ld.local.u32 	%r364, [%rd2+68];
	mul.wide.s32 	%rd1241, %r364, 4;
	add.s64 	%rd1242, %rd1, %rd1241;
	ld.local.f32 	%f457, [%rd1242];
	setp.leu.f32 	%p366, %f457, %f38;
	mov.b64 	%rd3954, 18;
	@%p366 bra 	$L__BB0_407;
	st.local.u32 	[%rd2+72], %r364;
	ld.local.u32 	%r365, [%rd2+64];
	mul.wide.s32 	%rd1244, %r365, 4;
	add.s64 	%rd1245, %rd1, %rd1244;
	ld.local.f32 	%f458, [%rd1245];
	setp.leu.f32 	%p367, %f458, %f38;
	mov.b64 	%rd3954, 17;
	@%p367 bra 	$L__BB0_407;
	st.local.u32 	[%rd2+68], %r365;
	ld.local.u32 	%r366, [%rd2+60];
	mul.wide.s32 	%rd1247, %r366, 4;
	add.s64 	%rd1248, %rd1, %rd1247;
	ld.local.f32 	%f459, [%rd1248];
	setp.leu.f32 	%p368, %f459, %f38;
	mov.b64 	%rd3954, 16;
	@%p368 bra 	$L__BB0_407;
	st.local.u32 	[%rd2+64], %r366;
	ld.local.u32 	%r367, [%rd2+56];
	mul.wide.s32 	%rd1250, %r367, 4;
	add.s64 	%rd1251, %rd1, %rd1250;
	ld.local.f32 	%f460, [%rd1251];
	setp.leu.f32 	%p369, %f460, %f38;
	mov.b64 	%rd3954, 15;
	@%p369 bra 	$L__BB0_407;
	st.local.u32 	[%rd2+60], %r367;
	ld.local.u32 	%r368, [%rd2+52];
	mul.wide.s32 	%rd1253, %r368, 4;
	add.s64 	%rd1254, %rd1, %rd1253;
	ld.local.f32 	%f461, [%rd1254];
	setp.leu.f32 	%p370, %f461, %f38;
	mov.b64 	%rd3954, 14;
	@%p370 bra 	$L__BB0_407;
	st.local.u32 	[%rd2+56], %r368;
	ld.local.u32 	%r369, [%rd2+48];
	mul.wide.s32 	%rd1256, %r369, 4;
	add.s64 	%rd1257, %rd1, %rd1256;
	ld.local.f32 	%f462, [%rd1257];
	setp.leu.f32 	%p371, %f462, %f38;
	mov.b64 	%rd3954, 13;
	@%p371 bra 	$L__BB0_407;
	st.local.u32 	[%rd2+52], %r369;
	ld.local.u32 	%r370, [%rd2+44];
	mul.wide.s32 	%rd1259, %r370, 4;
	add.s64 	%rd1260, %rd1, %rd1259;
	ld.local.f32 	%f463, [%rd1260];
	setp.leu.f32 	%p372, %f463, %f38;
	mov.b64 	%rd3954, 12;
	@%p372 bra 	$L__BB0_407;
	st.local.u32 	[%rd2+48], %r370;
	ld.local.u32 	%r371, [%rd2+40];
	mul.wide.s32 	%rd1262, %r371, 4;
	add.s64 	%rd1263, %rd1, %rd1262;
	ld.local.f32 	%f464, [%rd1263];
	setp.leu.f32 	%p373, %f464, %f38;
	mov.b64 	%rd3954, 11;
	@%p373 bra 	$L__BB0_407;
	st.local.u32 	[%rd2+44], %r371;
	ld.local.u32 	%r372, [%rd2+36];
	mul.wide.s32 	%rd1265, %r372, 4;
	add.s64 	%rd1266, %rd1, %rd1265;
	ld.local.f32 	%f465, [%rd1266];
	setp.leu.f32 	%p374, %f465, %f38;
	mov.b64 	%rd3954, 10;
	@%p374 bra 	$L__BB0_407;
	st.local.u32 	[%rd2+40], %r372;
	ld.local.u32 	%r373, [%rd2+32];
	mul.wide.s32 	%rd1268, %r373, 4;
	add.s64 	%rd1269, %rd1, %rd1268;
	ld.local.f32 	%f466, [%rd1269];
	setp.leu.f32 	%p375, %f466, %f38;
	mov.b64 	%rd3954, 9;
	@%p375 bra 	$L__BB0_407;
	st.local.u32 	[%rd2+36], %r373;
	ld.local.u32 	%r374, [%rd2+28];
	mul.wide.s32 	%rd1271, %r374, 4;
	add.s64 	%rd1272, %rd1, %rd1271;
	ld.local.f32 	%f467, [%rd1272];
	setp.leu.f32 	%p376, %f467, %f38;
	mov.b64 	%rd3954, 8;
	@%p376 bra 	$L__BB0_407;
	st.local.u32 	[%rd2+32], %r374;
	ld.local.u32 	%r375, [%rd2+24];
	mul.wide.s32 	%rd1274, %r375, 4;
	add.s64 	%rd1275, %rd1, %rd1274;
	ld.local.f32 	%f468, [%rd1275];
	setp.leu.f32 	%p377, %f468, %f38;
	mov.b64 	%rd3954, 7;
	@%p377 bra 	$L__BB0_407;
	st.local.u32 	[%rd2+28], %r375;
	ld.local.u32 	%r376, [%rd2+20];
	mul.wide.s32 	%rd1277, %r376, 4;
	add.s64 	%rd1278, %rd1, %rd1277;
	ld.local.f32 	%f469, [%rd1278];
	setp.leu.f32 	%p378, %f469, %f38;
	mov.b64 	%rd3954, 6;
	@%p378 bra 	$L__BB0_407;
	st.local.u32 	[%rd2+24], %r376;
	ld.local.u32 	%r377, [%rd2+16];
	mul.wide.s32 	%rd1280, %r377, 4;
	add.s64 	%rd1281, %rd1, %rd1280;
	ld.local.f32 	%f470, [%rd1281];
	setp.leu.f32 	%p379, %f470, %f38;
	mov.b64 	%rd3954, 5;
	@%p379 bra 	$L__BB0_407;
	st.local.u32 	[%rd2+20], %r377;
	ld.local.u32 	%r378, [%rd2+12];
	mul.wide.s32 	%rd1283, %r378, 4;
	add.s64 	%rd1284, %rd1, %rd1283;
	ld.local.f32 	%f471, [%rd1284];
	setp.leu.f32 	%p380, %f471, %f38;
	mov.b64 	%rd3954, 4;
	@%p380 bra 	$L__BB0_407;
	st.local.u32 	[%rd2+16], %r378;
	ld.local.u32 	%r379, [%rd2+8];
	mul.wide.s32 	%rd1286, %r379, 4;
	add.s64 	%rd1287, %rd1, %rd1286;
	ld.local.f32 	%f472, [%rd1287];
	setp.leu.f32 	%p381, %f472, %f38;
	mov.b64 	%rd3954, 3;
	@%p381 bra 	$L__BB0_407;
	st.local.u32 	[%rd2+12], %r379;
	ld.local.u32 	%r380, [%rd2+4];
	mul.wide.s32 	%rd1289, %r380, 4;
	add.s64 	%rd1290, %rd1, %rd1289;
	ld.local.f32 	%f473, [%rd1290];
	setp.leu.f32 	%p382, %f473, %f38;
	mov.b64 	%rd3954, 2;
	@%p382 bra 	$L__BB0_407;
	st.local.u32 	[%rd2+8], %r380;
	ld.local.u32 	%r381, [%rd2];
	mul.wide.s32 	%rd1292, %r381, 4;
	add.s64 	%rd1293, %rd1, %rd1292;
	ld.local.f32 	%f474, [%rd1293];
	setp.leu.f32 	%p383, %f474, %f38;
	mov.b64 	%rd3954, 1;
	@%p383 bra 	$L__BB0_407;
	st.local.u32 	[%rd2+4], %r381;
	mov.b64 	%rd3954, 0;
$L__BB0_407:
	shl.b64 	%rd1296, %rd3954, 2;
	add.s64 	%rd1297, %rd2, %rd1296;
	mov.b32 	%r1360, 27;
	st.local.u32 	[%rd1297], %r1360;
	mov.b32 	%r1361, 28;
	st.local.u32 	[%rd2+112], %r1361;
	ld.local.f32 	%f39, [%rd1+112];
	ld.local.u32 	%r382, [%rd2+108];
	mul.wide.s32 	%rd1298, %r382, 4;
	add.s64 	%rd1299, %rd1, %rd1298;
	ld.local.f32 	%f475, [%rd1299];
	setp.leu.f32 	%p384, %f475, %f39;
	mov.b64 	%rd3955, 28;
	@%p384 bra 	$L__BB0_436;
	st.local.u32 	[%rd2+112], %r382;
	ld.local.u32 	%r383, [%rd2+104];
	mul.wide.s32 	%rd1301, %r383, 4;
	add.s64 	%rd1302, %rd1, %rd1301;
	ld.local.f32 	%f476, [%rd1302];
	setp.leu.f32 	%p385, %f476, %f39;
	mov.b64 	%rd3955, 27;
	@%p385 bra 	$L__BB0_436;
	st.local.u32 	[%rd2+108], %r383;
	ld.local.u32 	%r384, [%rd2+100];
	mul.wide.s32 	%rd1304, %r384, 4;
	add.s64 	%rd1305, %rd1, %rd1304;
	ld.local.f32 	%f477, [%rd1305];
	setp.leu.f32 	%p386, %f477, %f39;
	mov.b64 	%rd3955, 26;
	@%p386 bra 	$L__BB0_436;
	st.local.u32 	[%rd2+104], %r384;
	ld.local.u32 	%r385, [%rd2+96];
	mul.wide.s32 	%rd1307, %r385, 4;
	add.s64 	%rd1308, %rd1, %rd1307;
	ld.local.f32 	%f478, [%rd1308];
	setp.leu.f32 	%p387, %f478, %f39;
	mov.b64 	%rd3955, 25;
	@%p387 bra 	$L__BB0_436;
	st.local.u32 	[%rd2+100], %r385;
	ld.local.u32 	%r386, [%rd2+92];
	mul.wide.s32 	%rd1310, %r386, 4;
	add.s64 	%rd1311, %rd1, %rd1310;
	ld.local.f32 	%f479, [%rd1311];
	setp.leu.f32 	%p388, %f479, %f39;
	mov.b64 	%rd3955, 24;
	@%p388 bra 	$L__BB0_436;
	st.local.u32 	[%rd2+96], %r386;
	ld.local.u32 	%r387, [%rd2+88];
	mul.wide.s32 	%rd1313, %r387, 4;
	add.s64 	%rd1314, %rd1, %rd1313;
	ld.local.f32 	%f480, [%rd1314];
	setp.leu.f32 	%p389, %f480, %f39;
	mov.b64 	%rd3955, 23;
	@%p389 bra 	$L__BB0_436;
	st.local.u32 	[%rd2+92], %r387;
	ld.local.u32 	%r388, [%rd2+84];
	mul.wide.s32 	%rd1316, %r388, 4;
	add.s64 	%rd1317, %rd1, %rd1316;
	ld.local.f32 	%f481, [%rd1317];
	setp.leu.f32 	%p390, %f481, %f39;
	mov.b64 	%rd3955, 22;
	@%p390 bra 	$L__BB0_436;
	st.local.u32 	[%rd2+88], %r388;
	ld.local.u32 	%r389, [%rd2+80];
	mul.wide.s32 	%rd1319, %r389, 4;
	add.s64 	%rd1320, %rd1, %rd1319;
	ld.local.f32 	%f482, [%rd1320];
	setp.leu.f32 	%p391, %f482, %f39;
	mov.b64 	%rd3955, 21;
	@%p391 bra 	$L__BB0_436;
	st.local.u32 	[%rd2+84], %r389;
	ld.local.u32 	%r390, [%rd2+76];
	mul.wide.s32 	%rd1322, %r390, 4;
	add.s64 	%rd1323, %rd1, %rd1322;
	ld.local.f32 	%f483, [%rd1323];
	setp.leu.f32 	%p392, %f483, %f39;
	mov.b64 	%rd3955, 20;
	@%p392 bra 	$L__BB0_436;
	st.local.u32 	[%rd2+80], %r390;
	ld.local.u32 	%r391, [%rd2+72];
	mul.wide.s32 	%rd1325, %r391, 4;
	add.s64 	%rd1326, %rd1, %rd1325;
	ld.local.f32 	%f484, [%rd1326];
	setp.leu.f32 	%p393, %f484, %f39;
	mov.b64 	%rd3955, 19;
	@%p393 bra 	$L__BB0_436;
	st.local.u32 	[%rd2+76], %r391;
	ld.local.u32 	%r392, [%rd2+68];
	mul.wide.s32 	%rd1328, %r392, 4;
	add.s64 	%rd1329, %rd1, %rd1328;
	ld.local.f32 	%f485, [%rd1329];
	setp.leu.f32 	%p394, %f485, %f39;
	mov.b64 	%rd3955, 18;
	@%p394 bra 	$L__BB0_436;
	st.local.u32 	[%rd2+72], %r392;
	ld.local.u32 	%r393, [%rd2+64];
	mul.wide.s32 	%rd1331, %r393, 4;
	add.s64 	%rd1332, %rd1, %rd1331;
	ld.local.f32 	%f486, [%rd1332];
	setp.leu.f32 	%p395, %f486, %f39;
	mov.b64 	%rd3955, 17;
	@%p395 bra 	$L__BB0_436;
	st.local.u32 	[%rd2+68], %r393;
	ld.local.u32 	%r394, [%rd2+60];
	mul.wide.s32 	%rd1334, %r394, 4;
	add.s64 	%rd1335, %rd1, %rd1334;
	ld.local.f32 	%f487, [%rd1335];
	setp.leu.f32 	%p396, %f487, %f39;
	mov.b64 	%rd3955, 16;
	@%p396 bra 	$L__BB0_436;
	st.local.u32 	[%rd2+64], %r394;
	ld.local.u32 	%r395, [%rd2+56];
	mul.wide.s32 	%rd1337, %r395, 4;
	add.s64 	%rd1338, %rd1, %rd1337;
	ld.local.f32 	%f488, [%rd1338];
	setp.leu.f32 	%p397, %f488, %f39;
	mov.b64 	%rd3955, 15;
	@%p397 bra 	$L__BB0_436;
	st.local.u32 	[%rd2+60], %r395;
	ld.local.u32 	%r396, [%rd2+52];
	mul.wide.s32 	%rd1340, %r396, 4;
	add.s64 	%rd1341, %rd1, %rd1340;
	ld.local.f32 	%f489, [%rd1341];
	setp.leu.f32 	%p398, %f489, %f39;
	mov.b64 	%rd3955, 14;
	@%p398 bra 	$L__BB0_436;
	st.local.u32 	[%rd2+56], %r396;
	ld.local.u32 	%r397, [%rd2+48];
	mul.wide.s32 	%rd1343, %r397, 4;
	add.s64 	%rd1344, %rd1, %rd1343;
	ld.local.f32 	%f490, [%rd1344];
	setp.leu.f32 	%p399, %f490, %f39;
	mov.b64 	%rd3955, 13;
	@%p399 bra 	$L__BB0_436;
	st.local.u32 	[%rd2+52], %r397;
	ld.local.u32 	%r398, [%rd2+44];
	mul.wide.s32 	%rd1346, %r398, 4;
	add.s64 	%rd1347, %rd1, %rd1346;
	ld.local.f32 	%f491, [%rd1347];
	setp.leu.f32 	%p400, %f491, %f39;
	mov.b64 	%rd3955, 12;
	@%p400 bra 	$L__BB0_436;
	st.local.u32 	[%rd2+48], %r398;
	ld.local.u32 	%r399, [%rd2+40];
	mul.wide.s32 	%rd1349, %r399, 4;
	add.s64 	%rd1350, %rd1, %rd1349;
	ld.local.f32 	%f492, [%rd1350];
	setp.leu.f32 	%p401, %f492, %f39;
	mov.b64 	%rd3955, 11;
	@%p401 bra 	$L__BB0_436;
	st.local.u32 	[%rd2+44], %r399;
	ld.local.u32 	%r400, [%rd2+36];
	mul.wide.s32 	%rd1352, %r400, 4;
	add.s64 	%rd1353, %rd1, %rd1352;
	ld.local.f32 	%f493, [%rd1353];
	setp.leu.f32 	%p402, %f493, %f39;
	mov.b64 	%rd3955, 10;
	@%p402 bra 	$L__BB0_436;
	st.local.u32 	[%rd2+40], %r400;
	ld.local.u32 	%r401, [%rd2+32];
	mul.wide.s32 	%rd1355, %r401, 4;
	add.s64 	%rd1356, %rd1, %rd1355;
	ld.local.f32 	%f494, [%rd1356];
	setp.leu.f32 	%p403, %f494, %f39;
	mov.b64 	%rd3955, 9;
	@%p403 bra 	$L__BB0_436;
	st.local.u32 	[%rd2+36], %r401;
	ld.local.u32 	%r402, [%rd2+28];
	mul.wide.s32 	%rd1358, %r402, 4;
	add.s64 	%rd1359, %rd1, %rd1358;
	ld.local.f32 	%f495, [%rd1359];
	setp.leu.f32 	%p404, %f495, %f39;
	mov.b64 	%rd3955, 8;
	@%p404 bra 	$L__BB0_436;
	st.local.u32 	[%rd2+32], %r402;
	ld.local.u32 	%r403, [%rd2+24];
	mul.wide.s32 	%rd1361, %r403, 4;
	add.s64 	%rd1362, %rd1, %rd1361;
	ld.local.f32 	%f496, [%rd1362];
	setp.leu.f32 	%p405, %f496, %f39;
	mov.b64 	%rd3955, 7;
	@%p405 bra 	$L__BB0_436;
	st.local.u32 	[%rd2+28], %r403;
	ld.local.u32 	%r404, [%rd2+20];
	mul.wide.s32 	%rd1364, %r404, 4;
	add.s64 	%rd1365, %rd1, %rd1364;
	ld.local.f32 	%f497, [%rd1365];
	setp.leu.f32 	%p406, %f497, %f39;
	mov.b64 	%rd3955, 6;
	@%p406 bra 	$L__BB0_436;
	st.local.u32 	[%rd2+24], %r404;
	ld.local.u32 	%r405, [%rd2+16];
	mul.wide.s32 	%rd1367, %r405, 4;
	add.s64 	%rd1368, %rd1, %rd1367;
	ld.local.f32 	%f498, [%rd1368];
	setp.leu.f32 	%p407, %f498, %f39;
	mov.b64 	%rd3955, 5;
	@%p407 bra 	$L__BB0_436;
	st.local.u32 	[%rd2+20], %r405;
	ld.local.u32 	%r406, [%rd2+12];
	mul.wide.s32 	%rd1370, %r406, 4;
	add.s64 	%rd1371, %rd1, %rd1370;
	ld.local.f32 	%f499, [%rd1371];
	setp.leu.f32 	%p408, %f499, %f39;
	mov.b64 	%rd3955, 4;
	@%p408 bra 	$L__BB0_436;
	st.local.u32 	[%rd2+16], %r406;
	ld.local.u32 	%r407, [%rd2+8];
	mul.wide.s32 	%rd1373, %r407, 4;
	add.s64 	%rd1374, %rd1, %rd1373;
	ld.local.f32 	%f500, [%rd1374];
	setp.leu.f32 	%p409, %f500, %f39;
	mov.b64 	%rd3955, 3;
	@%p409 bra 	$L__BB0_436;
	st.local.u32 	[%rd2+12], %r407;
	ld.local.u32 	%r408, [%rd2+4];
	mul.wide.s32 	%rd1376, %r408, 4;
	add.s64 	%rd1377, %rd1, %rd1376;
	ld.local.f32 	%f501, [%rd1377];
	setp.leu.f32 	%p410, %f501, %f39;
	mov.b64 	%rd3955, 2;
	@%p410 bra 	$L__BB0_436;
	st.local.u32 	[%rd2+8], %r408;
	ld.local.u32 	%r409, [%rd2];
	mul.wide.s32 	%rd1379, %r409, 4;
	add.s64 	%rd1380, %rd1, %rd1379;
	ld.local.f32 	%f502, [%rd1380];
	setp.leu.f32 	%p411, %f502, %f39;
	mov.b64 	%rd3955, 1;
	@%p411 bra 	$L__BB0_436;
	st.local.u32 	[%rd2+4], %r409;
	mov.b64 	%rd3955, 0;
$L__BB0_436:
	shl.b64 	%rd1383, %rd3955, 2;
	add.s64 	%rd1384, %rd2, %rd1383;
	mov.b32 	%r1362, 28;
	st.local.u32 	[%rd1384], %r1362;
	mov.b32 	%r1363, 29;
	st.local.u32 	[%rd2+116], %r1363;
	ld.local.f32 	%f40, [%rd1+116];
	ld.local.u32 	%r410, [%rd2+112];
	mul.wide.s32 	%rd1385, %r410, 4;
	add.s64 	%rd1386, %rd1, %rd1385;
	ld.local.f32 	%f503, [%rd1386];
	setp.leu.f32 	%p412, %f503, %f40;
	mov.b64 	%rd3956, 29;
	@%p412 bra 	$L__BB0_466;
	st.local.u32 	[%rd2+116], %r410;
	ld.local.u32 	%r411, [%rd2+108];
	mul.wide.s32 	%rd1388, %r411, 4;
	add.s64 	%rd1389, %rd1, %rd1388;
	ld.local.f32 	%f504, [%rd1389];
	setp.leu.f32 	%p413, %f504, %f40;
	mov.b64 	%rd3956, 28;
	@%p413 bra 	$L__BB0_466;
	st.local.u32 	[%rd2+112], %r411;
	ld.local.u32 	%r412, [%rd2+104];
	mul.wide.s32 	%rd1391, %r412, 4;
	add.s64 	%rd1392, %rd1, %rd1391;
	ld.local.f32 	%f505, [%rd1392];
	setp.leu.f32 	%p414, %f505, %f40;
	mov.b64 	%rd3956, 27;
	@%p414 bra 	$L__BB0_466;
	st.local.u32 	[%rd2+108], %r412;
	ld.local.u32 	%r413, [%rd2+100];
	mul.wide.s32 	%rd1394, %r413, 4;
	add.s64 	%rd1395, %rd1, %rd1394;
	ld.local.f32 	%f506, [%rd1395];
	setp.leu.f32 	%p415, %f506, %f40;
	mov.b64 	%rd3956, 26;
	@%p415 bra 	$L__BB0_466;
	st.local.u32 	[%rd2+104], %r413;
	ld.local.u32 	%r414, [%rd2+96];
	mul.wide.s32 	%rd1397, %r414, 4;
	add.s64 	%rd1398, %rd1, %rd1397;
	ld.local.f32 	%f507, [%rd1398];
	setp.leu.f32 	%p416, %f507, %f40;
	mov.b64 	%rd3956, 25;
	@%p416 bra 	$L__BB0_466;
	st.local.u32 	[%rd2+100], %r414;
	ld.local.u32 	%r415, [%rd2+92];
	mul.wide.s32 	%rd1400, %r415, 4;
	add.s64 	%rd1401, %rd1, %rd1400;
	ld.local.f32 	%f508, [%rd1401];
	setp.leu.f32 	%p417, %f508, %f40;
	mov.b64 	%rd3956, 24;
	@%p417 bra 	$L__BB0_466;
	st.local.u32 	[%rd2+96], %r415;
	ld.local.u32 	%r416, [%rd2+88];
	mul.wide.s32 	%rd1403, %r416, 4;
	add.s64 	%rd1404, %rd1, %rd1403;
	ld.local.f32 	%f509, [%rd1404];
	setp.leu.f32 	%p418, %f509, %f40;
	mov.b64 	%rd3956, 23;
	@%p418 bra 	$L__BB0_466;
	st.local.u32 	[%rd2+92], %r416;
	ld.local.u32 	%r417, [%rd2+84];
	mul.wide.s32 	%rd1406, %r417, 4;
	add.s64 	%rd1407, %rd1, %rd1406;
	ld.local.f32 	%f510, [%rd1407];
	setp.leu.f32 	%p419, %f510, %f40;
	mov.b64 	%rd3956, 22;
	@%p419 bra 	$L__BB0_466;
	st.local.u32 	[%rd2+88], %r417;
	ld.local.u32 	%r418, [%rd2+80];
	mul.wide.s32 	%rd1409, %r418, 4;
	add.s64 	%rd1410, %rd1, %rd1409;
	ld.local.f32 	%f511, [%rd1410];
	setp.leu.f32 	%p420, %f511, %f40;
	mov.b64 	%rd3956, 21;
	@%p420 bra 	$L__BB0_466;
	st.local.u32 	[%rd2+84], %r418;
	ld.local.u32 	%r419, [%rd2+76];
	mul.wide.s32 	%rd1412, %r419, 4;
	add.s64 	%rd1413, %rd1, %rd1412;
	ld.local.f32 	%f512, [%rd1413];
	setp.leu.f32 	%p421, %f512, %f40;
	mov.b64 	%rd3956, 20;
	@%p421 bra 	$L__BB0_466;
	st.local.u32 	[%rd2+80], %r419;
	ld.local.u32 	%r420, [%rd2+72];
	mul.wide.s32 	%rd1415, %r420, 4;
	add.s64 	%rd1416, %rd1, %rd1415;
	ld.local.f32 	%f513, [%rd1416];
	setp.leu.f32 	%p422, %f513, %f40;
	mov.b64 	%rd3956, 19;
	@%p422 bra 	$L__BB0_466;
	st.local.u32 	[%rd2+76], %r420;
	ld.local.u32 	%r421, [%rd2+68];
	mul.wide.s32 	%rd1418, %r421, 4;
	add.s64 	%rd1419, %rd1, %rd1418;
	ld.local.f32 	%f514, [%rd1419];
	setp.leu.f32 	%p423, %f514, %f40;
	mov.b64 	%rd3956, 18;
	@%p423 bra 	$L__BB0_466;
	st.local.u32 	[%rd2+72], %r421;
	ld.local.u32 	%r422, [%rd2+64];
	mul.wide.s32 	%rd1421, %r422, 4;
	add.s64 	%rd1422, %rd1, %rd1421;
	ld.local.f32 	%f515, [%rd1422];
	setp.leu.f32 	%p424, %f515, %f40;
	mov.b64 	%rd3956, 17;
	@%p424 bra 	$L__BB0_466;
	st.local.u32 	[%rd2+68], %r422;
	ld.local.u32 	%r423, [%rd2+60];
	mul.wide.s32 	%rd1424, %r423, 4;
	add.s64 	%rd1425, %rd1, %rd1424;
	ld.local.f32 	%f516, [%rd1425];
	setp.leu.f32 	%p425, %f516, %f40;
	mov.b64 	%rd3956, 16;
	@%p425 bra 	$L__BB0_466;
	st.local.u32 	[%rd2+64], %r423;
	ld.local.u32 	%r424, [%rd2+56];
	mul.wide.s32 	%rd1427, %r424, 4;
	add.s64 	%rd1428, %rd1, %rd1427;
	ld.local.f32 	%f517, [%rd1428];
	setp.leu.f32 	%p426, %f517, %f40;
	mov.b64 	%rd3956, 15;
	@%p426 bra 	$L__BB0_466;
	st.local.u32 	[%rd2+60], %r424;
	ld.local.u32 	%r425, [%rd2+52];
	mul.wide.s32 	%rd1430, %r425, 4;
	add.s64 	%rd1431, %rd1, %rd1430;
	ld.local.f32 	%f518, [%rd1431];
	setp.leu.f32 	%p427, %f518, %f40;
	mov.b64 	%rd3956, 14;
	@%p427 bra 	$L__BB0_466;
	st.local.u32 	[%rd2+56], %r425;
	ld.local.u32 	%r426, [%rd2+48];
	mul.wide.s32 	%rd1433, %r426, 4;
	add.s64 	%rd1434, %rd1, %rd1433;
	ld.local.f32 	%f519, [%rd1434];
	setp.leu.f32 	%p428, %f519, %f40;
	mov.b64 	%rd3956, 13;
	@%p428 bra 	$L__BB0_466;
	st.local.u32 	[%rd2+52], %r426;
	ld.local.u32 	%r427, [%rd2+44];
	mul.wide.s32 	%rd1436, %r427, 4;
	add.s64 	%rd1437, %rd1, %rd1436;
	ld.local.f32 	%f520, [%rd1437];
	setp.leu.f32 	%p429, %f520, %f40;
	mov.b64 	%rd3956, 12;
	@%p429 bra 	$L__BB0_466;
	st.local.u32 	[%rd2+48], %r427;
	ld.local.u32 	%r428, [%rd2+40];
	mul.wide.s32 	%rd1439, %r428, 4;
	add.s64 	%rd1440, %rd1, %rd1439;
	ld.local.f32 	%f521, [%rd1440];
	setp.leu.f32 	%p430, %f521, %f40;
	mov.b64 	%rd3956, 11;
	@%p430 bra 	$L__BB0_466;
	st.local.u32 	[%rd2+44], %r428;
	ld.local.u32 	%r429, [%rd2+36];
	mul.wide.s32 	%rd1442, %r429, 4;
	add.s64 	%rd1443, %rd1, %rd1442;
	ld.local.f32 	%f522, [%rd1443];
	setp.leu.f32 	%p431, %f522, %f40;
	mov.b64 	%rd3956, 10;
	@%p431 bra 	$L__BB0_466;
	st.local.u32 	[%rd2+40], %r429;
	ld.local.u32 	%r430, [%rd2+32];
	mul.wide.s32 	%rd1445, %r430, 4;
	add.s64 	%rd1446, %rd1, %rd1445;
	ld.local.f32 	%f523, [%rd1446];
	setp.leu.f32 	%p432, %f523, %f40;
	mov.b64 	%rd3956, 9;
	@%p432 bra 	$L__BB0_466;
	st.local.u32 	[%rd2+36], %r430;
	ld.local.u32 	%r431, [%rd2+28];
	mul.wide.s32 	%rd1448, %r431, 4;
	add.s64 	%rd1449, %rd1, %rd1448;
	ld.local.f32 	%f524, [%rd1449];
	setp.leu.f32 	%p433, %f524, %f40;
	mov.b64 	%rd3956, 8;
	@%p433 bra 	$L__BB0_466;
	st.local.u32 	[%rd2+32], %r431;
	ld.local.u32 	%r432, [%rd2+24];
	mul.wide.s32 	%rd1451, %r432, 4;
	add.s64 	%rd1452, %rd1, %rd1451;
	ld.local.f32 	%f525, [%rd1452];
	setp.leu.f32 	%p434, %f525, %f40;
	mov.b64 	%rd3956, 7;
	@%p434 bra 	$L__BB0_466;
	st.local.u32 	[%rd2+28], %r432;
	ld.local.u32 	%r433, [%rd2+20];
	mul.wide.s32 	%rd1454, %r433, 4;
	add.s64 	%rd1455, %rd1, %rd1454;
	ld.local.f32 	%f526, [%rd1455];
	setp.leu.f32 	%p435, %f526, %f40;
	mov.b64 	%rd3956, 6;
	@%p435 bra 	$L__BB0_466;
	st.local.u32 	[%rd2+24], %r433;
	ld.local.u32 	%r434, [%rd2+16];
	mul.wide.s32 	%rd1457, %r434, 4;
	add.s64 	%rd1458, %rd1, %rd1457;
	ld.local.f32 	%f527, [%rd1458];
	setp.leu.f32 	%p436, %f527, %f40;
	mov.b64 	%rd3956, 5;
	@%p436 bra 	$L__BB0_466;
	st.local.u32 	[%rd2+20], %r434;
	ld.local.u32 	%r435, [%rd2+12];
	mul.wide.s32 	%rd1460, %r435, 4;
	add.s64 	%rd1461, %rd1, %rd1460;
	ld.local.f32 	%f528, [%rd1461];
	setp.leu.f32 	%p437, %f528, %f40;
	mov.b64 	%rd3956, 4;
	@%p437 bra 	$L__BB0_466;
	st.local.u32 	[%rd2+16], %r435;
	ld.local.u32 	%r436, [%rd2+8];
	mul.wide.s32 	%rd1463, %r436, 4;
	add.s64 	%rd1464, %rd1, %rd1463;
	ld.local.f32 	%f529, [%rd1464];
	setp.leu.f32 	%p438, %f529, %f40;
	mov.b64 	%rd3956, 3;
	@%p438 bra 	$L__BB0_466;
	st.local.u32 	[%rd2+12], %r436;
	ld.local.u32 	%r437, [%rd2+4];
	mul.wide.s32 	%rd1466, %r437, 4;
	add.s64 	%rd1467, %rd1, %rd1466;
	ld.local.f32 	%f530, [%rd1467];
	setp.leu.f32 	%p439, %f530, %f40;
	mov.b64 	%rd3956, 2;
	@%p439 bra 	$L__BB0_466;
	st.local.u32 	[%rd2+8], %r437;
	ld.local.u32 	%r438, [%rd2];
	mul.wide.s32 	%rd1469, %r438, 4;
	add.s64 	%rd1470, %rd1, %rd1469;
	ld.local.f32 	%f531, [%rd1470];
	setp.leu.f32 	%p440, %f531, %f40;
	mov.b64 	%rd3956, 1;
	@%p440 bra 	$L__BB0_466;
	st.local.u32 	[%rd2+4], %r438;
	mov.b64 	%rd3956, 0;
$L__BB0_466:
	shl.b64 	%rd1473, %rd3956, 2;
	add.s64 	%rd1474, %rd2, %rd1473;
	mov.b32 	%r1364, 29;
	st.local.u32 	[%rd1474], %r1364;
	mov.b32 	%r1365, 30;
	st.local.u32 	[%rd2+120], %r1365;
	ld.local.f32 	%f41, [%rd1+120];
	ld.local.u32 	%r439, [%rd2+116];
	mul.wide.s32 	%rd1475, %r439, 4;
	add.s64 	%rd1476, %rd1, %rd1475;
	ld.local.f32 	%f532, [%rd1476];
	setp.leu.f32 	%p441, %f532, %f41;
	mov.b64 	%rd3957, 30;
	@%p441 bra 	$L__BB0_497;
	st.local.u32 	[%rd2+120], %r439;
	ld.local.u32 	%r440, [%rd2+112];
	mul.wide.s32 	%rd1478, %r440, 4;
	add.s64 	%rd1479, %rd1, %rd1478;
	ld.local.f32 	%f533, [%rd1479];
	setp.leu.f32 	%p442, %f533, %f41;
	mov.b64 	%rd3957, 29;
	@%p442 bra 	$L__BB0_497;
	st.local.u32 	[%rd2+116], %r440;
	ld.local.u32 	%r441, [%rd2+108];
	mul.wide.s32 	%rd1481, %r441, 4;
	add.s64 	%rd1482, %rd1, %rd1481;
	ld.local.f32 	%f534, [%rd1482];
	setp.leu.f32 	%p443, %f534, %f41;
	mov.b64 	%rd3957, 28;
	@%p443 bra 	$L__BB0_497;
	st.local.u32 	[%rd2+112], %r441;
	ld.local.u32 	%r442, [%rd2+104];
	mul.wide.s32 	%rd1484, %r442, 4;
	add.s64 	%rd1485, %rd1, %rd1484;
	ld.local.f32 	%f535, [%rd1485];
	setp.leu.f32 	%p444, %f535, %f41;
	mov.b64 	%rd3957, 27;
	@%p444 bra 	$L__BB0_497;
	st.local.u32 	[%rd2+108], %r442;
	ld.local.u32 	%r443, [%rd2+100];
	mul.wide.s32 	%rd1487, %r443, 4;
	add.s64 	%rd1488, %rd1, %rd1487;
	ld.local.f32 	%f536, [%rd1488];
	setp.leu.f32 	%p445, %f536, %f41;
	mov.b64 	%rd3957, 26;
	@%p445 bra 	$L__BB0_497;
	st.local.u32 	[%rd2+104], %r443;
	ld.local.u32 	%r444, [%rd2+96];
	mul.wide.s32 	%rd1490, %r444, 4;
	add.s64 	%rd1491, %rd1, %rd1490;
	ld.local.f32 	%f537, [%rd1491];
	setp.leu.f32 	%p446, %f537, %f41;
	mov.b64 	%rd3957, 25;
	@%p446 bra 	$L__BB0_497;
	st.local.u32 	[%rd2+100], %r444;
	ld.local.u32 	%r445, [%rd2+92];
	mul.wide.s32 	%rd1493, %r445, 4;
	add.s64 	%rd1494, %rd1, %rd1493;
	ld.local.f32 	%f538, [%rd1494];
	setp.leu.f32 	%p447, %f538, %f41;
	mov.b64 	%rd3957, 24;
	@%p447 bra 	$L__BB0_497;
	st.local.u32 	[%rd2+96], %r445;
	ld.local.u32 	%r446, [%rd2+88];
	mul.wide.s32 	%rd1496, %r446, 4;
	add.s64 	%rd1497, %rd1, %rd1496;
	ld.local.f32 	%f539, [%rd1497];
	setp.leu.f32 	%p448, %f539, %f41;
	mov.b64 	%rd3957, 23;
	@%p448 bra 	$L__BB0_497;
	st.local.u32 	[%rd2+92], %r446;
	ld.local.u32 	%r447, [%rd2+84];
	mul.wide.s32 	%rd1499, %r447, 4;
	add.s64 	%rd1500, %rd1, %rd1499;
	ld.local.f32 	%f540, [%rd1500];
	setp.leu.f32 	%p449, %f540, %f41;
	mov.b64 	%rd3957, 22;
	@%p449 bra 	$L__BB0_497;
	st.local.u32 	[%rd2+88], %r447;
	ld.local.u32 	%r448, [%rd2+80];
	mul.wide.s32 	%rd1502, %r448, 4;
	add.s64 	%rd1503, %rd1, %rd1502;
	ld.local.f32 	%f541, [%rd1503];
	setp.leu.f32 	%p450, %f541, %f41;
	mov.b64 	%rd3957, 21;
	@%p450 bra 	$L__BB0_497;
	st.local.u32 	[%rd2+84], %r448;
	ld.local.u32 	%r449, [%rd2+76];
	mul.wide.s32 	%rd1505, %r449, 4;
	add.s64 	%rd1506, %rd1, %rd1505;
	ld.local.f32 	%f542, [%rd1506];
	setp.leu.f32 	%p451, %f542, %f41;
	mov.b64 	%rd3957, 20;
	@%p451 bra 	$L__BB0_497;
	st.local.u32 	[%rd2+80], %r449;
	ld.local.u32 	%r450, [%rd2+72];
	mul.wide.s32 	%rd1508, %r450, 4;
	add.s64 	%rd1509, %rd1, %rd1508;
	ld.local.f32 	%f543, [%rd1509];
	setp.leu.f32 	%p452, %f543, %f41;
	mov.b64 	%rd3957, 19;
	@%p452 bra 	$L__BB0_497;
	st.local.u32 	[%rd2+76], %r450;
	ld.local.u32 	%r451, [%rd2+68];
	mul.wide.s32 	%rd1511, %r451, 4;
	add.s64 	%rd1512, %rd1, %rd1511;
	ld.local.f32 	%f544, [%rd1512];
	setp.leu.f32 	%p453, %f544, %f41;
	mov.b64 	%rd3957, 18;
	@%p453 bra 	$L__BB0_497;
	st.local.u32 	[%rd2+72], %r451;
	ld.local.u32 	%r452, [%rd2+64];
	mul.wide.s32 	%rd1514, %r452, 4;
	add.s64 	%rd1515, %rd1, %rd1514;
	ld.local.f32 	%f545, [%rd1515];
	setp.leu.f32 	%p454, %f545, %f41;
	mov.b64 	%rd3957, 17;
	@%p454 bra 	$L__BB0_497;
	st.local.u32 	[%rd2+68], %r452;
	ld.local.u32 	%r453, [%rd2+60];
	mul.wide.s32 	%rd1517, %r453, 4;
	add.s64 	%rd1518, %rd1, %rd1517;
	ld.local.f32 	%f546, [%rd1518];
	setp.leu.f32 	%p455, %f546, %f41;
	mov.b64 	%rd3957, 16;
	@%p455 bra 	$L__BB0_497;
	st.local.u32 	[%rd2+64], %r453;
	ld.local.u32 	%r454, [%rd2+56];
	mul.wide.s32 	%rd1520, %r454, 4;
	add.s64 	%rd1521, %rd1, %rd1520;
	ld.local.f32 	%f547, [%rd1521];
	setp.leu.f32 	%p456, %f547, %f41;
	mov.b64 	%rd3957, 15;
	@%p456 bra 	$L__BB0_497;
	st.local.u32 	[%rd2+60], %r454;
	ld.local.u32 	%r455, [%rd2+52];
	mul.wide.s32 	%rd1523, %r455, 4;
	add.s64 	%rd1524, %rd1, %rd1523;
	ld.local.f32 	%f548, [%rd1524];
	setp.leu.f32 	%p457, %f548, %f41;
	mov.b64 	%rd3957, 14;
	@%p457 bra 	$L__BB0_497;
	st.local.u32 	[%rd2+56], %r455;
	ld.local.u32 	%r456, [%rd2+48];
	mul.wide.s32 	%rd1526, %r456, 4;
	add.s64 	%rd1527, %rd1, %rd1526;
	ld.local.f32 	%f549, [%rd1527];
	setp.leu.f32 	%p458, %f549, %f41;
	mov.b64 	%rd3957, 13;
	@%p458 bra 	$L__BB0_497;
	st.local.u32 	[%rd2+52], %r456;
	ld.local.u32 	%r457, [%rd2+44];
	mul.wide.s32 	%rd1529, %r457, 4;
	add.s64 	%rd1530, %rd1, %rd1529;
	ld.local.f32 	%f550, [%rd1530];
	setp.leu.f32 	%p459, %f550, %f41;
	mov.b64 	%rd3957, 12;
	@%p459 bra 	$L__BB0_497;
	st.local.u32 	[%rd2+48], %r457;
	ld.local.u32 	%r458, [%rd2+40];
	mul.wide.s32 	%rd1532, %r458, 4;
	add.s64 	%rd1533, %rd1, %rd1532;
	ld.local.f32 	%f551, [%rd1533];
	setp.leu.f32 	%p460, %f551, %f41;
	mov.b64 	%rd3957, 11;
	@%p460 bra 	$L__BB0_497;
	st.local.u32 	[%rd2+44], %r458;
	ld.local.u32 	%r459, [%rd2+36];
	mul.wide.s32 	%rd1535, %r459, 4;
	add.s64 	%rd1536, %rd1, %rd1535;
	ld.local.f32 	%f552, [%rd1536];
	setp.leu.f32 	%p461, %f552, %f41;
	mov.b64 	%rd3957, 10;
	@%p461 bra 	$L__BB0_497;
	st.local.u32 	[%rd2+40], %r459;
	ld.local.u32 	%r460, [%rd2+32];
	mul.wide.s32 	%rd1538, %r460, 4;
	add.s64 	%rd1539, %rd1, %rd1538;
	ld.local.f32 	%f553, [%rd1539];
	setp.leu.f32 	%p462, %f553, %f41;
	mov.b64 	%rd3957, 9;
	@%p462 bra 	$L__BB0_497;
	st.local.u32 	[%rd2+36], %r460;
	ld.local.u32 	%r461, [%rd2+28];
	mul.wide.s32 	%rd1541, %r461, 4;
	add.s64 	%rd1542, %rd1, %rd1541;
	ld.local.f32 	%f554, [%rd1542];
	setp.leu.f32 	%p463, %f554, %f41;
	mov.b64 	%rd3957, 8;
	@%p463 bra 	$L__BB0_497;
	st.local.u32 	[%rd2+32], %r461;
	ld.local.u32 	%r462, [%rd2+24];
	mul.wide.s32 	%rd1544, %r462, 4;
	add.s64 	%rd1545, %rd1, %rd1544;
	ld.local.f32 	%f555, [%rd1545];
	setp.leu.f32 	%p464, %f555, %f41;
	mov.b64 	%rd3957, 7;
	@%p464 bra 	$L__BB0_497;
	st.local.u32 	[%rd2+28], %r462;
	ld.local.u32 	%r463, [%rd2+20];
	mul.wide.s32 	%rd1547, %r463, 4;
	add.s64 	%rd1548, %rd1, %rd1547;
	ld.local.f32 	%f556, [%rd1548];
	setp.leu.f32 	%p465, %f556, %f41;
	mov.b64 	%rd3957, 6;
	@%p465 bra 	$L__BB0_497;
	st.local.u32 	[%rd2+24], %r463;
	ld.local.u32 	%r464, [%rd2+16];
	mul.wide.s32 	%rd1550, %r464, 4;
	add.s64 	%rd1551, %rd1, %rd1550;
	ld.local.f32 	%f557, [%rd1551];
	setp.leu.f32 	%p466, %f557, %f41;
	mov.b64 	%rd3957, 5;
	@%p466 bra 	$L__BB0_497;
	st.local.u32 	[%rd2+20], %r464;
	ld.local.u32 	%r465, [%rd2+12];
	mul.wide.s32 	%rd1553, %r465, 4;
	add.s64 	%rd1554, %rd1, %rd1553;
	ld.local.f32 	%f558, [%rd1554];
	setp.leu.f32 	%p467, %f558, %f41;
	mov.b64 	%rd3957, 4;
	@%p467 bra 	$L__BB0_497;
	st.local.u32 	[%rd2+16], %r465;
	ld.local.u32 	%r466, [%rd2+8];
	mul.wide.s32 	%rd1556, %r466, 4;
	add.s64 	%rd1557, %rd1, %rd1556;
	ld.local.f32 	%f559, [%rd1557];
	setp.leu.f32 	%p468, %f559, %f41;
	mov.b64 	%rd3957, 3;
	@%p468 bra 	$L__BB0_497;
	st.local.u32 	[%rd2+12], %r466;
	ld.local.u32 	%r467, [%rd2+4];
	mul.wide.s32 	%rd1559, %r467, 4;
	add.s64 	%rd1560, %rd1, %rd1559;
	ld.local.f32 	%f560, [%rd1560];
	setp.leu.f32 	%p469, %f560, %f41;
	mov.b64 	%rd3957, 2;
	@%p469 bra 	$L__BB0_497;
	st.local.u32 	[%rd2+8], %r467;
	ld.local.u32 	%r468, [%rd2];
	mul.wide.s32 	%rd1562, %r468, 4;
	add.s64 	%rd1563, %rd1, %rd1562;
	ld.local.f32 	%f561, [%rd1563];
	setp.leu.f32 	%p470, %f561, %f41;
	mov.b64 	%rd3957, 1;
	@%p470 bra 	$L__BB0_497;
	st.local.u32 	[%rd2+4], %r468;
	mov.b64 	%rd3957, 0;
$L__BB0_497:
	shl.b64 	%rd1566, %rd3957, 2;
	add.s64 	%rd1567, %rd2, %rd1566;
	mov.b32 	%r1366, 30;
	st.local.u32 	[%rd1567], %r1366;
	mov.b32 	%r1367, 31;
	st.local.u32 	[%rd2+124], %r1367;
	ld.local.f32 	%f42, [%rd1+124];
	ld.local.u32 	%r469, [%rd2+120];
	mul.wide.s32 	%rd1568, %r469, 4;
	add.s64 	%rd1569, %rd1, %rd1568;
	ld.local.f32 	%f562, [%rd1569];
	setp.leu.f32 	%p471, %f562, %f42;
	mov.b64 	%rd3958, 31;
	@%p471 bra 	$L__BB0_529;
	st.local.u32 	[%rd2+124], %r469;
	ld.local.u32 	%r470, [%rd2+116];
	mul.wide.s32 	%rd1571, %r470, 4;
	add.s64 	%rd1572, %rd1, %rd1571;
	ld.local.f32 	%f563, [%rd1572];
	setp.leu.f32 	%p472, %f563, %f42;
	mov.b64 	%rd3958, 30;
	@%p472 bra 	$L__BB0_529;
	st.local.u32 	[%rd2+120], %r470;
	ld.local.u32 	%r471, [%rd2+112];
	mul.wide.s32 	%rd1574, %r471, 4;
	add.s64 	%rd1575, %rd1, %rd1574;
	ld.local.f32 	%f564, [%rd1575];
	setp.leu.f32 	%p473, %f564, %f42;
	mov.b64 	%rd3958, 29;
	@%p473 bra 	$L__BB0_529;
	st.local.u32 	[%rd2+116], %r471;
	ld.local.u32 	%r472, [%rd2+108];
	mul.wide.s32 	%rd1577, %r472, 4;
	add.s64 	%rd1578, %rd1, %rd1577;
	ld.local.f32 	%f565, [%rd1578];
	setp.leu.f32 	%p474, %f565, %f42;
	mov.b64 	%rd3958, 28;
	@%p474 bra 	$L__BB0_529;
	st.local.u32 	[%rd2+112], %r472;
	ld.local.u32 	%r473, [%rd2+104];
	mul.wide.s32 	%rd1580, %r473, 4;
	add.s64 	%rd1581, %rd1, %rd1580;
	ld.local.f32 	%f566, [%rd1581];
	setp.leu.f32 	%p475, %f566, %f42;
	mov.b64 	%rd3958, 27;
	@%p475 bra 	$L__BB0_529;
	st.local.u32 	[%rd2+108], %r473;
	ld.local.u32 	%r474, [%rd2+100];
	mul.wide.s32 	%rd1583, %r474, 4;
	add.s64 	%rd1584, %rd1, %rd1583;
	ld.local.f32 	%f567, [%rd1584];
	setp.leu.f32 	%p476, %f567, %f42;
	mov.b64 	%rd3958, 26;
	@%p476 bra 	$L__BB0_529;
	st.local.u32 	[%rd2+104], %r474;
	ld.local.u32 	%r475, [%rd2+96];
	mul.wide.s32 	%rd1586, %r475, 4;
	add.s64 	%rd1587, %rd1, %rd1586;
	ld.local.f32 	%f568, [%rd1587];
	setp.leu.f32 	%p477, %f568, %f42;
	mov.b64 	%rd3958, 25;
	@%p477 bra 	$L__BB0_529;
	st.local.u32 	[%rd2+100], %r475;
	ld.local.u32 	%r476, [%rd2+92];
	mul.wide.s32 	%rd1589, %r476, 4;
	add.s64 	%rd1590, %rd1, %rd1589;
	ld.local.f32 	%f569, [%rd1590];
	setp.leu.f32 	%p478, %f569, %f42;
	mov.b64 	%rd3958, 24;
	@%p478 bra 	$L__BB0_529;
	st.local.u32 	[%rd2+96], %r476;
	ld.local.u32 	%r477, [%rd2+88];
	mul.wide.s32 	%rd1592, %r477, 4;
	add.s64 	%rd1593, %rd1, %rd1592;
	ld.local.f32 	%f570, [%rd1593];
	setp.leu.f32 	%p479, %f570, %f42;
	mov.b64 	%rd3958, 23;
	@%p479 bra 	$L__BB0_529;
	st.local.u32 	[%rd2+92], %r477;
	ld.local.u32 	%r478, [%rd2+84];
	mul.wide.s32 	%rd1595, %r478, 4;
	add.s64 	%rd1596, %rd1, %rd1595;
	ld.local.f32 	%f571, [%rd1596];
	setp.leu.f32 	%p480, %f571, %f42;
	mov.b64 	%rd3958, 22;
	@%p480 bra 	$L__BB0_529;
	st.local.u32 	[%rd2+88], %r478;
	ld.local.u32 	%r479, [%rd2+80];
	mul.wide.s32 	%rd1598, %r479, 4;
	add.s64 	%rd1599, %rd1, %rd1598;
	ld.local.f32 	%f572, [%rd1599];
	setp.leu.f32 	%p481, %f572, %f42;
	mov.b64 	%rd3958, 21;
	@%p481 bra 	$L__BB0_529;
	st.local.u32 	[%rd2+84], %r479;
	ld.local.u32 	%r480, [%rd2+76];
	mul.wide.s32 	%rd1601, %r480, 4;
	add.s64 	%rd1602, %rd1, %rd1601;
	ld.local.f32 	%f573, [%rd1602];
	setp.leu.f32 	%p482, %f573, %f42;
	mov.b64 	%rd3958, 20;
	@%p482 bra 	$L__BB0_529;
	st.local.u32 	[%rd2+80], %r480;
	ld.local.u32 	%r481, [%rd2+72];
	mul.wide.s32 	%rd1604, %r481, 4;
	add.s64 	%rd1605, %rd1, %rd1604;
	ld.local.f32 	%f574, [%rd1605];
	setp.leu.f32 	%p483, %f574, %f42;
	mov.b64 	%rd3958, 19;
	@%p483 bra 	$L__BB0_529;
	st.local.u32 	[%rd2+76], %r481;
	ld.local.u32 	%r482, [%rd2+68];
	mul.wide.s32 	%rd1607, %r482, 4;
	add.s64 	%rd1608, %rd1, %rd1607;
	ld.local.f32 	%f575, [%rd1608];
	setp.leu.f32 	%p484, %f575, %f42;
	mov.b64 	%rd3958, 18;
	@%p484 bra 	$L__BB0_529;
	st.local.u32 	[%rd2+72], %r482;
	ld.local.u32 	%r483, [%rd2+64];
	mul.wide.s32 	%rd1610, %r483, 4;
	add.s64 	%rd1611, %rd1, %rd1610;
	ld.local.f32 	%f576, [%rd1611];
	setp.leu.f32 	%p485, %f576, %f42;
	mov.b64 	%rd3958, 17;
	@%p485 bra 	$L__BB0_529;
	st.local.u32 	[%rd2+68], %r483;
	ld.local.u32 	%r484, [%rd2+60];
	mul.wide.s32 	%rd1613, %r484, 4;
	add.s64 	%rd1614, %rd1, %rd1613;
	ld.local.f32 	%f577, [%rd1614];
	setp.leu.f32 	%p486, %f577, %f42;
	mov.b64 	%rd3958, 16;
	@%p486 bra 	$L__BB0_529;
	st.local.u32 	[%rd2+64], %r484;
	ld.local.u32 	%r485, [%rd2+56];
	mul.wide.s32 	%rd1616, %r485, 4;
	add.s64 	%rd1617, %rd1, %rd1616;
	ld.local.f32 	%f578, [%rd1617];
	setp.leu.f32 	%p487, %f578, %f42;
	mov.b64 	%rd3958, 15;
	@%p487 bra 	$L__BB0_529;
	st.local.u32 	[%rd2+60], %r485;
	ld.local.u32 	%r486, [%rd2+52];
	mul.wide.s32 	%rd1619, %r486, 4;
	add.s64 	%rd1620, %rd1, %rd1619;
	ld.local.f32 	%f579, [%rd1620];
	setp.leu.f32 	%p488, %f579, %f42;
	mov.b64 	%rd3958, 14;
	@%p488 bra 	$L__BB0_529;
	st.local.u32 	[%rd2+56], %r486;
	ld.local.u32 	%r487, [%rd2+48];
	mul.wide.s32 	%rd1622, %r487, 4;
	add.s64 	%rd1623, %rd1, %rd1622;
	ld.local.f32 	%f580, [%rd1623];
	setp.leu.f32 	%p489, %f580, %f42;
	mov.b64 	%rd3958, 13;
	@%p489 bra 	$L__BB0_529;
	st.local.u32 	[%rd2+52], %r487;
	ld.local.u32 	%r488, [%rd2+44];
	mul.wide.s32 	%rd1625, %r488, 4;
	add.s64 	%rd1626, %rd1, %rd1625;
	ld.local.f32 	%f581, [%rd1626];
	setp.leu.f32 	%p490, %f581, %f42;
	mov.b64 	%rd3958, 12;
	@%p490 bra 	$L__BB0_529;
	st.local.u32 	[%rd2+48], %r488;
	ld.local.u32 	%r489, [%rd2+40];
	mul.wide.s32 	%rd1628, %r489, 4;
	add.s64 	%rd1629, %rd1, %rd1628;
	ld.local.f32 	%f582, [%rd1629];
	setp.leu.f32 	%p491, %f582, %f42;
	mov.b64 	%rd3958, 11;
	@%p491 bra 	$L__BB0_529;
	st.local.u32 	[%rd2+44], %r489;
	ld.local.u32 	%r490, [%rd2+36];
	mul.wide.s32 	%rd1631, %r490, 4;
	add.s64 	%rd1632, %rd1, %rd1631;
	ld.local.f32 	%f583, [%rd1632];
	setp.leu.f32 	%p492, %f583, %f42;
	mov.b64 	%rd3958, 10;
	@%p492 bra 	$L__BB0_529;
	st.local.u32 	[%rd2+40], %r490;
	ld.local.u32 	%r491, [%rd2+32];
	mul.wide.s32 	%rd1634, %r491, 4;
	add.s64 	%rd1635, %rd1, %rd1634;
	ld.local.f32 	%f584, [%rd1635];
	setp.leu.f32 	%p493, %f584, %f42;
	mov.b64 	%rd3958, 9;
	@%p493 bra 	$L__BB0_529;
	st.local.u32 	[%rd2+36], %r491;
	ld.local.u32 	%r492, [%rd2+28];
	mul.wide.s32 	%rd1637, %r492, 4;
	add.s64 	%rd1638, %rd1, %rd1637;
	ld.local.f32 	%f585, [%rd1638];
	setp.leu.f32 	%p494, %f585, %f42;
	mov.b64 	%rd3958, 8;
	@%p494 bra 	$L__BB0_529;
	st.local.u32 	[%rd2+32], %r492;
	ld.local.u32 	%r493, [%rd2+24];
	mul.wide.s32 	%rd1640, %r493, 4;
	add.s64 	%rd1641, %rd1, %rd1640;
	ld.local.f32 	%f586, [%rd1641];
	setp.leu.f32 	%p495, %f586, %f42;
	mov.b64 	%rd3958, 7;
	@%p495 bra 	$L__BB0_529;
	st.local.u32 	[%rd2+28], %r493;
	ld.local.u32 	%r494, [%rd2+20];
	mul.wide.s32 	%rd1643, %r494, 4;
	add.s64 	%rd1644, %rd1, %rd1643;
	ld.local.f32 	%f587, [%rd1644];
	setp.leu.f32 	%p496, %f587, %f42;
	mov.b64 	%rd3958, 6;
	@%p496 bra 	$L__BB0_529;
	st.local.u32 	[%rd2+24], %r494;
	ld.local.u32 	%r495, [%rd2+16];
	mul.wide.s32 	%rd1646, %r495, 4;
	add.s64 	%rd1647, %rd1, %rd1646;
	ld.local.f32 	%f588, [%rd1647];
	setp.leu.f32 	%p497, %f588, %f42;
	mov.b64 	%rd3958, 5;
	@%p497 bra 	$L__BB0_529;
	st.local.u32 	[%rd2+20], %r495;
	ld.local.u32 	%r496, [%rd2+12];
	mul.wide.s32 	%rd1649, %r496, 4;
	add.s64 	%rd1650, %rd1, %rd1649;
	ld.local.f32 	%f589, [%rd1650];
	setp.leu.f32 	%p498, %f589, %f42;
	mov.b64 	%rd3958, 4;
	@%p498 bra 	$L__BB0_529;
	st.local.u32 	[%rd2+16], %r496;
	ld.local.u32 	%r497, [%rd2+8];
	mul.wide.s32 	%rd1652, %r497, 4;
	add.s64 	%rd1653, %rd1, %rd1652;
	ld.local.f32 	%f590, [%rd1653];
	setp.leu.f32 	%p499, %f590, %f42;
	mov.b64 	%rd3958, 3;
	@%p499 bra 	$L__BB0_529;
	st.local.u32 	[%rd2+12], %r497;
	ld.local.u32 	%r498, [%rd2+4];
	mul.wide.s32 	%rd1655, %r498, 4;
	add.s64 	%rd1656, %rd1, %rd1655;
	ld.local.f32 	%f591, [%rd1656];
	setp.leu.f32 	%p500, %f591, %f42;
	mov.b64 	%rd3958, 2;
	@%p500 bra 	$L__BB0_529;
	st.local.u32 	[%rd2+8], %r498;
	ld.local.u32 	%r499, [%rd2];
	mul.wide.s32 	%rd1658, %r499, 4;
	add.s64 	%rd1659, %rd1, %rd1658;
	ld.local.f32 	%f592, [%rd1659];
	setp.leu.f32 	%p501, %f592, %f42;
	mov.b64 	%rd3958, 1;
	@%p501 bra 	$L__BB0_529;
	st.local.u32 	[%rd2+4], %r499;
	mov.b64 	%rd3958, 0;
$L__BB0_529:
	shl.b64 	%rd1662, %rd3958, 2;
	add.s64 	%rd1663, %rd2, %rd1662;
	mov.b32 	%r1368, 31;
	st.local.u32 	[%rd1663], %r1368;
	mov.b32 	%r1369, 32;
	st.local.u32 	[%rd2+128], %r1369;
	ld.local.f32 	%f43, [%rd1+128];
	ld.local.u32 	%r500, [%rd2+124];
	mul.wide.s32 	%rd1664, %r500, 4;
	add.s64 	%rd1665, %rd1, %rd1664;
	ld.local.f32 	%f593, [%rd1665];
	setp.leu.f32 	%p502, %f593, %f43;
	mov.b64 	%rd3959, 32;
	@%p502 bra 	$L__BB0_562;
	st.local.u32 	[%rd2+128], %r500;
	ld.local.u32 	%r501, [%rd2+120];
	mul.wide.s32 	%rd1667, %r501, 4;
	add.s64 	%rd1668, %rd1, %rd1667;
	ld.local.f32 	%f594, [%rd1668];
	setp.leu.f32 	%p503, %f594, %f43;
	mov.b64 	%rd3959, 31;
	@%p503 bra 	$L__BB0_562;
	st.local.u32 	[%rd2+124], %r501;
	ld.local.u32 	%r502, [%rd2+116];
	mul.wide.s32 	%rd1670, %r502, 4;
	add.s64 	%rd1671, %rd1, %rd1670;
	ld.local.f32 	%f595, [%rd1671];
	setp.leu.f32 	%p504, %f595, %f43;
	mov.b64 	%rd3959, 30;
	@%p504 bra 	$L__BB0_562;
	st.local.u32 	[%rd2+120], %r502;
	ld.local.u32 	%r503, [%rd2+112];
	mul.wide.s32 	%rd1673, %r503, 4;
	add.s64 	%rd1674, %rd1, %rd1673;
	ld.local.f32 	%f596, [%rd1674];
	setp.leu.f32 	%p505, %f596, %f43;
	mov.b64 	%rd3959, 29;
	@%p505 bra 	$L__BB0_562;
	st.local.u32 	[%rd2+116], %r503;
	ld.local.u32 	%r504, [%rd2+108];
	mul.wide.s32 	%rd1676, %r504, 4;
	add.s64 	%rd1677, %rd1, %rd1676;
	ld.local.f32 	%f597, [%rd1677];
	setp.leu.f32 	%p506, %f597, %f43;
	mov.b64 	%rd3959, 28;
	@%p506 bra 	$L__BB0_562;
	st.local.u32 	[%rd2+112], %r504;
	ld.local.u32 	%r505, [%rd2+104];
	mul.wide.s32 	%rd1679, %r505, 4;
	add.s64 	%rd1680, %rd1, %rd1679;
	ld.local.f32 	%f598, [%rd1680];
	setp.leu.f32 	%p507, %f598, %f43;
	mov.b64 	%rd3959, 27;
	@%p507 bra 	$L__BB0_562;
	st.local.u32 	[%rd2+108], %r505;
	ld.local.u32 	%r506, [%rd2+100];
	mul.wide.s32 	%rd1682, %r506, 4;
	add.s64 	%rd1683, %rd1, %rd1682;
	ld.local.f32 	%f599, [%rd1683];
	setp.leu.f32 	%p508, %f599, %f43;
	mov.b64 	%rd3959, 26;
	@%p508 bra 	$L__BB0_562;
	st.local.u32 	[%rd2+104], %r506;
	ld.local.u32 	%r507, [%rd2+96];
	mul.wide.s32 	%rd1685, %r507, 4;
	add.s64 	%rd1686, %rd1, %rd1685;
	ld.local.f32 	%f600, [%rd1686];
	setp.leu.f32 	%p509, %f600, %f43;
	mov.b64 	%rd3959, 25;
	@%p509 bra 	$L__BB0_562;
	st.local.u32 	[%rd2+100], %r507;
	ld.local.u32 	%r508, [%rd2+92];
	mul.wide.s32 	%rd1688, %r508, 4;
	add.s64 	%rd1689, %rd1, %rd1688;
	ld.local.f32 	%f601, [%rd1689];
	setp.leu.f32 	%p510, %f601, %f43;
	mov.b64 	%rd3959, 24;
	@%p510 bra 	$L__BB0_562;
	st.local.u32 	[%rd2+96], %r508;
	ld.local.u32 	%r509, [%rd2+88];
	mul.wide.s32 	%rd1691, %r509, 4;
	add.s64 	%rd1692, %rd1, %rd1691;
	ld.local.f32 	%f602, [%rd1692];
	setp.leu.f32 	%p511, %f602, %f43;
	mov.b64 	%rd3959, 23;
	@%p511 bra 	$L__BB0_562;
	st.local.u32 	[%rd2+92], %r509;
	ld.local.u32 	%r510, [%rd2+84];
	mul.wide.s32 	%rd1694, %r510, 4;
	add.s64 	%rd1695, %rd1, %rd1694;
	ld.local.f32 	%f603, [%rd1695];
	setp.leu.f32 	%p512, %f603, %f43;
	mov.b64 	%rd3959, 22;
	@%p512 bra 	$L__BB0_562;
	st.local.u32 	[%rd2+88], %r510;
	ld.local.u32 	%r511, [%rd2+80];
	mul.wide.s32 	%rd1697, %r511, 4;
	add.s64 	%rd1698, %rd1, %rd1697;
	ld.local.f32 	%f604, [%rd1698];
	setp.leu.f32 	%p513, %f604, %f43;
	mov.b64 	%rd3959, 21;
	@%p513 bra 	$L__BB0_562;
	st.local.u32 	[%rd2+84], %r511;
	ld.local.u32 	%r512, [%rd2+76];
	mul.wide.s32 	%rd1700, %r512, 4;
	add.s64 	%rd1701, %rd1, %rd1700;
	ld.local.f32 	%f605, [%rd1701];
	setp.leu.f32 	%p514, %f605, %f43;
	mov.b64 	%rd3959, 20;
	@%p514 bra 	$L__BB0_562;
	st.local.u32 	[%rd2+80], %r512;
	ld.local.u32 	%r513, [%rd2+72];
	mul.wide.s32 	%rd1703, %r513, 4;
	add.s64 	%rd1704, %rd1, %rd1703;
	ld.local.f32 	%f606, [%rd1704];
	setp.leu.f32 	%p515, %f606, %f43;
	mov.b64 	%rd3959, 19;
	@%p515 bra 	$L__BB0_562;
	st.local.u32 	[%rd2+76], %r513;
	ld.local.u32 	%r514, [%rd2+68];
	mul.wide.s32 	%rd1706, %r514, 4;
	add.s64 	%rd1707, %rd1, %rd1706;
	ld.local.f32 	%f607, [%rd1707];
	setp.leu.f32 	%p516, %f607, %f43;
	mov.b64 	%rd3959, 18;
	@%p516 bra 	$L__BB0_562;
	st.local.u32 	[%rd2+72], %r514;
	ld.local.u32 	%r515, [%rd2+64];
	mul.wide.s32 	%rd1709, %r515, 4;
	add.s64 	%rd1710, %rd1, %rd1709;
	ld.local.f32 	%f608, [%rd1710];
	setp.leu.f32 	%p517, %f608, %f43;
	mov.b64 	%rd3959, 17;
	@%p517 bra 	$L__BB0_562;
	st.local.u32 	[%rd2+68], %r515;
	ld.local.u32 	%r516, [%rd2+60];
	mul.wide.s32 	%rd1712, %r516, 4;
	add.s64 	%rd1713, %rd1, %rd1712;
	ld.local.f32 	%f609, [%rd1713];
	setp.leu.f32 	%p518, %f609, %f43;
	mov.b64 	%rd3959, 16;
	@%p518 bra 	$L__BB0_562;
	st.local.u32 	[%rd2+64], %r516;
	ld.local.u32 	%r517, [%rd2+56];
	mul.wide.s32 	%rd1715, %r517, 4;
	add.s64 	%rd1716, %rd1, %rd1715;
	ld.local.f32 	%f610, [%rd1716];
	setp.leu.f32 	%p519, %f610, %f43;
	mov.b64 	%rd3959, 15;
	@%p519 bra 	$L__BB0_562;
	st.local.u32 	[%rd2+60], %r517;
	ld.local.u32 	%r518, [%rd2+52];
	mul.wide.s32 	%rd1718, %r518, 4;
	add.s64 	%rd1719, %rd1, %rd1718;
	ld.local.f32 	%f611, [%rd1719];
	setp.leu.f32 	%p520, %f611, %f43;
	mov.b64 	%rd3959, 14;
	@%p520 bra 	$L__BB0_562;
	st.local.u32 	[%rd2+56], %r518;
	ld.local.u32 	%r519, [%rd2+48];
	mul.wide.s32 	%rd1721, %r519, 4;
	add.s64 	%rd1722, %rd1, %rd1721;
	ld.local.f32 	%f612, [%rd1722];
	setp.leu.f32 	%p521, %f612, %f43;
	mov.b64 	%rd3959, 13;
	@%p521 bra 	$L__BB0_562;
	st.local.u32 	[%rd2+52], %r519;
	ld.local.u32 	%r520, [%rd2+44];
	mul.wide.s32 	%rd1724, %r520, 4;
	add.s64 	%rd1725, %rd1, %rd1724;
	ld.local.f32 	%f613, [%rd1725];
	setp.leu.f32 	%p522, %f613, %f43;
	mov.b64 	%rd3959, 12;
	@%p522 bra 	$L__BB0_562;
	st.local.u32 	[%rd2+48], %r520;
	ld.local.u32 	%r521, [%rd2+40];
	mul.wide.s32 	%rd1727, %r521, 4;
	add.s64 	%rd1728, %rd1, %rd1727;
	ld.local.f32 	%f614, [%rd1728];
	setp.leu.f32 	%p523, %f614, %f43;
	mov.b64 	%rd3959, 11;
	@%p523 bra 	$L__BB0_562;
	st.local.u32 	[%rd2+44], %r521;
	ld.local.u32 	%r522, [%rd2+36];
	mul.wide.s32 	%rd1730, %r522, 4;
	add.s64 	%rd1731, %rd1, %rd1730;
	ld.local.f32 	%f615, [%rd1731];
	setp.leu.f32 	%p524, %f615, %f43;
	mov.b64 	%rd3959, 10;
	@%p524 bra 	$L__BB0_562;
	st.local.u32 	[%rd2+40], %r522;
	ld.local.u32 	%r523, [%rd2+32];
	mul.wide.s32 	%rd1733, %r523, 4;
	add.s64 	%rd1734, %rd1, %rd1733;
	ld.local.f32 	%f616, [%rd1734];
	setp.leu.f32 	%p525, %f616, %f43;
	mov.b64 	%rd3959, 9;
	@%p525 bra 	$L__BB0_562;
	st.local.u32 	[%rd2+36], %r523;
	ld.local.u32 	%r524, [%rd2+28];
	mul.wide.s32 	%rd1736, %r524, 4;
	add.s64 	%rd1737, %rd1, %rd1736;
	ld.local.f32 	%f617, [%rd1737];
	setp.leu.f32 	%p526, %f617, %f43;
	mov.b64 	%rd3959, 8;
	@%p526 bra 	$L__BB0_562;
	st.local.u32 	[%rd2+32], %r524;
	ld.local.u32 	%r525, [%rd2+24];
	mul.wide.s32 	%rd1739, %r525, 4;
	add.s64 	%rd1740, %rd1, %rd1739;
	ld.local.f32 	%f618, [%rd1740];
	setp.leu.f32 	%p527, %f618, %f43;
	mov.b64 	%rd3959, 7;
	@%p527 bra 	$L__BB0_562;
	st.local.u32 	[%rd2+28], %r525;
	ld.local.u32 	%r526, [%rd2+20];
	mul.wide.s32 	%rd1742, %r526, 4;
	add.s64 	%rd1743, %rd1, %rd1742;
	ld.local.f32 	%f619, [%rd1743];
	setp.leu.f32 	%p528, %f619, %f43;
	mov.b64 	%rd3959, 6;
	@%p528 bra 	$L__BB0_562;
	st.local.u32 	[%rd2+24], %r526;
	ld.local.u32 	%r527, [%rd2+16];
	mul.wide.s32 	%rd1745, %r527, 4;
	add.s64 	%rd1746, %rd1, %rd1745;
	ld.local.f32 	%f620, [%rd1746];
	setp.leu.f32 	%p529, %f620, %f43;
	mov.b64 	%rd3959, 5;
	@%p529 bra 	$L__BB0_562;
	st.local.u32 	[%rd2+20], %r527;
	ld.local.u32 	%r528, [%rd2+12];
	mul.wide.s32 	%rd1748, %r528, 4;
	add.s64 	%rd1749, %rd1, %rd1748;
	ld.local.f32 	%f621, [%rd1749];
	setp.leu.f32 	%p530, %f621, %f43;
	mov.b64 	%rd3959, 4;
	@%p530 bra 	$L__BB0_562;
	st.local.u32 	[%rd2+16], %r528;
	ld.local.u32 	%r529, [%rd2+8];
	mul.wide.s32 	%rd1751, %r529, 4;
	add.s64 	%rd1752, %rd1, %rd1751;
	ld.local.f32 	%f622, [%rd1752];
	setp.leu.f32 	%p531, %f622, %f43;
	mov.b64 	%rd3959, 3;
	@%p531 bra 	$L__BB0_562;
	st.local.u32 	[%rd2+12], %r529;
	ld.local.u32 	%r530, [%rd2+4];
	mul.wide.s32 	%rd1754, %r530, 4;
	add.s64 	%rd1755, %rd1, %rd1754;
	ld.local.f32 	%f623, [%rd1755];
	setp.leu.f32 	%p532, %f623, %f43;
	mov.b64 	%rd3959, 2;
	@%p532 bra 	$L__BB0_562;
	st.local.u32 	[%rd2+8], %r530;
	ld.local.u32 	%r531, [%rd2];
	mul.wide.s32 	%rd1757, %r531, 4;
	add.s64 	%rd1758, %rd1, %rd1757;
	ld.local.f32 	%f624, [%rd1758];
	setp.leu.f32 	%p533, %f624, %f43;
	mov.b64 	%rd3959, 1;
	@%p533 bra 	$L__BB0_562;
	st.local.u32 	[%rd2+4], %r531;
	mov.b64 	%rd3959, 0;
$L__BB0_562:
	shl.b64 	%rd1761, %rd3959, 2;
	add.s64 	%rd1762, %rd2, %rd1761;
	mov.b32 	%r1370, 32;
	st.local.u32 	[%rd1762], %r1370;
	mov.b32 	%r1371, 33;
	st.local.u32 	[%rd2+132], %r1371;
	ld.local.f32 	%f44, [%rd1+132];
	ld.local.u32 	%r532, [%rd2+128];
	mul.wide.s32 	%rd1763, %r532, 4;
	add.s64 	%rd1764, %rd1, %rd1763;
	ld.local.f32 	%f625, [%rd1764];
	setp.leu.f32 	%p534, %f625, %f44;
	mov.b64 	%rd3960, 33;
	@%p534 bra 	$L__BB0_596;
	st.local.u32 	[%rd2+132], %r532;
	ld.local.u32 	%r533, [%rd2+124];
	mul.wide.s32 	%rd1766, %r533, 4;
	add.s64 	%rd1767, %rd1, %rd1766;
	ld.local.f32 	%f626, [%rd1767];
	setp.leu.f32 	%p535, %f626, %f44;
	mov.b64 	%rd3960, 32;
	@%p535 bra 	$L__BB0_596;
	st.local.u32 	[%rd2+128], %r533;
	ld.local.u32 	%r534, [%rd2+120];
	mul.wide.s32 	%rd1769, %r534, 4;
	add.s64 	%rd1770, %rd1, %rd1769;
	ld.local.f32 	%f627, [%rd1770];
	setp.leu.f32 	%p536, %f627, %f44;
	mov.b64 	%rd3960, 31;
	@%p536 bra 	$L__BB0_596;
	st.local.u32 	[%rd2+124], %r534;
	ld.local.u32 	%r535, [%rd2+116];
	mul.wide.s32 	%rd1772, %r535, 4;
	add.s64 	%rd1773, %rd1, %rd1772;
	ld.local.f32 	%f628, [%rd1773];
	setp.leu.f32 	%p537, %f628, %f44;
	mov.b64 	%rd3960, 30;
	@%p537 bra 	$L__BB0_596;
	st.local.u32 	[%rd2+120], %r535;
	ld.local.u32 	%r536, [%rd2+112];
	mul.wide.s32 	%rd1775, %r536, 4;
	add.s64 	%rd1776, %rd1, %rd1775;
	ld.local.f32 	%f629, [%rd1776];
	setp.leu.f32 	%p538, %f629, %f44;
	mov.b64 	%rd3960, 29;
	@%p538 bra 	$L__BB0_596;
	st.local.u32 	[%rd2+116], %r536;
	ld.local.u32 	%r537, [%rd2+108];
	mul.wide.s32 	%rd1778, %r537, 4;
	add.s64 	%rd1779, %rd1, %rd1778;
	ld.local.f32 	%f630, [%rd1779];
	setp.leu.f32 	%p539, %f630, %f44;
	mov.b64 	%rd3960, 28;
	@%p539 bra 	$L__BB0_596;
	st.local.u32 	[%rd2+112], %r537;
	ld.local.u32 	%r538, [%rd2+104];
	mul.wide.s32 	%rd1781, %r538, 4;
	add.s64 	%rd1782, %rd1, %rd1781;
	ld.local.f32 	%f631, [%rd1782];
	setp.leu.f32 	%p540, %f631, %f44;
	mov.b64 	%rd3960, 27;
	@%p540 bra 	$L__BB0_596;
	st.local.u32 	[%rd2+108], %r538;
	ld.local.u32 	%r539, [%rd2+100];
	mul.wide.s32 	%rd1784, %r539, 4;
	add.s64 	%rd1785, %rd1, %rd1784;
	ld.local.f32 	%f632, [%rd1785];
	setp.leu.f32 	%p541, %f632, %f44;
	mov.b64 	%rd3960, 26;
	@%p541 bra 	$L__BB0_596;
	st.local.u32 	[%rd2+104], %r539;
	ld.local.u32 	%r540, [%rd2+96];
	mul.wide.s32 	%rd1787, %r540, 4;
	add.s64 	%rd1788, %rd1, %rd1787;
	ld.local.f32 	%f633, [%rd1788];
	setp.leu.f32 	%p542, %f633, %f44;
	mov.b64 	%rd3960, 25;
	@%p542 bra 	$L__BB0_596;
	st.local.u32 	[%rd2+100], %r540;
	ld.local.u32 	%r541, [%rd2+92];
	mul.wide.s32 	%rd1790, %r541, 4;
	add.s64 	%rd1791, %rd1, %rd1790;
	ld.local.f32 	%f634, [%rd1791];
	setp.leu.f32 	%p543, %f634, %f44;
	mov.b64 	%rd3960, 24;
	@%p543 bra 	$L__BB0_596;
	st.local.u32 	[%rd2+96], %r541;
	ld.local.u32 	%r542, [%rd2+88];
	mul.wide.s32 	%rd1793, %r542, 4;
	add.s64 	%rd1794, %rd1, %rd1793;
	ld.local.f32 	%f635, [%rd1794];
	setp.leu.f32 	%p544, %f635, %f44;
	mov.b64 	%rd3960, 23;
	@%p544 bra 	$L__BB0_596;
	st.local.u32 	[%rd2+92], %r542;
	ld.local.u32 	%r543, [%rd2+84];
	mul.wide.s32 	%rd1796, %r543, 4;
	add.s64 	%rd1797, %rd1, %rd1796;
	ld.local.f32 	%f636, [%rd1797];
	setp.leu.f32 	%p545, %f636, %f44;
	mov.b64 	%rd3960, 22;
	@%p545 bra 	$L__BB0_596;
	st.local.u32 	[%rd2+88], %r543;
	ld.local.u32 	%r544, [%rd2+80];
	mul.wide.s32 	%rd1799, %r544, 4;
	add.s64 	%rd1800, %rd1, %rd1799;
	ld.local.f32 	%f637, [%rd1800];
	setp.leu.f32 	%p546, %f637, %f44;
	mov.b64 	%rd3960, 21;
	@%p546 bra 	$L__BB0_596;
	st.local.u32 	[%rd2+84], %r544;
	ld.local.u32 	%r545, [%rd2+76];
	mul.wide.s32 	%rd1802, %r545, 4;
	add.s64 	%rd1803, %rd1, %rd1802;
	ld.local.f32 	%f638, [%rd1803];
	setp.leu.f32 	%p547, %f638, %f44;
	mov.b64 	%rd3960, 20;
	@%p547 bra 	$L__BB0_596;
	st.local.u32 	[%rd2+80], %r545;
	ld.local.u32 	%r546, [%rd2+72];
	mul.wide.s32 	%rd1805, %r546, 4;
	add.s64 	%rd1806, %rd1, %rd1805;
	ld.local.f32 	%f639, [%rd1806];
	setp.leu.f32 	%p548, %f639, %f44;
	mov.b64 	%rd3960, 19;
	@%p548 bra 	$L__BB0_596;
	st.local.u32 	[%rd2+76], %r546;
	ld.local.u32 	%r547, [%rd2+68];
	mul.wide.s32 	%rd1808, %r547, 4;
	add.s64 	%rd1809, %rd1, %rd1808;
	ld.local.f32 	%f640, [%rd1809];
	setp.leu.f32 	%p549, %f640, %f44;
	mov.b64 	%rd3960, 18;
	@%p549 bra 	$L__BB0_596;
	st.local.u32 	[%rd2+72], %r547;
	ld.local.u32 	%r548, [%rd2+64];
	mul.wide.s32 	%rd1811, %r548, 4;
	add.s64 	%rd1812, %rd1, %rd1811;
	ld.local.f32 	%f641, [%rd1812];
	setp.leu.f32 	%p550, %f641, %f44;
	mov.b64 	%rd3960, 17;
	@%p550 bra 	$L__BB0_596;
	st.local.u32 	[%rd2+68], %r548;
	ld.local.u32 	%r549, [%rd2+60];
	mul.wide.s32 	%rd1814, %r549, 4;
	add.s64 	%rd1815, %rd1, %rd1814;
	ld.local.f32 	%f642, [%rd1815];
	setp.leu.f32 	%p551, %f642, %f44;
	mov.b64 	%rd3960, 16;
	@%p551 bra 	$L__BB0_596;
	st.local.u32 	[%rd2+64], %r549;
	ld.local.u32 	%r550, [%rd2+56];
	mul.wide.s32 	%rd1817, %r550, 4;
	add.s64 	%rd1818, %rd1, %rd1817;
	ld.local.f32 	%f643, [%rd1818];
	setp.leu.f32 	%p552, %f643, %f44;
	mov.b64 	%rd3960, 15;
	@%p552 bra 	$L__BB0_596;
	st.local.u32 	[%rd2+60], %r550;
	ld.local.u32 	%r551, [%rd2+52];
	mul.wide.s32 	%rd1820, %r551, 4;
	add.s64 	%rd1821, %rd1, %rd1820;
	ld.local.f32 	%f644, [%rd1821];
	setp.leu.f32 	%p553, %f644, %f44;
	mov.b64 	%rd3960, 14;
	@%p553 bra 	$L__BB0_596;
	st.local.u32 	[%rd2+56], %r551;
	ld.local.u32 	%r552, [%rd2+48];
	mul.wide.s32 	%rd1823, %r552, 4;
	add.s64 	%rd1824, %rd1, %rd1823;
	ld.local.f32 	%f645, [%rd1824];
	setp.leu.f32 	%p554, %f645, %f44;
	mov.b64 	%rd3960, 13;
	@%p554 bra 	$L__BB0_596;
	st.local.u32 	[%rd2+52], %r552;
	ld.local.u32 	%r553, [%rd2+44];
	mul.wide.s32 	%rd1826, %r553, 4;
	add.s64 	%rd1827, %rd1, %rd1826;
	ld.local.f32 	%f646, [%rd1827];
	setp.leu.f32 	%p555, %f646, %f44;
	mov.b64 	%rd3960, 12;
	@%p555 bra 	$L__BB0_596;
	st.local.u32 	[%rd2+48], %r553;
	ld.local.u32 	%r554, [%rd2+40];
	mul.wide.s32 	%rd1829, %r554, 4;
	add.s64 	%rd1830, %rd1, %rd1829;
	ld.local.f32 	%f647, [%rd1830];
	setp.leu.f32 	%p556, %f647, %f44;
	mov.b64 	%rd3960, 11;
	@%p556 bra 	$L__BB0_596;
	st.local.u32 	[%rd2+44], %r554;
	ld.local.u32 	%r555, [%rd2+36];
	mul.wide.s32 	%rd1832, %r555, 4;
	add.s64 	%rd1833, %rd1, %rd1832;
	ld.local.f32 	%f648, [%rd1833];
	setp.leu.f32 	%p557, %f648, %f44;
	mov.b64 	%rd3960, 10;
	@%p557 bra 	$L__BB0_596;
	st.local.u32 	[%rd2+40], %r555;
	ld.local.u32 	%r556, [%rd2+32];
	mul.wide.s32 	%rd1835, %r556, 4;
	add.s64 	%rd1836, %rd1, %rd1835;
	ld.local.f32 	%f649, [%rd1836];
	setp.leu.f32 	%p558, %f649, %f44;
	mov.b64 	%rd3960, 9;
	@%p558 bra 	$L__BB0_596;
	st.local.u32 	[%rd2+36], %r556;
	ld.local.u32 	%r557, [%rd2+28];
	mul.wide.s32 	%rd1838, %r557, 4;
	add.s64 	%rd1839, %rd1, %rd1838;
	ld.local.f32 	%f650, [%rd1839];
	setp.leu.f32 	%p559, %f650, %f44;
	mov.b64 	%rd3960, 8;
	@%p559 bra 	$L__BB0_596;
	st.local.u32 	[%rd2+32], %r557;
	ld.local.u32 	%r558, [%rd2+24];
	mul.wide.s32 	%rd1841, %r558, 4;
	add.s64 	%rd1842, %rd1, %rd1841;
	ld.local.f32 	%f651, [%rd1842];
	setp.leu.f32 	%p560, %f651, %f44;
	mov.b64 	%rd3960, 7;
	@%p560 bra 	$L__BB0_596;
	st.local.u32 	[%rd2+28], %r558;
	ld.local.u32 	%r559, [%rd2+20];
	mul.wide.s32 	%rd1844, %r559, 4;
	add.s64 	%rd1845, %rd1, %rd1844;
	ld.local.f32 	%f652, [%rd1845];
	setp.leu.f32 	%p561, %f652, %f44;
	mov.b64 	%rd3960, 6;
	@%p561 bra 	$L__BB0_596;
	st.local.u32 	[%rd2+24], %r559;
	ld.local.u32 	%r560, [%rd2+16];
	mul.wide.s32 	%rd1847, %r560, 4;
	add.s64 	%rd1848, %rd1, %rd1847;
	ld.local.f32 	%f653, [%rd1848];
	setp.leu.f32 	%p562, %f653, %f44;
	mov.b64 	%rd3960, 5;
	@%p562 bra 	$L__BB0_596;
	st.local.u32 	[%rd2+20], %r560;
	ld.local.u32 	%r561, [%rd2+12];
	mul.wide.s32 	%rd1850, %r561, 4;
	add.s64 	%rd1851, %rd1, %rd1850;
	ld.local.f32 	%f654, [%rd1851];
	setp.leu.f32 	%p563, %f654, %f44;
	mov.b64 	%rd3960, 4;
	@%p563 bra 	$L__BB0_596;
	st.local.u32 	[%rd2+16], %r561;
	ld.local.u32 	%r562, [%rd2+8];
	mul.wide.s32 	%rd1853, %r562, 4;
	add.s64 	%rd1854, %rd1, %rd1853;
	ld.local.f32 	%f655, [%rd1854];
	setp.leu.f32 	%p564, %f655, %f44;
	mov.b64 	%rd3960, 3;
	@%p564 bra 	$L__BB0_596;
	st.local.u32 	[%rd2+12], %r562;
	ld.local.u32 	%r563, [%rd2+4];
	mul.wide.s32 	%rd1856, %r563, 4;
	add.s64 	%rd1857, %rd1, %rd1856;
	ld.local.f32 	%f656, [%rd1857];
	setp.leu.f32 	%p565, %f656, %f44;
	mov.b64 	%rd3960, 2;
	@%p565 bra 	$L__BB0_596;
	st.local.u32 	[%rd2+8], %r563;
	ld.local.u32 	%r564, [%rd2];
	mul.wide.s32 	%rd1859, %r564, 4;
	add.s64 	%rd1860, %rd1, %rd1859;
	ld.local.f32 	%f657, [%rd1860];
	setp.leu.f32 	%p566, %f657, %f44;
	mov.b64 	%rd3960, 1;
	@%p566 bra 	$L__BB0_596;
	st.local.u32 	[%rd2+4], %r564;
	mov.b64 	%rd3960, 0;
$L__BB0_596:
	shl.b64 	%rd1863, %rd3960, 2;
	add.s64 	%rd1864, %rd2, %rd1863;
	mov.b32 	%r1372, 33;
	st.local.u32 	[%rd1864], %r1372;
	mov.b32 	%r1373, 34;
	st.local.u32 	[%rd2+136], %r1373;
	ld.local.f32 	%f45, [%rd1+136];
	ld.local.u32 	%r565, [%rd2+132];
	mul.wide.s32 	%rd1865, %r565, 4;
	add.s64 	%rd1866, %rd1, %rd1865;
	ld.local.f32 	%f658, [%rd1866];
	setp.leu.f32 	%p567, %f658, %f45;
	mov.b64 	%rd3961, 34;
	@%p567 bra 	$L__BB0_631;
	st.local.u32 	[%rd2+136], %r565;
	ld.local.u32 	%r566, [%rd2+128];
	mul.wide.s32 	%rd1868, %r566, 4;
	add.s64 	%rd1869, %rd1, %rd1868;
	ld.local.f32 	%f659, [%rd1869];
	setp.leu.f32 	%p568, %f659, %f45;
	mov.b64 	%rd3961, 33;
	@%p568 bra 	$L__BB0_631;
	st.local.u32 	[%rd2+132], %r566;
	ld.local.u32 	%r567, [%rd2+124];
	mul.wide.s32 	%rd1871, %r567, 4;
	add.s64 	%rd1872, %rd1, %rd1871;
	ld.local.f32 	%f660, [%rd1872];
	setp.leu.f32 	%p569, %f660, %f45;
	mov.b64 	%rd3961, 32;
	@%p569 bra 	$L__BB0_631;
	st.local.u32 	[%rd2+128], %r567;
	ld.local.u32 	%r568, [%rd2+120];
	mul.wide.s32 	%rd1874, %r568, 4;
	add.s64 	%rd1875, %rd1, %rd1874;
	ld.local.f32 	%f661, [%rd1875];
	setp.leu.f32 	%p570, %f661, %f45;
	mov.b64 	%rd3961, 31;
	@%p570 bra 	$L__BB0_631;
	st.local.u32 	[%rd2+124], %r568;
	ld.local.u32 	%r569, [%rd2+116];
	mul.wide.s32 	%rd1877, %r569, 4;
	add.s64 	%rd1878, %rd1, %rd1877;
	ld.local.f32 	%f662, [%rd1878];
	setp.leu.f32 	%p571, %f662, %f45;
	mov.b64 	%rd3961, 30;
	@%p571 bra 	$L__BB0_631;
	st.local.u32 	[%rd2+120], %r569;
	ld.local.u32 	%r570, [%rd2+112];
	mul.wide.s32 	%rd1880, %r570, 4;
	add.s64 	%rd1881, %rd1, %rd1880;
	ld.local.f32 	%f663, [%rd1881];
	setp.leu.f32 	%p572, %f663, %f45;
	mov.b64 	%rd3961, 29;
	@%p572 bra 	$L__BB0_631;
	st.local.u32 	[%rd2+116], %r570;
	ld.local.u32 	%r571, [%rd2+108];
	mul.wide.s32 	%rd1883, %r571, 4;
	add.s64 	%rd1884, %rd1, %rd1883;
	ld.local.f32 	%f664, [%rd1884];
	setp.leu.f32 	%p573, %f664, %f45;
	mov.b64 	%rd3961, 28;
	@%p573 bra 	$L__BB0_631;
	st.local.u32 	[%rd2+112], %r571;
	ld.local.u32 	%r572, [%rd2+104];
	mul.wide.s32 	%rd1886, %r572, 4;
	add.s64 	%rd1887, %rd1, %rd1886;
	ld.local.f32 	%f665, [%rd1887];
	setp.leu.f32 	%p574, %f665, %f45;
	mov.b64 	%rd3961, 27;
	@%p574 bra 	$L__BB0_631;
	st.local.u32 	[%rd2+108], %r572;
	ld.local.u32 	%r573, [%rd2+100];
	mul.wide.s32 	%rd1889, %r573, 4;
	add.s64 	%rd1890, %rd1, %rd1889;
	ld.local.f32 	%f666, [%rd1890];
	setp.leu.f32 	%p575, %f666, %f45;
	mov.b64 	%rd3961, 26;
	@%p575 bra 	$L__BB0_631;
	st.local.u32 	[%rd2+104], %r573;
	ld.local.u32 	%r574, [%rd2+96];
	mul.wide.s32 	%rd1892, %r574, 4;
	add.s64 	%rd1893, %rd1, %rd1892;
	ld.local.f32 	%f667, [%rd1893];
	setp.leu.f32 	%p576, %f667, %f45;
	mov.b64 	%rd3961, 25;
	@%p576 bra 	$L__BB0_631;
	st.local.u32 	[%rd2+100], %r574;
	ld.local.u32 	%r575, [%rd2+92];
	mul.wide.s32 	%rd1895, %r575, 4;
	add.s64 	%rd1896, %rd1, %rd1895;
	ld.local.f32 	%f668, [%rd1896];
	setp.leu.f32 	%p577, %f668, %f45;
	mov.b64 	%rd3961, 24;
	@%p577 bra 	$L__BB0_631;
	st.local.u32 	[%rd2+96], %r575;
	ld.local.u32 	%r576, [%rd2+88];
	mul.wide.s32 	%rd1898, %r576, 4;
	add.s64 	%rd1899, %rd1, %rd1898;
	ld.local.f32 	%f669, [%rd1899];
	setp.leu.f32 	%p578, %f669, %f45;
	mov.b64 	%rd3961, 23;
	@%p578 bra 	$L__BB0_631;
	st.local.u32 	[%rd2+92], %r576;
	ld.local.u32 	%r577, [%rd2+84];
	mul.wide.s32 	%rd1901, %r577, 4;
	add.s64 	%rd1902, %rd1, %rd1901;
	ld.local.f32 	%f670, [%rd1902];
	setp.leu.f32 	%p579, %f670, %f45;
	mov.b64 	%rd3961, 22;
	@%p579 bra 	$L__BB0_631;
	st.local.u32 	[%rd2+88], %r577;
	ld.local.u32 	%r578, [%rd2+80];
	mul.wide.s32 	%rd1904, %r578, 4;
	add.s64 	%rd1905, %rd1, %rd1904;
	ld.local.f32 	%f671, [%rd1905];
	setp.leu.f32 	%p580, %f671, %f45;
	mov.b64 	%rd3961, 21;
	@%p580 bra 	$L__BB0_631;
	st.local.u32 	[%rd2+84], %r578;
	ld.local.u32 	%r579, [%rd2+76];
	mul.wide.s32 	%rd1907, %r579, 4;
	add.s64 	%rd1908, %rd1, %rd1907;
	ld.local.f32 	%f672, [%rd1908];
	setp.leu.f32 	%p581, %f672, %f45;
	mov.b64 	%rd3961, 20;
	@%p581 bra 	$L__BB0_631;
	st.local.u32 	[%rd2+80], %r579;
	ld.local.u32 	%r580, [%rd2+72];
	mul.wide.s32 	%rd1910, %r580, 4;
	add.s64 	%rd1911, %rd1, %rd1910;
	ld.local.f32 	%f673, [%rd1911];
	setp.leu.f32 	%p582, %f673, %f45;
	mov.b64 	%rd3961, 19;
	@%p582 bra 	$L__BB0_631;
	st.local.u32 	[%rd2+76], %r580;
	ld.local.u32 	%r581, [%rd2+68];
	mul.wide.s32 	%rd1913, %r581, 4;
	add.s64 	%rd1914, %rd1, %rd1913;
	ld.local.f32 	%f674, [%rd1914];
	setp.leu.f32 	%p583, %f674, %f45;
	mov.b64 	%rd3961, 18;
	@%p583 bra 	$L__BB0_631;
	st.local.u32 	[%rd2+72], %r581;
	ld.local.u32 	%r582, [%rd2+64];
	mul.wide.s32 	%rd1916, %r582, 4;
	add.s64 	%rd1917, %rd1, %rd1916;
	ld.local.f32 	%f675, [%rd1917];
	setp.leu.f32 	%p584, %f675, %f45;
	mov.b64 	%rd3961, 17;
	@%p584 bra 	$L__BB0_631;
	st.local.u32 	[%rd2+68], %r582;
	ld.local.u32 	%r583, [%rd2+60];
	mul.wide.s32 	%rd1919, %r583, 4;
	add.s64 	%rd1920, %rd1, %rd1919;
	ld.local.f32 	%f676, [%rd1920];
	setp.leu.f32 	%p585, %f676, %f45;
	mov.b64 	%rd3961, 16;
	@%p585 bra 	$L__BB0_631;
	st.local.u32 	[%rd2+64], %r583;
	ld.local.u32 	%r584, [%rd2+56];
	mul.wide.s32 	%rd1922, %r584, 4;
	add.s64 	%rd1923, %rd1, %rd1922;
	ld.local.f32 	%f677, [%rd1923];
	setp.leu.f32 	%p586, %f677, %f45;
	mov.b64 	%rd3961, 15;
	@%p586 bra 	$L__BB0_631;
	st.local.u32 	[%rd2+60], %r584;
	ld.local.u32 	%r585, [%rd2+52];
	mul.wide.s32 	%rd1925, %r585, 4;
	add.s64 	%rd1926, %rd1, %rd1925;
	ld.local.f32 	%f678, [%rd1926];
	setp.leu.f32 	%p587, %f678, %f45;
	mov.b64 	%rd3961, 14;
	@%p587 bra 	$L__BB0_631;
	st.local.u32 	[%rd2+56], %r585;
	ld.local.u32 	%r586, [%rd2+48];
	mul.wide.s32 	%rd1928, %r586, 4;
	add.s64 	%rd1929, %rd1, %rd1928;
	ld.local.f32 	%f679, [%rd1929];
	setp.leu.f32 	%p588, %f679, %f45;
	mov.b64 	%rd3961, 13;
	@%p588 bra 	$L__BB0_631;
	st.local.u32 	[%rd2+52], %r586;
	ld.local.u32 	%r587, [%rd2+44];
	mul.wide.s32 	%rd1931, %r587, 4;
	add.s64 	%rd1932, %rd1, %rd1931;
	ld.local.f32 	%f680, [%rd1932];
	setp.leu.f32 	%p589, %f680, %f45;
	mov.b64 	%rd3961, 12;
	@%p589 bra 	$L__BB0_631;
	st.local.u32 	[%rd2+48], %r587;
	ld.local.u32 	%r588, [%rd2+40];
	mul.wide.s32 	%rd1934, %r588, 4;
	add.s64 	%rd1935, %rd1, %rd1934;
	ld.local.f32 	%f681, [%rd1935];
	setp.leu.f32 	%p590, %f681, %f45;
	mov.b64 	%rd3961, 11;
	@%p590 bra 	$L__BB0_631;
	st.local.u32 	[%rd2+44], %r588;
	ld.local.u32 	%r589, [%rd2+36];
	mul.wide.s32 	%rd1937, %r589, 4;
	add.s64 	%rd1938, %rd1, %rd1937;
	ld.local.f32 	%f682, [%rd1938];
	setp.leu.f32 	%p591, %f682, %f45;
	mov.b64 	%rd3961, 10;
	@%p591 bra 	$L__BB0_631;
	st.local.u32 	[%rd2+40], %r589;
	ld.local.u32 	%r590, [%rd2+32];
	mul.wide.s32 	%rd1940, %r590, 4;
	add.s64 	%rd1941, %rd1, %rd1940;
	ld.local.f32 	%f683, [%rd1941];
	setp.leu.f32 	%p592, %f683, %f45;
	mov.b64 	%rd3961, 9;
	@%p592 bra 	$L__BB0_631;
	st.local.u32 	[%rd2+36], %r590;
	ld.local.u32 	%r591, [%rd2+28];
	mul.wide.s32 	%rd1943, %r591, 4;
	add.s64 	%rd1944, %rd1, %rd1943;
	ld.local.f32 	%f684, [%rd1944];
	setp.leu.f32 	%p593, %f684, %f45;
	mov.b64 	%rd3961, 8;
	@%p593 bra 	$L__BB0_631;
	st.local.u32 	[%rd2+32], %r591;
	ld.local.u32 	%r592, [%rd2+24];
	mul.wide.s32 	%rd1946, %r592, 4;
	add.s64 	%rd1947, %rd1, %rd1946;
	ld.local.f32 	%f685, [%rd1947];
	setp.leu.f32 	%p594, %f685, %f45;
	mov.b64 	%rd3961, 7;
	@%p594 bra 	$L__BB0_631;
	st.local.u32 	[%rd2+28], %r592;
	ld.local.u32 	%r593, [%rd2+20];
	mul.wide.s32 	%rd1949, %r593, 4;
	add.s64 	%rd1950, %rd1, %rd1949;
	ld.local.f32 	%f686, [%rd1950];
	setp.leu.f32 	%p595, %f686, %f45;
	mov.b64 	%rd3961, 6;
	@%p595 bra 	$L__BB0_631;
	st.local.u32 	[%rd2+24], %r593;
	ld.local.u32 	%r594, [%rd2+16];
	mul.wide.s32 	%rd1952, %r594, 4;
	add.s64 	%rd1953, %rd1, %rd1952;
	ld.local.f32 	%f687, [%rd1953];
	setp.leu.f32 	%p596, %f687, %f45;
	mov.b64 	%rd3961, 5;
	@%p596 bra 	$L__BB0_631;
	st.local.u32 	[%rd2+20], %r594;
	ld.local.u32 	%r595, [%rd2+12];
	mul.wide.s32 	%rd1955, %r595, 4;
	add.s64 	%rd1956, %rd1, %rd1955;
	ld.local.f32 	%f688, [%rd1956];
	setp.leu.f32 	%p597, %f688, %f45;
	mov.b64 	%rd3961, 4;
	@%p597 bra 	$L__BB0_631;
	st.local.u32 	[%rd2+16], %r595;
	ld.local.u32 	%r596, [%rd2+8];
	mul.wide.s32 	%rd1958, %r596, 4;
	add.s64 	%rd1959, %rd1, %rd1958;
	ld.local.f32 	%f689, [%rd1959];
	setp.leu.f32 	%p598, %f689, %f45;
	mov.b64 	%rd3961, 3;
	@%p598 bra 	$L__BB0_631;
	st.local.u32 	[%rd2+12], %r596;
	ld.local.u32 	%r597, [%rd2+4];
	mul.wide.s32 	%rd1961, %r597, 4;
	add.s64 	%rd1962, %rd1, %rd1961;
	ld.local.f32 	%f690, [%rd1962];
	setp.leu.f32 	%p599, %f690, %f45;
	mov.b64 	%rd3961, 2;
	@%p599 bra 	$L__BB0_631;
	st.local.u32 	[%rd2+8], %r597;
	ld.local.u32 	%r598, [%rd2];
	mul.wide.s32 	%rd1964, %r598, 4;
	add.s64 	%rd1965, %rd1, %rd1964;
	ld.local.f32 	%f691, [%rd1965];
	setp.leu.f32 	%p600, %f691, %f45;
	mov.b64 	%rd3961, 1;
	@%p600 bra 	$L__BB0_631;
	st.local.u32 	[%rd2+4], %r598;
	mov.b64 	%rd3961, 0;
$L__BB0_631:
	shl.b64 	%rd1968, %rd3961, 2;
	add.s64 	%rd1969, %rd2, %rd1968;
	mov.b32 	%r1374, 34;
	st.local.u32 	[%rd1969], %r1374;
	mov.b32 	%r1375, 35;
	st.local.u32 	[%rd2+140], %r1375;
	ld.local.f32 	%f46, [%rd1+140];
	ld.local.u32 	%r599, [%rd2+136];
	mul.wide.s32 	%rd1970, %r599, 4;
	add.s64 	%rd1971, %rd1, %rd1970;
	ld.local.f32 	%f692, [%rd1971];
	setp.leu.f32 	%p601, %f692, %f46;
	mov.b64 	%rd3962, 35;
	@%p601 bra 	$L__BB0_667;
	st.local.u32 	[%rd2+140], %r599;
	ld.local.u32 	%r600, [%rd2+132];
	mul.wide.s32 	%rd1973, %r600, 4;
	add.s64 	%rd1974, %rd1, %rd1973;
	ld.local.f32 	%f693, [%rd1974];
	setp.leu.f32 	%p602, %f693, %f46;
	mov.b64 	%rd3962, 34;
	@%p602 bra 	$L__BB0_667;
	st.local.u32 	[%rd2+136], %r600;
	ld.local.u32 	%r601, [%rd2+128];
	mul.wide.s32 	%rd1976, %r601, 4;
	add.s64 	%rd1977, %rd1, %rd1976;
	ld.local.f32 	%f694, [%rd1977];
	setp.leu.f32 	%p603, %f694, %f46;
	mov.b64 	%rd3962, 33;
	@%p603 bra 	$L__BB0_667;
	st.local.u32 	[%rd2+132], %r601;
	ld.local.u32 	%r602, [%rd2+124];
	mul.wide.s32 	%rd1979, %r602, 4;
	add.s64 	%rd1980, %rd1, %rd1979;
	ld.local.f32 	%f695, [%rd1980];
	setp.leu.f32 	%p604, %f695, %f46;
	mov.b64 	%rd3962, 32;
	@%p604 bra 	$L__BB0_667;
	st.local.u32 	[%rd2+128], %r602;
	ld.local.u32 	%r603, [%rd2+120];
	mul.wide.s32 	%rd1982, %r603, 4;
	add.s64 	%rd1983, %rd1, %rd1982;
	ld.local.f32 	%f696, [%rd1983];
	setp.leu.f32 	%p605, %f696, %f46;
	mov.b64 	%rd3962, 31;
	@%p605 bra 	$L__BB0_667;
	st.local.u32 	[%rd2+124], %r603;
	ld.local.u32 	%r604, [%rd2+116];
	mul.wide.s32 	%rd1985, %r604, 4;
	add.s64 	%rd1986, %rd1, %rd1985;
	ld.local.f32 	%f697, [%rd1986];
	setp.leu.f32 	%p606, %f697, %f46;
	mov.b64 	%rd3962, 30;
	@%p606 bra 	$L__BB0_667;
	st.local.u32 	[%rd2+120], %r604;
	ld.local.u32 	%r605, [%rd2+112];
	mul.wide.s32 	%rd1988, %r605, 4;
	add.s64 	%rd1989, %rd1, %rd1988;
	ld.local.f32 	%f698, [%rd1989];
	setp.leu.f32 	%p607, %f698, %f46;
	mov.b64 	%rd3962, 29;
	@%p607 bra 	$L__BB0_667;
	st.local.u32 	[%rd2+116], %r605;
	ld.local.u32 	%r606, [%rd2+108];
	mul.wide.s32 	%rd1991, %r606, 4;
	add.s64 	%rd1992, %rd1, %rd1991;
	ld.local.f32 	%f699, [%rd1992];
	setp.leu.f32 	%p608, %f699, %f46;
	mov.b64 	%rd3962, 28;
	@%p608 bra 	$L__BB0_667;
	st.local.u32 	[%rd2+112], %r606;
	ld.local.u32 	%r607, [%rd2+104];
	mul.wide.s32 	%rd1994, %r607, 4;
	add.s64 	%rd1995, %rd1, %rd1994;
	ld.local.f32 	%f700, [%rd1995];
	setp.leu.f32 	%p609, %f700, %f46;
	mov.b64 	%rd3962, 27;
	@%p609 bra 	$L__BB0_667;
	st.local.u32 	[%rd2+108], %r607;
	ld.local.u32 	%r608, [%rd2+100];
	mul.wide.s32 	%rd1997, %r608, 4;
	add.s64 	%rd1998, %rd1, %rd1997;
	ld.local.f32 	%f701, [%rd1998];
	setp.leu.f32 	%p610, %f701, %f46;
	mov.b64 	%rd3962, 26;
	@%p610 bra 	$L__BB0_667;
	st.local.u32 	[%rd2+104], %r608;
	ld.local.u32 	%r609, [%rd2+96];
	mul.wide.s32 	%rd2000, %r609, 4;
	add.s64 	%rd2001, %rd1, %rd2000;
	ld.local.f32 	%f702, [%rd2001];
	setp.leu.f32 	%p611, %f702, %f46;
	mov.b64 	%rd3962, 25;
	@%p611 bra 	$L__BB0_667;
	st.local.u32 	[%rd2+100], %r609;
	ld.local.u32 	%r610, [%rd2+92];
	mul.wide.s32 	%rd2003, %r610, 4;
	add.s64 	%rd2004, %rd1, %rd2003;
	ld.local.f32 	%f703, [%rd2004];
	setp.leu.f32 	%p612, %f703, %f46;
	mov.b64 	%rd3962, 24;
	@%p612 bra 	$L__BB0_667;
	st.local.u32 	[%rd2+96], %r610;
	ld.local.u32 	%r611, [%rd2+88];
	mul.wide.s32 	%rd2006, %r611, 4;
	add.s64 	%rd2007, %rd1, %rd2006;
	ld.local.f32 	%f704, [%rd2007];
	setp.leu.f32 	%p613, %f704, %f46;
	mov.b64 	%rd3962, 23;
	@%p613 bra 	$L__BB0_667;
	st.local.u32 	[%rd2+92], %r611;
	ld.local.u32 	%r612, [%rd2+84];
	mul.wide.s32 	%rd2009, %r612, 4;
	add.s64 	%rd2010, %rd1, %rd2009;
	ld.local.f32 	%f705, [%rd2010];
	setp.leu.f32 	%p614, %f705, %f46;
	mov.b64 	%rd3962, 22;
	@%p614 bra 	$L__BB0_667;
	st.local.u32 	[%rd2+88], %r612;
	ld.local.u32 	%r613, [%rd2+80];
	mul.wide.s32 	%rd2012, %r613, 4;
	add.s64 	%rd2013, %rd1, %rd2012;
	ld.local.f32 	%f706, [%rd2013];
	setp.leu.f32 	%p615, %f706, %f46;
	mov.b64 	%rd3962, 21;
	@%p615 bra 	$L__BB0_667;
	st.local.u32 	[%rd2+84], %r613;
	ld.local.u32 	%r614, [%rd2+76];
	mul.wide.s32 	%rd2015, %r614, 4;
	add.s64 	%rd2016, %rd1, %rd2015;
	ld.local.f32 	%f707, [%rd2016];
	setp.leu.f32 	%p616, %f707, %f46;
	mov.b64 	%rd3962, 20;
	@%p616 bra 	$L__BB0_667;
	st.local.u32 	[%rd2+80], %r614;
	ld.local.u32 	%r615, [%rd2+72];
	mul.wide.s32 	%rd2018, %r615, 4;
	add.s64 	%rd2019, %rd1, %rd2018;
	ld.local.f32 	%f708, [%rd2019];
	setp.leu.f32 	%p617, %f708, %f46;
	mov.b64 	%rd3962, 19;
	@%p617 bra 	$L__BB0_667;
	st.local.u32 	[%rd2+76], %r615;
	ld.local.u32 	%r616, [%rd2+68];
	mul.wide.s32 	%rd2021, %r616, 4;
	add.s64 	%rd2022, %rd1, %rd2021;
	ld.local.f32 	%f709, [%rd2022];
	setp.leu.f32 	%p618, %f709, %f46;
	mov.b64 	%rd3962, 18;
	@%p618 bra 	$L__BB0_667;
	st.local.u32 	[%rd2+72], %r616;
	ld.local.u32 	%r617, [%rd2+64];
	mul.wide.s32 	%rd2024, %r617, 4;
	add.s64 	%rd2025, %rd1, %rd2024;
	ld.local.f32 	%f710, [%rd2025];
	setp.leu.f32 	%p619, %f710, %f46;
	mov.b64 	%rd3962, 17;
	@%p619 bra 	$L__BB0_667;
	st.local.u32 	[%rd2+68], %r617;
	ld.local.u32 	%r618, [%rd2+60];
	mul.wide.s32 	%rd2027, %r618, 4;
	add.s64 	%rd2028, %rd1, %rd2027;
	ld.local.f32 	%f711, [%rd2028];
	setp.leu.f32 	%p620, %f711, %f46;
	mov.b64 	%rd3962, 16;
	@%p620 bra 	$L__BB0_667;
	st.local.u32 	[%rd2+64], %r618;
	ld.local.u32 	%r619, [%rd2+56];
	mul.wide.s32 	%rd2030, %r619, 4;
	add.s64 	%rd2031, %rd1, %rd2030;
	ld.local.f32 	%f712, [%rd2031];
	setp.leu.f32 	%p621, %f712, %f46;
	mov.b64 	%rd3962, 15;
	@%p621 bra 	$L__BB0_667;
	st.local.u32 	[%rd2+60], %r619;
	ld.local.u32 	%r620, [%rd2+52];
	mul.wide.s32 	%rd2033, %r620, 4;
	add.s64 	%rd2034, %rd1, %rd2033;
	ld.local.f32 	%f713, [%rd2034];
	setp.leu.f32 	%p622, %f713, %f46;
	mov.b64 	%rd3962, 14;
	@%p622 bra 	$L__BB0_667;
	st.local.u32 	[%rd2+56], %r620;
	ld.local.u32 	%r621, [%rd2+48];
	mul.wide.s32 	%rd2036, %r621, 4;
	add.s64 	%rd2037, %rd1, %rd2036;
	ld.local.f32 	%f714, [%rd2037];
	setp.leu.f32 	%p623, %f714, %f46;
	mov.b64 	%rd3962, 13;
	@%p623 bra 	$L__BB0_667;
	st.local.u32 	[%rd2+52], %r621;
	ld.local.u32 	%r622, [%rd2+44];
	mul.wide.s32 	%rd2039, %r622, 4;
	add.s64 	%rd2040, %rd1, %rd2039;
	ld.local.f32 	%f715, [%rd2040];
	setp.leu.f32 	%p624, %f715, %f46;
	mov.b64 	%rd3962, 12;
	@%p624 bra 	$L__BB0_667;
	st.local.u32 	[%rd2+48], %r622;
	ld.local.u32 	%r623, [%rd2+40];
	mul.wide.s32 	%rd2042, %r623, 4;
	add.s64 	%rd2043, %rd1, %rd2042;
	ld.local.f32 	%f716, [%rd2043];
	setp.leu.f32 	%p625, %f716, %f46;
	mov.b64 	%rd3962, 11;
	@%p625 bra 	$L__BB0_667;
	st.local.u32 	[%rd2+44], %r623;
	ld.local.u32 	%r624, [%rd2+36];
	mul.wide.s32 	%rd2045, %r624, 4;
	add.s64 	%rd2046, %rd1, %rd2045;
	ld.local.f32 	%f717, [%rd2046];
	setp.leu.f32 	%p626, %f717, %f46;
	mov.b64 	%rd3962, 10;
	@%p626 bra 	$L__BB0_667;
	st.local.u32 	[%rd2+40], %r624;
	ld.local.u32 	%r625, [%rd2+32];
	mul.wide.s32 	%rd2048, %r625, 4;
	add.s64 	%rd2049, %rd1, %rd2048;
	ld.local.f32 	%f718, [%rd2049];
	setp.leu.f32 	%p627, %f718, %f46;
	mov.b64 	%rd3962, 9;
	@%p627 bra 	$L__BB0_667;
	st.local.u32 	[%rd2+36], %r625;
	ld.local.u32 	%r626, [%rd2+28];
	mul.wide.s32 	%rd2051, %r626, 4;
	add.s64 	%rd2052, %rd1, %rd2051;
	ld.local.f32 	%f719, [%rd2052];
	setp.leu.f32 	%p628, %f719, %f46;
	mov.b64 	%rd3962, 8;
	@%p628 bra 	$L__BB0_667;
	st.local.u32 	[%rd2+32], %r626;
	ld.local.u32 	%r627, [%rd2+24];
	mul.wide.s32 	%rd2054, %r627, 4;
	add.s64 	%rd2055, %rd1, %rd2054;
	ld.local.f32 	%f720, [%rd2055];
	setp.leu.f32 	%p629, %f720, %f46;
	mov.b64 	%rd3962, 7;
	@%p629 bra 	$L__BB0_667;
	st.local.u32 	[%rd2+28], %r627;
	ld.local.u32 	%r628, [%rd2+20];
	mul.wide.s32 	%rd2057, %r628, 4;
	add.s64 	%rd2058, %rd1, %rd2057;
	ld.local.f32 	%f721, [%rd2058];
	setp.leu.f32 	%p630, %f721, %f46;
	mov.b64 	%rd3962, 6;
	@%p630 bra 	$L__BB0_667;
	st.local.u32 	[%rd2+24], %r628;
	ld.local.u32 	%r629, [%rd2+16];
	mul.wide.s32 	%rd2060, %r629, 4;
	add.s64 	%rd2061, %rd1, %rd2060;
	ld.local.f32 	%f722, [%rd2061];
	setp.leu.f32 	%p631, %f722, %f46;
	mov.b64 	%rd3962, 5;
	@%p631 bra 	$L__BB0_667;
	st.local.u32 	[%rd2+20], %r629;
	ld.local.u32 	%r630, [%rd2+12];
	mul.wide.s32 	%rd2063, %r630, 4;
	add.s64 	%rd2064, %rd1, %rd2063;
	ld.local.f32 	%f723, [%rd2064];
	setp.leu.f32 	%p632, %f723, %f46;
	mov.b64 	%rd3962, 4;
	@%p632 bra 	$L__BB0_667;
	st.local.u32 	[%rd2+16], %r630;
	ld.local.u32 	%r631, [%rd2+8];
	mul.wide.s32 	%rd2066, %r631, 4;
	add.s64 	%rd2067, %rd1, %rd2066;
	ld.local.f32 	%f724, [%rd2067];
	setp.leu.f32 	%p633, %f724, %f46;
	mov.b64 	%rd3962, 3;
	@%p633 bra 	$L__BB0_667;
	st.local.u32 	[%rd2+12], %r631;
	ld.local.u32 	%r632, [%rd2+4];
	mul.wide.s32 	%rd2069, %r632, 4;
	add.s64 	%rd2070, %rd1, %rd2069;
	ld.local.f32 	%f725, [%rd2070];
	setp.leu.f32 	%p634, %f725, %f46;
	mov.b64 	%rd3962, 2;
	@%p634 bra 	$L__BB0_667;
	st.local.u32 	[%rd2+8], %r632;
	ld.local.u32 	%r633, [%rd2];
	mul.wide.s32 	%rd2072, %r633, 4;
	add.s64 	%rd2073, %rd1, %rd2072;
	ld.local.f32 	%f726, [%rd2073];
	setp.leu.f32 	%p635, %f726, %f46;
	mov.b64 	%rd3962, 1;
	@%p635 bra 	$L__BB0_667;
	st.local.u32 	[%rd2+4], %r633;
	mov.b64 	%rd3962, 0;
$L__BB0_667:
	shl.b64 	%rd2076, %rd3962, 2;
	add.s64 	%rd2077, %rd2, %rd2076;
	mov.b32 	%r1376, 35;
	st.local.u32 	[%rd2077], %r1376;
	mov.b32 	%r1377, 36;
	st.local.u32 	[%rd2+144], %r1377;
	ld.local.f32 	%f47, [%rd1+144];
	ld.local.u32 	%r634, [%rd2+140];
	mul.wide.s32 	%rd2078, %r634, 4;
	add.s64 	%rd2079, %rd1, %rd2078;
	ld.local.f32 	%f727, [%rd2079];
	setp.leu.f32 	%p636, %f727, %f47;
	mov.b64 	%rd3963, 36;
	@%p636 bra 	$L__BB0_704;
	st.local.u32 	[%rd2+144], %r634;
	ld.local.u32 	%r635, [%rd2+136];
	mul.wide.s32 	%rd2081, %r635, 4;
	add.s64 	%rd2082, %rd1, %rd2081;
	ld.local.f32 	%f728, [%rd2082];
	setp.leu.f32 	%p637, %f728, %f47;
	mov.b64 	%rd3963, 35;
	@%p637 bra 	$L__BB0_704;
	st.local.u32 	[%rd2+140], %r635;
	ld.local.u32 	%r636, [%rd2+132];
	mul.wide.s32 	%rd2084, %r636, 4;
	add.s64 	%rd2085, %rd1, %rd2084;
	ld.local.f32 	%f729, [%rd2085];
	setp.leu.f32 	%p638, %f729, %f47;
	mov.b64 	%rd3963, 34;
	@%p638 bra 	$L__BB0_704;
	st.local.u32 	[%rd2+136], %r636;
	ld.local.u32 	%r637, [%rd2+128];
	mul.wide.s32 	%rd2087, %r637, 4;
	add.s64 	%rd2088, %rd1, %rd2087;
	ld.local.f32 	%f730, [%rd2088];
	setp.leu.f32 	%p639, %f730, %f47;
	mov.b64 	%rd3963, 33;
	@%p639 bra 	$L__BB0_704;
	st.local.u32 	[%rd2+132], %r637;
	ld.local.u32 	%r638, [%rd2+124];
	mul.wide.s32 	%rd2090, %r638, 4;
	add.s64 	%rd2091, %rd1, %rd2090;
	ld.local.f32 	%f731, [%rd2091];
	setp.leu.f32 	%p640, %f731, %f47;
	mov.b64 	%rd3963, 32;
	@%p640 bra 	$L__BB0_704;
	st.local.u32 	[%rd2+128], %r638;
	ld.local.u32 	%r639, [%rd2+120];
	mul.wide.s32 	%rd2093, %r639, 4;
	add.s64 	%rd2094, %rd1, %rd2093;
	ld.local.f32 	%f732, [%rd2094];
	setp.leu.f32 	%p641, %f732, %f47;
	mov.b64 	%rd3963, 31;
	@%p641 bra 	$L__BB0_704;
	st.local.u32 	[%rd2+124], %r639;
	ld.local.u32 	%r640, [%rd2+116];
	mul.wide.s32 	%rd2096, %r640, 4;
	add.s64 	%rd2097, %rd1, %rd2096;
	ld.local.f32 	%f733, [%rd2097];
	setp.leu.f32 	%p642, %f733, %f47;
	mov.b64 	%rd3963, 30;
	@%p642 bra 	$L__BB0_704;
	st.local.u32 	[%rd2+120], %r640;
	ld.local.u32 	%r641, [%rd2+112];
	mul.wide.s32 	%rd2099, %r641, 4;
	add.s64 	%rd2100, %rd1, %rd2099;
	ld.local.f32 	%f734, [%rd2100];
	setp.leu.f32 	%p643, %f734, %f47;
	mov.b64 	%rd3963, 29;
	@%p643 bra 	$L__BB0_704;
	st.local.u32 	[%rd2+116], %r641;
	ld.local.u32 	%r642, [%rd2+108];
	mul.wide.s32 	%rd2102, %r642, 4;
	add.s64 	%rd2103, %rd1, %rd2102;
	ld.local.f32 	%f735, [%rd2103];
	setp.leu.f32 	%p644, %f735, %f47;
	mov.b64 	%rd3963, 28;
	@%p644 bra 	$L__BB0_704;
	st.local.u32 	[%rd2+112], %r642;
	ld.local.u32 	%r643, [%rd2+104];
	mul.wide.s32 	%rd2105, %r643, 4;
	add.s64 	%rd2106, %rd1, %rd2105;
	ld.local.f32 	%f736, [%rd2106];
	setp.leu.f32 	%p645, %f736, %f47;
	mov.b64 	%rd3963, 27;
	@%p645 bra 	$L__BB0_704;
	st.local.u32 	[%rd2+108], %r643;
	ld.local.u32 	%r644, [%rd2+100];
	mul.wide.s32 	%rd2108, %r644, 4;
	add.s64 	%rd2109, %rd1, %rd2108;
	ld.local.f32 	%f737, [%rd2109];
	setp.leu.f32 	%p646, %f737, %f47;
	mov.b64 	%rd3963, 26;
	@%p646 bra 	$L__BB0_704;
	st.local.u32 	[%rd2+104], %r644;
	ld.local.u32 	%r645, [%rd2+96];
	mul.wide.s32 	%rd2111, %r645, 4;
	add.s64 	%rd2112, %rd1, %rd2111;
	ld.local.f32 	%f738, [%rd2112];
	setp.leu.f32 	%p647, %f738, %f47;
	mov.b64 	%rd3963, 25;
	@%p647 bra 	$L__BB0_704;
	st.local.u32 	[%rd2+100], %r645;
	ld.local.u32 	%r646, [%rd2+92];
	mul.wide.s32 	%rd2114, %r646, 4;
	add.s64 	%rd2115, %rd1, %rd2114;
	ld.local.f32 	%f739, [%rd2115];
	setp.leu.f32 	%p648, %f739, %f47;
	mov.b64 	%rd3963, 24;
	@%p648 bra 	$L__BB0_704;
	st.local.u32 	[%rd2+96], %r646;
	ld.local.u32 	%r647, [%rd2+88];
	mul.wide.s32 	%rd2117, %r647, 4;
	add.s64 	%rd2118, %rd1, %rd2117;
	ld.local.f32 	%f740, [%rd2118];
	setp.leu.f32 	%p649, %f740, %f47;
	mov.b64 	%rd3963, 23;
	@%p649 bra 	$L__BB0_704;
	st.local.u32 	[%rd2+92], %r647;
	ld.local.u32 	%r648, [%rd2+84];
	mul.wide.s32 	%rd2120, %r648, 4;
	add.s64 	%rd2121, %rd1, %rd2120;
	ld.local.f32 	%f741, [%rd2121];
	setp.leu.f32 	%p650, %f741, %f47;
	mov.b64 	%rd3963, 22;
	@%p650 bra 	$L__BB0_704;
	st.local.u32 	[%rd2+88], %r648;
	ld.local.u32 	%r649, [%rd2+80];
	mul.wide.s32 	%rd2123, %r649, 4;
	add.s64 	%rd2124, %rd1, %rd2123;
	ld.local.f32 	%f742, [%rd2124];
	setp.leu.f32 	%p651, %f742, %f47;
	mov.b64 	%rd3963, 21;
	@%p651 bra 	$L__BB0_704;
	st.local.u32 	[%rd2+84], %r649;
	ld.local.u32 	%r650, [%rd2+76];
	mul.wide.s32 	%rd2126, %r650, 4;
	add.s64 	%rd2127, %rd1, %rd2126;
	ld.local.f32 	%f743, [%rd2127];
	setp.leu.f32 	%p652, %f743, %f47;
	mov.b64 	%rd3963, 20;
	@%p652 bra 	$L__BB0_704;
	st.local.u32 	[%rd2+80], %r650;
	ld.local.u32 	%r651, [%rd2+72];
	mul.wide.s32 	%rd2129, %r651, 4;
	add.s64 	%rd2130, %rd1, %rd2129;
	ld.local.f32 	%f744, [%rd2130];
	setp.leu.f32 	%p653, %f744, %f47;
	mov.b64 	%rd3963, 19;
	@%p653 bra 	$L__BB0_704;
	st.local.u32 	[%rd2+76], %r651;
	ld.local.u32 	%r652, [%rd2+68];
	mul.wide.s32 	%rd2132, %r652, 4;
	add.s64 	%rd2133, %rd1, %rd2132;
	ld.local.f32 	%f745, [%rd2133];
	setp.leu.f32 	%p654, %f745, %f47;
	mov.b64 	%rd3963, 18;
	@%p654 bra 	$L__BB0_704;
	st.local.u32 	[%rd2+72], %r652;
	ld.local.u32 	%r653, [%rd2+64];
	mul.wide.s32 	%rd2135, %r653, 4;
	add.s64 	%rd2136, %rd1, %rd2135;
	ld.local.f32 	%f746, [%rd2136];
	setp.leu.f32 	%p655, %f746, %f47;
	mov.b64 	%rd3963, 17;
	@%p655 bra 	$L__BB0_704;
	st.local.u32 	[%rd2+68], %r653;
	ld.local.u32 	%r654, [%rd2+60];
	mul.wide.s32 	%rd2138, %r654, 4;
	add.s64 	%rd2139, %rd1, %rd2138;
	ld.local.f32 	%f747, [%rd2139];
	setp.leu.f32 	%p656, %f747, %f47;
	mov.b64 	%rd3963, 16;
	@%p656 bra 	$L__BB0_704;
	st.local.u32 	[%rd2+64], %r654;
	ld.local.u32 	%r655, [%rd2+56];
	mul.wide.s32 	%rd2141, %r655, 4;
	add.s64 	%rd2142, %rd1, %rd2141;
	ld.local.f32 	%f748, [%rd2142];
	setp.leu.f32 	%p657, %f748, %f47;
	mov.b64 	%rd3963, 15;
	@%p657 bra 	$L__BB0_704;
	st.local.u32 	[%rd2+60], %r655;
	ld.local.u32 	%r656, [%rd2+52];
	mul.wide.s32 	%rd2144, %r656, 4;
	add.s64 	%rd2145, %rd1, %rd2144;
	ld.local.f32 	%f749, [%rd2145];
	setp.leu.f32 	%p658, %f749, %f47;
	mov.b64 	%rd3963, 14;
	@%p658 bra 	$L__BB0_704;
	st.local.u32 	[%rd2+56], %r656;
	ld.local.u32 	%r657, [%rd2+48];
	mul.wide.s32 	%rd2147, %r657, 4;
	add.s64 	%rd2148, %rd1, %rd2147;
	ld.local.f32 	%f750, [%rd2148];
	setp.leu.f32 	%p659, %f750, %f47;
	mov.b64 	%rd3963, 13;
	@%p659 bra 	$L__BB0_704;
	st.local.u32 	[%rd2+52], %r657;
	ld.local.u32 	%r658, [%rd2+44];
	mul.wide.s32 	%rd2150, %r658, 4;
	add.s64 	%rd2151, %rd1, %rd2150;
	ld.local.f32 	%f751, [%rd2151];
	setp.leu.f32 	%p660, %f751, %f47;
	mov.b64 	%rd3963, 12;
	@%p660 bra 	$L__BB0_704;
	st.local.u32 	[%rd2+48], %r658;
	ld.local.u32 	%r659, [%rd2+40];
	mul.wide.s32 	%rd2153, %r659, 4;
	add.s64 	%rd2154, %rd1, %rd2153;
	ld.local.f32 	%f752, [%rd2154];
	setp.leu.f32 	%p661, %f752, %f47;
	mov.b64 	%rd3963, 11;
	@%p661 bra 	$L__BB0_704;
	st.local.u32 	[%rd2+44], %r659;
	ld.local.u32 	%r660, [%rd2+36];
	mul.wide.s32 	%rd2156, %r660, 4;
	add.s64 	%rd2157, %rd1, %rd2156;
	ld.local.f32 	%f753, [%rd2157];
	setp.leu.f32 	%p662, %f753, %f47;
	mov.b64 	%rd3963, 10;
	@%p662 bra 	$L__BB0_704;
	st.local.u32 	[%rd2+40], %r660;
	ld.local.u32 	%r661, [%rd2+32];
	mul.wide.s32 	%rd2159, %r661, 4;
	add.s64 	%rd2160, %rd1, %rd2159;
	ld.local.f32 	%f754, [%rd2160];
	setp.leu.f32 	%p663, %f754, %f47;
	mov.b64 	%rd3963, 9;
	@%p663 bra 	$L__BB0_704;
	st.local.u32 	[%rd2+36], %r661;
	ld.local.u32 	%r662, [%rd2+28];
	mul.wide.s32 	%rd2162, %r662, 4;
	add.s64 	%rd2163, %rd1, %rd2162;
	ld.local.f32 	%f755, [%rd2163];
	setp.leu.f32 	%p664, %f755, %f47;
	mov.b64 	%rd3963, 8;
	@%p664 bra 	$L__BB0_704;
	st.local.u32 	[%rd2+32], %r662;
	ld.local.u32 	%r663, [%rd2+24];
	mul.wide.s32 	%rd2165, %r663, 4;
	add.s64 	%rd2166, %rd1, %rd2165;
	ld.local.f32 	%f756, [%rd2166];
	setp.leu.f32 	%p665, %f756, %f47;
	mov.b64 	%rd3963, 7;
	@%p665 bra 	$L__BB0_704;
	st.local.u32 	[%rd2+28], %r663;
	ld.local.u32 	%r664, [%rd2+20];
	mul.wide.s32 	%rd2168, %r664, 4;
	add.s64 	%rd2169, %rd1, %rd2168;
	ld.local.f32 	%f757, [%rd2169];
	setp.leu.f32 	%p666, %f757, %f47;
	mov.b64 	%rd3963, 6;
	@%p666 bra 	$L__BB0_704;
	st.local.u32 	[%rd2+24], %r664;
	ld.local.u32 	%r665, [%rd2+16];
	mul.wide.s32 	%rd2171, %r665, 4;
	add.s64 	%rd2172, %rd1, %rd2171;
	ld.local.f32 	%f758, [%rd2172];
	setp.leu.f32 	%p667, %f758, %f47;
	mov.b64 	%rd3963, 5;
	@%p667 bra 	$L__BB0_704;
	st.local.u32 	[%rd2+20], %r665;
	ld.local.u32 	%r666, [%rd2+12];
	mul.wide.s32 	%rd2174, %r666, 4;
	add.s64 	%rd2175, %rd1, %rd2174;
	ld.local.f32 	%f759, [%rd2175];
	setp.leu.f32 	%p668, %f759, %f47;
	mov.b64 	%rd3963, 4;
	@%p668 bra 	$L__BB0_704;
	st.local.u32 	[%rd2+16], %r666;
	ld.local.u32 	%r667, [%rd2+8];
	mul.wide.s32 	%rd2177, %r667, 4;
	add.s64 	%rd2178, %rd1, %rd2177;
	ld.local.f32 	%f760, [%rd2178];
	setp.leu.f32 	%p669, %f760, %f47;
	mov.b64 	%rd3963, 3;
	@%p669 bra 	$L__BB0_704;
	st.local.u32 	[%rd2+12], %r667;
	ld.local.u32 	%r668, [%rd2+4];
	mul.wide.s32 	%rd2180, %r668, 4;
	add.s64 	%rd2181, %rd1, %rd2180;
	ld.local.f32 	%f761, [%rd2181];
	setp.leu.f32 	%p670, %f761, %f47;
	mov.b64 	%rd3963, 2;
	@%p670 bra 	$L__BB0_704;
	st.local.u32 	[%rd2+8], %r668;
	ld.local.u32 	%r669, [%rd2];
	mul.wide.s32 	%rd2183, %r669, 4;
	add.s64 	%rd2184, %rd1, %rd2183;
	ld.local.f32 	%f762, [%rd2184];
	setp.leu.f32 	%p671, %f762, %f47;
	mov.b64 	%rd3963, 1;
	@%p671 bra 	$L__BB0_704;
	st.local.u32 	[%rd2+4], %r669;
	mov.b64 	%rd3963, 0;
$L__BB0_704:
	shl.b64 	%rd2187, %rd3963, 2;
	add.s64 	%rd2188, %rd2, %rd2187;
	mov.b32 	%r1378, 36;
	st.local.u32 	[%rd2188], %r1378;
	mov.b32 	%r1379, 37;
	st.local.u32 	[%rd2+148], %r1379;
	ld.local.f32 	%f48, [%rd1+148];
	ld.local.u32 	%r670, [%rd2+144];
	mul.wide.s32 	%rd2189, %r670, 4;
	add.s64 	%rd2190, %rd1, %rd2189;
	ld.local.f32 	%f763, [%rd2190];
	setp.leu.f32 	%p672, %f763, %f48;
	mov.b64 	%rd3964, 37;
	@%p672 bra 	$L__BB0_742;
	st.local.u32 	[%rd2+148], %r670;
	ld.local.u32 	%r671, [%rd2+140];
	mul.wide.s32 	%rd2192, %r671, 4;
	add.s64 	%rd2193, %rd1, %rd2192;
	ld.local.f32 	%f764, [%rd2193];
	setp.leu.f32 	%p673, %f764, %f48;
	mov.b64 	%rd3964, 36;
	@%p673 bra 	$L__BB0_742;
	st.local.u32 	[%rd2+144], %r671;
	ld.local.u32 	%r672, [%rd2+136];
	mul.wide.s32 	%rd2195, %r672, 4;
	add.s64 	%rd2196, %rd1, %rd2195;
	ld.local.f32 	%f765, [%rd2196];
	setp.leu.f32 	%p674, %f765, %f48;
	mov.b64 	%rd3964, 35;
	@%p674 bra 	$L__BB0_742;
	st.local.u32 	[%rd2+140], %r672;
	ld.local.u32 	%r673, [%rd2+132];
	mul.wide.s32 	%rd2198, %r673, 4;
	add.s64 	%rd2199, %rd1, %rd2198;
	ld.local.f32 	%f766, [%rd2199];
	setp.leu.f32 	%p675, %f766, %f48;
	mov.b64 	%rd3964, 34;
	@%p675 bra 	$L__BB0_742;
	st.local.u32 	[%rd2+136], %r673;
	ld.local.u32 	%r674, [%rd2+128];
	mul.wide.s32 	%rd2201, %r674, 4;
	add.s64 	%rd2202, %rd1, %rd2201;
	ld.local.f32 	%f767, [%rd2202];
	setp.leu.f32 	%p676, %f767, %f48;
	mov.b64 	%rd3964, 33;
	@%p676 bra 	$L__BB0_742;
	st.local.u32 	[%rd2+132], %r674;
	ld.local.u32 	%r675, [%rd2+124];
	mul.wide.s32 	%rd2204, %r675, 4;
	add.s64 	%rd2205, %rd1, %rd2204;
	ld.local.f32 	%f768, [%rd2205];
	setp.leu.f32 	%p677, %f768, %f48;
	mov.b64 	%rd3964, 32;
	@%p677 bra 	$L__BB0_742;
	st.local.u32 	[%rd2+128], %r675;
	ld.local.u32 	%r676, [%rd2+120];
	mul.wide.s32 	%rd2207, %r676, 4;
	add.s64 	%rd2208, %rd1, %rd2207;
	ld.local.f32 	%f769, [%rd2208];
	setp.leu.f32 	%p678, %f769, %f48;
	mov.b64 	%rd3964, 31;
	@%p678 bra 	$L__BB0_742;
	st.local.u32 	[%rd2+124], %r676;
	ld.local.u32 	%r677, [%rd2+116];
	mul.wide.s32 	%rd2210, %r677, 4;
	add.s64 	%rd2211, %rd1, %rd2210;
	ld.local.f32 	%f770, [%rd2211];
	setp.leu.f32 	%p679, %f770, %f48;
	mov.b64 	%rd3964, 30;
	@%p679 bra 	$L__BB0_742;
	st.local.u32 	[%rd2+120], %r677;
	ld.local.u32 	%r678, [%rd2+112];
	mul.wide.s32 	%rd2213, %r678, 4;
	add.s64 	%rd2214, %rd1, %rd2213;
	ld.local.f32 	%f771, [%rd2214];
	setp.leu.f32 	%p680, %f771, %f48;
	mov.b64 	%rd3964, 29;
	@%p680 bra 	$L__BB0_742;
	st.local.u32 	[%rd2+116], %r678;
	ld.local.u32 	%r679, [%rd2+108];
	mul.wide.s32 	%rd2216, %r679, 4;
	add.s64 	%rd2217, %rd1, %rd2216;
	ld.local.f32 	%f772, [%rd2217];
	setp.leu.f32 	%p681, %f772, %f48;
	mov.b64 	%rd3964, 28;
	@%p681 bra 	$L__BB0_742;
	st.local.u32 	[%rd2+112], %r679;
	ld.local.u32 	%r680, [%rd2+104];
	mul.wide.s32 	%rd2219, %r680, 4;
	add.s64 	%rd2220, %rd1, %rd2219;
	ld.local.f32 	%f773, [%rd2220];
	setp.leu.f32 	%p682, %f773, %f48;
	mov.b64 	%rd3964, 27;
	@%p682 bra 	$L__BB0_742;
	st.local.u32 	[%rd2+108], %r680;
	ld.local.u32 	%r681, [%rd2+100];
	mul.wide.s32 	%rd2222, %r681, 4;
	add.s64 	%rd2223, %rd1, %rd2222;
	ld.local.f32 	%f774, [%rd2223];
	setp.leu.f32 	%p683, %f774, %f48;
	mov.b64 	%rd3964, 26;
	@%p683 bra 	$L__BB0_742;
	st.local.u32 	[%rd2+104], %r681;
	ld.local.u32 	%r682, [%rd2+96];
	mul.wide.s32 	%rd2225, %r682, 4;
	add.s64 	%rd2226, %rd1, %rd2225;
	ld.local.f32 	%f775, [%rd2226];
	setp.leu.f32 	%p684, %f775, %f48;
	mov.b64 	%rd3964, 25;
	@%p684 bra 	$L__BB0_742;
	st.local.u32 	[%rd2+100], %r682;
	ld.local.u32 	%r683, [%rd2+92];
	mul.wide.s32 	%rd2228, %r683, 4;
	add.s64 	%rd2229, %rd1, %rd2228;
	ld.local.f32 	%f776, [%rd2229];
	setp.leu.f32 	%p685, %f776, %f48;
	mov.b64 	%rd3964, 24;
	@%p685 bra 	$L__BB0_742;
	st.local.u32 	[%rd2+96], %r683;
	ld.local.u32 	%r684, [%rd2+88];
	mul.wide.s32 	%rd2231, %r684, 4;
	add.s64 	%rd2232, %rd1, %rd2231;
	ld.local.f32 	%f777, [%rd2232];
	setp.leu.f32 	%p686, %f777, %f48;
	mov.b64 	%rd3964, 23;
	@%p686 bra 	$L__BB0_742;
	st.local.u32 	[%rd2+92], %r684;
	ld.local.u32 	%r685, [%rd2+84];
	mul.wide.s32 	%rd2234, %r685, 4;
	add.s64 	%rd2235, %rd1, %rd2234;
	ld.local.f32 	%f778, [%rd2235];
	setp.leu.f32 	%p687, %f778, %f48;
	mov.b64 	%rd3964, 22;
	@%p687 bra 	$L__BB0_742;
	st.local.u32 	[%rd2+88], %r685;
	ld.local.u32 	%r686, [%rd2+80];
	mul.wide.s32 	%rd2237, %r686, 4;
	add.s64 	%rd2238, %rd1, %rd2237;
	ld.local.f32 	%f779, [%rd2238];
	setp.leu.f32 	%p688, %f779, %f48;
	mov.b64 	%rd3964, 21;
	@%p688 bra 	$L__BB0_742;
	st.local.u32 	[%rd2+84], %r686;
	ld.local.u32 	%r687, [%rd2+76];
	mul.wide.s32 	%rd2240, %r687, 4;
	add.s64 	%rd2241, %rd1, %rd2240;
	ld.local.f32 	%f780, [%rd2241];
	setp.leu.f32 	%p689, %f780, %f48;
	mov.b64 	%rd3964, 20;
	@%p689 bra 	$L__BB0_742;
	st.local.u32 	[%rd2+80], %r687;
	ld.local.u32 	%r688, [%rd2+72];
	mul.wide.s32 	%rd2243, %r688, 4;
	add.s64 	%rd2244, %rd1, %rd2243;
	ld.local.f32 	%f781, [%rd2244];
	setp.leu.f32 	%p690, %f781, %f48;
	mov.b64 	%rd3964, 19;
	@%p690 bra 	$L__BB0_742;
	st.local.u32 	[%rd2+76], %r688;
	ld.local.u32 	%r689, [%rd2+68];
	mul.wide.s32 	%rd2246, %r689, 4;
	add.s64 	%rd2247, %rd1, %rd2246;
	ld.local.f32 	%f782, [%rd2247];
	setp.leu.f32 	%p691, %f782, %f48;
	mov.b64 	%rd3964, 18;
	@%p691 bra 	$L__BB0_742;
	st.local.u32 	[%rd2+72], %r689;
	ld.local.u32 	%r690, [%rd2+64];
	mul.wide.s32 	%rd2249, %r690, 4;
	add.s64 	%rd2250, %rd1, %rd2249;
	ld.local.f32 	%f783, [%rd2250];
	setp.leu.f32 	%p692, %f783, %f48;
	mov.b64 	%rd3964, 17;
	@%p692 bra 	$L__BB0_742;
	st.local.u32 	[%rd2+68], %r690;
	ld.local.u32 	%r691, [%rd2+60];
	mul.wide.s32 	%rd2252, %r691, 4;
	add.s64 	%rd2253, %rd1, %rd2252;
	ld.local.f32 	%f784, [%rd2253];
	setp.leu.f32 	%p693, %f784, %f48;
	mov.b64 	%rd3964, 16;
	@%p693 bra 	$L__BB0_742;
	st.local.u32 	[%rd2+64], %r691;
	ld.local.u32 	%r692, [%rd2+56];
	mul.wide.s32 	%rd2255, %r692, 4;
	add.s64 	%rd2256, %rd1, %rd2255;
	ld.local.f32 	%f785, [%rd2256];
	setp.leu.f32 	%p694, %f785, %f48;
	mov.b64 	%rd3964, 15;
	@%p694 bra 	$L__BB0_742;
	st.local.u32 	[%rd2+60], %r692;
	ld.local.u32 	%r693, [%rd2+52];
	mul.wide.s32 	%rd2258, %r693, 4;
	add.s64 	%rd2259, %rd1, %rd2258;
	ld.local.f32 	%f786, [%rd2259];
	setp.leu.f32 	%p695, %f786, %f48;
	mov.b64 	%rd3964, 14;
	@%p695 bra 	$L__BB0_742;
	st.local.u32 	[%rd2+56], %r693;
	ld.local.u32 	%r694, [%rd2+48];
	mul.wide.s32 	%rd2261, %r694, 4;
	add.s64 	%rd2262, %rd1, %rd2261;
	ld.local.f32 	%f787, [%rd2262];
	setp.leu.f32 	%p696, %f787, %f48;
	mov.b64 	%rd3964, 13;
	@%p696 bra 	$L__BB0_742;
	st.local.u32 	[%rd2+52], %r694;
	ld.local.u32 	%r695, [%rd2+44];
	mul.wide.s32 	%rd2264, %r695, 4;
	add.s64 	%rd2265, %rd1, %rd2264;
	ld.local.f32 	%f788, [%rd2265];
	setp.leu.f32 	%p697, %f788, %f48;
	mov.b64 	%rd3964, 12;
	@%p697 bra 	$L__BB0_742;
	st.local.u32 	[%rd2+48], %r695;
	ld.local.u32 	%r696, [%rd2+40];
	mul.wide.s32 	%rd2267, %r696, 4;
	add.s64 	%rd2268, %rd1, %rd2267;
	ld.local.f32 	%f789, [%rd2268];
	setp.leu.f32 	%p698, %f789, %f48;
	mov.b64 	%rd3964, 11;
	@%p698 bra 	$L__BB0_742;
	st.local.u32 	[%rd2+44], %r696;
	ld.local.u32 	%r697, [%rd2+36];
	mul.wide.s32 	%rd2270, %r697, 4;
	add.s64 	%rd2271, %rd1, %rd2270;
	ld.local.f32 	%f790, [%rd2271];
	setp.leu.f32 	%p699, %f790, %f48;
	mov.b64 	%rd3964, 10;
	@%p699 bra 	$L__BB0_742;
	st.local.u32 	[%rd2+40], %r697;
	ld.local.u32 	%r698, [%rd2+32];
	mul.wide.s32 	%rd2273, %r698, 4;
	add.s64 	%rd2274, %rd1, %rd2273;
	ld.local.f32 	%f791, [%rd2274];
	setp.leu.f32 	%p700, %f791, %f48;
	mov.b64 	%rd3964, 9;
	@%p700 bra 	$L__BB0_742;
	st.local.u32 	[%rd2+36], %r698;
	ld.local.u32 	%r699, [%rd2+28];
	mul.wide.s32 	%rd2276, %r699, 4;
	add.s64 	%rd2277, %rd1, %rd2276;
	ld.local.f32 	%f792, [%rd2277];
	setp.leu.f32 	%p701, %f792, %f48;
	mov.b64 	%rd3964, 8;
	@%p701 bra 	$L__BB0_742;
	st.local.u32 	[%rd2+32], %r699;
	ld.local.u32 	%r700, [%rd2+24];
	mul.wide.s32 	%rd2279, %r700, 4;
	add.s64 	%rd2280, %rd1, %rd2279;
	ld.local.f32 	%f793, [%rd2280];
	setp.leu.f32 	%p702, %f793, %f48;
	mov.b64 	%rd3964, 7;
	@%p702 bra 	$L__BB0_742;
	st.local.u32 	[%rd2+28], %r700;
	ld.local.u32 	%r701, [%rd2+20];
	mul.wide.s32 	%rd2282, %r701, 4;
	add.s64 	%rd2283, %rd1, %rd2282;
	ld.local.f32 	%f794, [%rd2283];
	setp.leu.f32 	%p703, %f794, %f48;
	mov.b64 	%rd3964, 6;
	@%p703 bra 	$L__BB0_742;
	st.local.u32 	[%rd2+24], %r701;
	ld.local.u32 	%r702, [%rd2+16];
	mul.wide.s32 	%rd2285, %r702, 4;
	add.s64 	%rd2286, %rd1, %rd2285;
	ld.local.f32 	%f795, [%rd2286];
	setp.leu.f32 	%p704, %f795, %f48;
	mov.b64 	%rd3964, 5;
	@%p704 bra 	$L__BB0_742;
	st.local.u32 	[%rd2+20], %r702;
	ld.local.u32 	%r703, [%rd2+12];
	mul.wide.s32 	%rd2288, %r703, 4;
	add.s64 	%rd2289, %rd1, %rd2288;
	ld.local.f32 	%f796, [%rd2289];
	setp.leu.f32 	%p705, %f796, %f48;
	mov.b64 	%rd3964, 4;
	@%p705 bra 	$L__BB0_742;
	st.local.u32 	[%rd2+16], %r703;
	ld.local.u32 	%r704, [%rd2+8];
	mul.wide.s32 	%rd2291, %r704, 4;
	add.s64 	%rd2292, %rd1, %rd2291;
	ld.local.f32 	%f797, [%rd2292];
	setp.leu.f32 	%p706, %f797, %f48;
	mov.b64 	%rd3964, 3;
	@%p706 bra 	$L__BB0_742;
	st.local.u32 	[%rd2+12], %r704;
	ld.local.u32 	%r705, [%rd2+4];
	mul.wide.s32 	%rd2294, %r705, 4;
	add.s64 	%rd2295, %rd1, %rd2294;
	ld.local.f32 	%f798, [%rd2295];
	setp.leu.f32 	%p707, %f798, %f48;
	mov.b64 	%rd3964, 2;
	@%p707 bra 	$L__BB0_742;
	st.local.u32 	[%rd2+8], %r705;
	ld.local.u32 	%r706, [%rd2];
	mul.wide.s32 	%rd2297, %r706, 4;
	add.s64 	%rd2298, %rd1, %rd2297;
	ld.local.f32 	%f799, [%rd2298];
	setp.leu.f32 	%p708, %f799, %f48;
	mov.b64 	%rd3964, 1;
	@%p708 bra 	$L__BB0_742;
	st.local.u32 	[%rd2+4], %r706;
	mov.b64 	%rd3964, 0;
$L__BB0_742:
	shl.b64 	%rd2301, %rd3964, 2;
	add.s64 	%rd2302, %rd2, %rd2301;
	mov.b32 	%r1380, 37;
	st.local.u32 	[%rd2302], %r1380;
	mov.b32 	%r1381, 38;
	st.local.u32 	[%rd2+152], %r1381;
	ld.local.f32 	%f49, [%rd1+152];
	ld.local.u32 	%r707, [%rd2+148];
	mul.wide.s32 	%rd2303, %r707, 4;
	add.s64 	%rd2304, %rd1, %rd2303;
	ld.local.f32 	%f800, [%rd2304];
	setp.leu.f32 	%p709, %f800, %f49;
	mov.b64 	%rd3965, 38;
	@%p709 bra 	$L__BB0_781;
	st.local.u32 	[%rd2+152], %r707;
	ld.local.u32 	%r708, [%rd2+144];
	mul.wide.s32 	%rd2306, %r708, 4;
	add.s64 	%rd2307, %rd1, %rd2306;
	ld.local.f32 	%f801, [%rd2307];
	setp.leu.f32 	%p710, %f801, %f49;
	mov.b64 	%rd3965, 37;
	@%p710 bra 	$L__BB0_781;
	st.local.u32 	[%rd2+148], %r708;
	ld.local.u32 	%r709, [%rd2+140];
	mul.wide.s32 	%rd2309, %r709, 4;
	add.s64 	%rd2310, %rd1, %rd2309;
	ld.local.f32 	%f802, [%rd2310];
	setp.leu.f32 	%p711, %f802, %f49;
	mov.b64 	%rd3965, 36;
	@%p711 bra 	$L__BB0_781;
	st.local.u32 	[%rd2+144], %r709;
	ld.local.u32 	%r710, [%rd2+136];
	mul.wide.s32 	%rd2312, %r710, 4;
	add.s64 	%rd2313, %rd1, %rd2312;
	ld.local.f32 	%f803, [%rd2313];
	setp.leu.f32 	%p712, %f803, %f49;
	mov.b64 	%rd3965, 35;
	@%p712 bra 	$L__BB0_781;
	st.local.u32 	[%rd2+140], %r710;
	ld.local.u32 	%r711, [%rd2+132];
	mul.wide.s32 	%rd2315, %r711, 4;
	add.s64 	%rd2316, %rd1, %rd2315;
	ld.local.f32 	%f804, [%rd2316];
	setp.leu.f32 	%p713, %f804, %f49;
	mov.b64 	%rd3965, 34;
	@%p713 bra 	$L__BB0_781;
	st.local.u32 	[%rd2+136], %r711;
	ld.local.u32 	%r712, [%rd2+128];
	mul.wide.s32 	%rd2318, %r712, 4;
	add.s64 	%rd2319, %rd1, %rd2318;
	ld.local.f32 	%f805, [%rd2319];
	setp.leu.f32 	%p714, %f805, %f49;
	mov.b64 	%rd3965, 33;
	@%p714 bra 	$L__BB0_781;
	st.local.u32 	[%rd2+132], %r712;
	ld.local.u32 	%r713, [%rd2+124];
	mul.wide.s32 	%rd2321, %r713, 4;
	add.s64 	%rd2322, %rd1, %rd2321;
	ld.local.f32 	%f806, [%rd2322];
	setp.leu.f32 	%p715, %f806, %f49;
	mov.b64 	%rd3965, 32;
	@%p715 bra 	$L__BB0_781;
	st.local.u32 	[%rd2+128], %r713;
	ld.local.u32 	%r714, [%rd2+120];
	mul.wide.s32 	%rd2324, %r714, 4;
	add.s64 	%rd2325, %rd1, %rd2324;
	ld.local.f32 	%f807, [%rd2325];
	setp.leu.f32 	%p716, %f807, %f49;
	mov.b64 	%rd3965, 31;
	@%p716 bra 	$L__BB0_781;
	st.local.u32 	[%rd2+124], %r714;
	ld.local.u32 	%r715, [%rd2+116];
	mul.wide.s32 	%rd2327, %r715, 4;
	add.s64 	%rd2328, %rd1, %rd2327;
	ld.local.f32 	%f808, [%rd2328];
	setp.leu.f32 	%p717, %f808, %f49;
	mov.b64 	%rd3965, 30;
	@%p717 bra 	$L__BB0_781;
	st.local.u32 	[%rd2+120], %r715;
	ld.local.u32 	%r716, [%rd2+112];
	mul.wide.s32 	%rd2330, %r716, 4;
	add.s64 	%rd2331, %rd1, %rd2330;
	ld.local.f32 	%f809, [%rd2331];
	setp.leu.f32 	%p718, %f809, %f49;
	mov.b64 	%rd3965, 29;
	@%p718 bra 	$L__BB0_781;
	st.local.u32 	[%rd2+116], %r716;
	ld.local.u32 	%r717, [%rd2+108];
	mul.wide.s32 	%rd2333, %r717, 4;
	add.s64 	%rd2334, %rd1, %rd2333;
	ld.local.f32 	%f810, [%rd2334];
	setp.leu.f32 	%p719, %f810, %f49;
	mov.b64 	%rd3965, 28;
	@%p719 bra 	$L__BB0_781;
	st.local.u32 	[%rd2+112], %r717;
	ld.local.u32 	%r718, [%rd2+104];
	mul.wide.s32 	%rd2336, %r718, 4;
	add.s64 	%rd2337, %rd1, %rd2336;
	ld.local.f32 	%f811, [%rd2337];
	setp.leu.f32 	%p720, %f811, %f49;
	mov.b64 	%rd3965, 27;
	@%p720 bra 	$L__BB0_781;
	st.local.u32 	[%rd2+108], %r718;
	ld.local.u32 	%r719, [%rd2+100];
	mul.wide.s32 	%rd2339, %r719, 4;
	add.s64 	%rd2340, %rd1, %rd2339;
	ld.local.f32 	%f812, [%rd2340];
	setp.leu.f32 	%p721, %f812, %f49;
	mov.b64 	%rd3965, 26;
	@%p721 bra 	$L__BB0_781;
	st.local.u32 	[%rd2+104], %r719;
	ld.local.u32 	%r720, [%rd2+96];
	mul.wide.s32 	%rd2342, %r720, 4;
	add.s64 	%rd2343, %rd1, %rd2342;
	ld.local.f32 	%f813, [%rd2343];
	setp.leu.f32 	%p722, %f813, %f49;
	mov.b64 	%rd3965, 25;
	@%p722 bra 	$L__BB0_781;
	st.local.u32 	[%rd2+100], %r720;
	ld.local.u32 	%r721, [%rd2+92];
	mul.wide.s32 	%rd2345, %r721, 4;
	add.s64 	%rd2346, %rd1, %rd2345;
	ld.local.f32 	%f814, [%rd2346];
	setp.leu.f32 	%p723, %f814, %f49;
	mov.b64 	%rd3965, 24;
	@%p723 bra 	$L__BB0_781;
	st.local.u32 	[%rd2+96], %r721;
	ld.local.u32 	%r722, [%rd2+88];
	mul.wide.s32 	%rd2348, %r722, 4;
	add.s64 	%rd2349, %rd1, %rd2348;
	ld.local.f32 	%f815, [%rd2349];
	setp.leu.f32 	%p724, %f815, %f49;
	mov.b64 	%rd3965, 23;
	@%p724 bra 	$L__BB0_781;
	st.local.u32 	[%rd2+92], %r722;
	ld.local.u32 	%r723, [%rd2+84];
	mul.wide.s32 	%rd2351, %r723, 4;
	add.s64 	%rd2352, %rd1, %rd2351;
	ld.local.f32 	%f816, [%rd2352];
	setp.leu.f32 	%p725, %f816, %f49;
	mov.b64 	%rd3965, 22;
	@%p725 bra 	$L__BB0_781;
	st.local.u32 	[%rd2+88], %r723;
	ld.local.u32 	%r724, [%rd2+80];
	mul.wide.s32 	%rd2354, %r724, 4;
	add.s64 	%rd2355, %rd1, %rd2354;
	ld.local.f32 	%f817, [%rd2355];
	setp.leu.f32 	%p726, %f817, %f49;
	mov.b64 	%rd3965, 21;
	@%p726 bra 	$L__BB0_781;
	st.local.u32 	[%rd2+84], %r724;
	ld.local.u32 	%r725, [%rd2+76];
	mul.wide.s32 	%rd2357, %r725, 4;
	add.s64 	%rd2358, %rd1, %rd2357;
	ld.local.f32 	%f818, [%rd2358];
	setp.leu.f32 	%p727, %f818, %f49;
	mov.b64 	%rd3965, 20;
	@%p727 bra 	$L__BB0_781;
	st.local.u32 	[%rd2+80], %r725;
	ld.local.u32 	%r726, [%rd2+72];
	mul.wide.s32 	%rd2360, %r726, 4;
	add.s64 	%rd2361, %rd1, %rd2360;
	ld.local.f32 	%f819, [%rd2361];
	setp.leu.f32 	%p728, %f819, %f49;
	mov.b64 	%rd3965, 19;
	@%p728 bra 	$L__BB0_781;
	st.local.u32 	[%rd2+76], %r726;
	ld.local.u32 	%r727, [%rd2+68];
	mul.wide.s32 	%rd2363, %r727, 4;
	add.s64 	%rd2364, %rd1, %rd2363;
	ld.local.f32 	%f820, [%rd2364];
	setp.leu.f32 	%p729, %f820, %f49;
	mov.b64 	%rd3965, 18;
	@%p729 bra 	$L__BB0_781;
	st.local.u32 	[%rd2+72], %r727;
	ld.local.u32 	%r728, [%rd2+64];
	mul.wide.s32 	%rd2366, %r728, 4;
	add.s64 	%rd2367, %rd1, %rd2366;
	ld.local.f32 	%f821, [%rd2367];
	setp.leu.f32 	%p730, %f821, %f49;
	mov.b64 	%rd3965, 17;
	@%p730 bra 	$L__BB0_781;
	st.local.u32 	[%rd2+68], %r728;
	ld.local.u32 	%r729, [%rd2+60];
	mul.wide.s32 	%rd2369, %r729, 4;
	add.s64 	%rd2370, %rd1, %rd2369;
	ld.local.f32 	%f822, [%rd2370];
	setp.leu.f32 	%p731, %f822, %f49;
	mov.b64 	%rd3965, 16;
	@%p731 bra 	$L__BB0_781;
	st.local.u32 	[%rd2+64], %r729;
	ld.local.u32 	%r730, [%rd2+56];
	mul.wide.s32 	%rd2372, %r730, 4;
	add.s64 	%rd2373, %rd1, %rd2372;
	ld.local.f32 	%f823, [%rd2373];
	setp.leu.f32 	%p732, %f823, %f49;
	mov.b64 	%rd3965, 15;
	@%p732 bra 	$L__BB0_781;
	st.local.u32 	[%rd2+60], %r730;
	ld.local.u32 	%r731, [%rd2+52];
	mul.wide.s32 	%rd2375, %r731, 4;
	add.s64 	%rd2376, %rd1, %rd2375;
	ld.local.f32 	%f824, [%rd2376];
	setp.leu.f32 	%p733, %f824, %f49;
	mov.b64 	%rd3965, 14;
	@%p733 bra 	$L__BB0_781;
	st.local.u32 	[%rd2+56], %r731;
	ld.local.u32 	%r732, [%rd2+48];
	mul.wide.s32 	%rd2378, %r732, 4;
	add.s64 	%rd2379, %rd1, %rd2378;
	ld.local.f32 	%f825, [%rd2379];
	setp.leu.f32 	%p734, %f825, %f49;
	mov.b64 	%rd3965, 13;
	@%p734 bra 	$L__BB0_781;
	st.local.u32 	[%rd2+52], %r732;
	ld.local.u32 	%r733, [%rd2+44];
	mul.wide.s32 	%rd2381, %r733, 4;
	add.s64 	%rd2382, %rd1, %rd2381;
	ld.local.f32 	%f826, [%rd2382];
	setp.leu.f32 	%p735, %f826, %f49;
	mov.b64 	%rd3965, 12;
	@%p735 bra 	$L__BB0_781;
	st.local.u32 	[%rd2+48], %r733;
	ld.local.u32 	%r734, [%rd2+40];
	mul.wide.s32 	%rd2384, %r734, 4;
	add.s64 	%rd2385, %rd1, %rd2384;
	ld.local.f32 	%f827, [%rd2385];
	setp.leu.f32 	%p736, %f827, %f49;
	mov.b64 	%rd3965, 11;
	@%p736 bra 	$L__BB0_781;
	st.local.u32 	[%rd2+44], %r734;
	ld.local.u32 	%r735, [%rd2+36];
	mul.wide.s32 	%rd2387, %r735, 4;
	add.s64 	%rd2388, %rd1, %rd2387;
	ld.local.f32 	%f828, [%rd2388];
	setp.leu.f32 	%p737, %f828, %f49;
	mov.b64 	%rd3965, 10;
	@%p737 bra 	$L__BB0_781;
	st.local.u32 	[%rd2+40], %r735;
	ld.local.u32 	%r736, [%rd2+32];
	mul.wide.s32 	%rd2390, %r736, 4;
	add.s64 	%rd2391, %rd1, %rd2390;
	ld.local.f32 	%f829, [%rd2391];
	setp.leu.f32 	%p738, %f829, %f49;
	mov.b64 	%rd3965, 9;
	@%p738 bra 	$L__BB0_781;
	st.local.u32 	[%rd2+36], %r736;
	ld.local.u32 	%r737, [%rd2+28];
	mul.wide.s32 	%rd2393, %r737, 4;
	add.s64 	%rd2394, %rd1, %rd2393;
	ld.local.f32 	%f830, [%rd2394];
	setp.leu.f32 	%p739, %f830, %f49;
	mov.b64 	%rd3965, 8;
	@%p739 bra 	$L__BB0_781;
	st.local.u32 	[%rd2+32], %r737;
	ld.local.u32 	%r738, [%rd2+24];
	mul.wide.s32 	%rd2396, %r738, 4;
	add.s64 	%rd2397, %rd1, %rd2396;
	ld.local.f32 	%f831, [%rd2397];
	setp.leu.f32 	%p740, %f831, %f49;
	mov.b64 	%rd3965, 7;
	@%p740 bra 	$L__BB0_781;
	st.local.u32 	[%rd2+28], %r738;
	ld.local.u32 	%r739, [%rd2+20];
	mul.wide.s32 	%rd2399, %r739, 4;
	add.s64 	%rd2400, %rd1, %rd2399;
	ld.local.f32 	%f832, [%rd2400];
	setp.leu.f32 	%p741, %f832, %f49;
	mov.b64 	%rd3965, 6;
	@%p741 bra 	$L__BB0_781;
	st.local.u32 	[%rd2+24], %r739;
	ld.local.u32 	%r740, [%rd2+16];
	mul.wide.s32 	%rd2402, %r740, 4;
	add.s64 	%rd2403, %rd1, %rd2402;
	ld.local.f32 	%f833, [%rd2403];
	setp.leu.f32 	%p742, %f833, %f49;
	mov.b64 	%rd3965, 5;
	@%p742 bra 	$L__BB0_781;
	st.local.u32 	[%rd2+20], %r740;
	ld.local.u32 	%r741, [%rd2+12];
	mul.wide.s32 	%rd2405, %r741, 4;
	add.s64 	%rd2406, %rd1, %rd2405;
	ld.local.f32 	%f834, [%rd2406];
	setp.leu.f32 	%p743, %f834, %f49;
	mov.b64 	%rd3965, 4;
	@%p743 bra 	$L__BB0_781;
	st.local.u32 	[%rd2+16], %r741;
	ld.local.u32 	%r742, [%rd2+8];
	mul.wide.s32 	%rd2408, %r742, 4;
	add.s64 	%rd2409, %rd1, %rd2408;
	ld.local.f32 	%f835, [%rd2409];
	setp.leu.f32 	%p744, %f835, %f49;
	mov.b64 	%rd3965, 3;
	@%p744 bra 	$L__BB0_781;
	st.local.u32 	[%rd2+12], %r742;
	ld.local.u32 	%r743, [%rd2+4];
	mul.wide.s32 	%rd2411, %r743, 4;
	add.s64 	%rd2412, %rd1, %rd2411;
	ld.local.f32 	%f836, [%rd2412];
	setp.leu.f32 	%p745, %f836, %f49;
	mov.b64 	%rd3965, 2;
	@%p745 bra 	$L__BB0_781;
	st.local.u32 	[%rd2+8], %r743;
	ld.local.u32 	%r744, [%rd2];
	mul.wide.s32 	%rd2414, %r744, 4;
	add.s64 	%rd2415, %rd1, %rd2414;
	ld.local.f32 	%f837, [%rd2415];
	setp.leu.f32 	%p746, %f837, %f49;
	mov.b64 	%rd3965, 1;
	@%p746 bra 	$L__BB0_781;
	st.local.u32 	[%rd2+4], %r744;
	mov.b64 	%rd3965, 0;
$L__BB0_781:
	shl.b64 	%rd2418, %rd3965, 2;
	add.s64 	%rd2419, %rd2, %rd2418;
	mov.b32 	%r1382, 38;
	st.local.u32 	[%rd2419], %r1382;
	mov.b32 	%r1383, 39;
	st.local.u32 	[%rd2+156], %r1383;
	ld.local.f32 	%f50, [%rd1+156];
	ld.local.u32 	%r745, [%rd2+152];
	mul.wide.s32 	%rd2420, %r745, 4;
	add.s64 	%rd2421, %rd1, %rd2420;
	ld.local.f32 	%f838, [%rd2421];
	setp.leu.f32 	%p747, %f838, %f50;
	mov.b64 	%rd3966, 39;
	@%p747 bra 	$L__BB0_821;
	st.local.u32 	[%rd2+156], %r745;
	ld.local.u32 	%r746, [%rd2+148];
	mul.wide.s32 	%rd2423, %r746, 4;
	add.s64 	%rd2424, %rd1, %rd2423;
	ld.local.f32 	%f839, [%rd2424];
	setp.leu.f32 	%p748, %f839, %f50;
	mov.b64 	%rd3966, 38;
	@%p748 bra 	$L__BB0_821;
	st.local.u32 	[%rd2+152], %r746;
	ld.local.u32 	%r747, [%rd2+144];
	mul.wide.s32 	%rd2426, %r747, 4;
	add.s64 	%rd2427, %rd1, %rd2426;
	ld.local.f32 	%f840, [%rd2427];
	setp.leu.f32 	%p749, %f840, %f50;
	mov.b64 	%rd3966, 37;
	@%p749 bra 	$L__BB0_821;
	st.local.u32 	[%rd2+148], %r747;
	ld.local.u32 	%r748, [%rd2+140];
	mul.wide.s32 	%rd2429, %r748, 4;
	add.s64 	%rd2430, %rd1, %rd2429;
	ld.local.f32 	%f841, [%rd2430];
	setp.leu.f32 	%p750, %f841, %f50;
	mov.b64 	%rd3966, 36;
	@%p750 bra 	$L__BB0_821;
	st.local.u32 	[%rd2+144], %r748;
	ld.local.u32 	%r749, [%rd2+136];
	mul.wide.s32 	%rd2432, %r749, 4;
	add.s64 	%rd2433, %rd1, %rd2432;
	ld.local.f32 	%f842, [%rd2433];
	setp.leu.f32 	%p751, %f842, %f50;
	mov.b64 	%rd3966, 35;
	@%p751 bra 	$L__BB0_821;
	st.local.u32 	[%rd2+140], %r749;
	ld.local.u32 	%r750, [%rd2+132];
	mul.wide.s32 	%rd2435, %r750, 4;
	add.s64 	%rd2436, %rd1, %rd2435;
	ld.local.f32 	%f843, [%rd2436];
	setp.leu.f32 	%p752, %f843, %f50;
	mov.b64 	%rd3966, 34;
	@%p752 bra 	$L__BB0_821;
	st.local.u32 	[%rd2+136], %r750;
	ld.local.u32 	%r751, [%rd2+128];
	mul.wide.s32 	%rd2438, %r751, 4;
	add.s64 	%rd2439, %rd1, %rd2438;
	ld.local.f32 	%f844, [%rd2439];
	setp.leu.f32 	%p753, %f844, %f50;
	mov.b64 	%rd3966, 33;
	@%p753 bra 	$L__BB0_821;
	st.local.u32 	[%rd2+132], %r751;
	ld.local.u32 	%r752, [%rd2+124];
	mul.wide.s32 	%rd2441, %r752, 4;
	add.s64 	%rd2442, %rd1, %rd2441;
	ld.local.f32 	%f845, [%rd2442];
	setp.leu.f32 	%p754, %f845, %f50;
	mov.b64 	%rd3966, 32;
	@%p754 bra 	$L__BB0_821;
	st.local.u32 	[%rd2+128], %r752;
	ld.local.u32 	%r753, [%rd2+120];
	mul.wide.s32 	%rd2444, %r753, 4;
	add.s64 	%rd2445, %rd1, %rd2444;
	ld.local.f32 	%f846, [%rd2445];
	setp.leu.f32 	%p755, %f846, %f50;
	mov.b64 	%rd3966, 31;
	@%p755 bra 	$L__BB0_821;
	st.local.u32 	[%rd2+124], %r753;
	ld.local.u32 	%r754, [%rd2+116];
	mul.wide.s32 	%rd2447, %r754, 4;
	add.s64 	%rd2448, %rd1, %rd2447;
	ld.local.f32 	%f847, [%rd2448];
	setp.leu.f32 	%p756, %f847, %f50;
	mov.b64 	%rd3966, 30;
	@%p756 bra 	$L__BB0_821;
	st.local.u32 	[%rd2+120], %r754;
	ld.local.u32 	%r755, [%rd2+112];
	mul.wide.s32 	%rd2450, %r755, 4;
	add.s64 	%rd2451, %rd1, %rd2450;
	ld.local.f32 	%f848, [%rd2451];
	setp.leu.f32 	%p757, %f848, %f50;
	mov.b64 	%rd3966, 29;
	@%p757 bra 	$L__BB0_821;
	st.local.u32 	[%rd2+116], %r755;
	ld.local.u32 	%r756, [%rd2+108];
	mul.wide.s32 	%rd2453, %r756, 4;
	add.s64 	%rd2454, %rd1, %rd2453;
	ld.local.f32 	%f849, [%rd2454];
	setp.leu.f32 	%p758, %f849, %f50;
	mov.b64 	%rd3966, 28;
	@%p758 bra 	$L__BB0_821;
	st.local.u32 	[%rd2+112], %r756;
	ld.local.u32 	%r757, [%rd2+104];
	mul.wide.s32 	%rd2456, %r757, 4;
	add.s64 	%rd2457, %rd1, %rd2456;
	ld.local.f32 	%f850, [%rd2457];
	setp.leu.f32 	%p759, %f850, %f50;
	mov.b64 	%rd3966, 27;
	@%p759 bra 	$L__BB0_821;
	st.local.u32 	[%rd2+108], %r757;
	ld.local.u32 	%r758, [%rd2+100];
	mul.wide.s32 	%rd2459, %r758, 4;
	add.s64 	%rd2460, %rd1, %rd2459;
	ld.local.f32 	%f851, [%rd2460];
	setp.leu.f32 	%p760, %f851, %f50;
	mov.b64 	%rd3966, 26;
	@%p760 bra 	$L__BB0_821;
	st.local.u32 	[%rd2+104], %r758;
	ld.local.u32 	%r759, [%rd2+96];
	mul.wide.s32 	%rd2462, %r759, 4;
	add.s64 	%rd2463, %rd1, %rd2462;
	ld.local.f32 	%f852, [%rd2463];
	setp.leu.f32 	%p761, %f852, %f50;
	mov.b64 	%rd3966, 25;
	@%p761 bra 	$L__BB0_821;
	st.local.u32 	[%rd2+100], %r759;
	ld.local.u32 	%r760, [%rd2+92];
	mul.wide.s32 	%rd2465, %r760, 4;
	add.s64 	%rd2466, %rd1, %rd2465;
	ld.local.f32 	%f853, [%rd2466];
	setp.leu.f32 	%p762, %f853, %f50;
	mov.b64 	%rd3966, 24;
	@%p762 bra 	$L__BB0_821;
	st.local.u32 	[%rd2+96], %r760;
	ld.local.u32 	%r761, [%rd2+88];
	mul.wide.s32 	%rd2468, %r761, 4;
	add.s64 	%rd2469, %rd1, %rd2468;
	ld.local.f32 	%f854, [%rd2469];
	setp.leu.f32 	%p763, %f854, %f50;
	mov.b64 	%rd3966, 23;
	@%p763 bra 	$L__BB0_821;
	st.local.u32 	[%rd2+92], %r761;
	ld.local.u32 	%r762, [%rd2+84];
	mul.wide.s32 	%rd2471, %r762, 4;
	add.s64 	%rd2472, %rd1, %rd2471;
	ld.local.f32 	%f855, [%rd2472];
	setp.leu.f32 	%p764, %f855, %f50;
	mov.b64 	%rd3966, 22;
	@%p764 bra 	$L__BB0_821;
	st.local.u32 	[%rd2+88], %r762;
	ld.local.u32 	%r763, [%rd2+80];
	mul.wide.s32 	%rd2474, %r763, 4;
	add.s64 	%rd2475, %rd1, %rd2474;
	ld.local.f32 	%f856, [%rd2475];
	setp.leu.f32 	%p765, %f856, %f50;
	mov.b64 	%rd3966, 21;
	@%p765 bra 	$L__BB0_821;
	st.local.u32 	[%rd2+84], %r763;
	ld.local.u32 	%r764, [%rd2+76];
	mul.wide.s32 	%rd2477, %r764, 4;
	add.s64 	%rd2478, %rd1, %rd2477;
	ld.local.f32 	%f857, [%rd2478];
	setp.leu.f32 	%p766, %f857, %f50;
	mov.b64 	%rd3966, 20;
	@%p766 bra 	$L__BB0_821;
	st.local.u32 	[%rd2+80], %r764;
	ld.local.u32 	%r765, [%rd2+72];
	mul.wide.s32 	%rd2480, %r765, 4;
	add.s64 	%rd2481, %rd1, %rd2480;
	ld.local.f32 	%f858, [%rd2481];
	setp.leu.f32 	%p767, %f858, %f50;
	mov.b64 	%rd3966, 19;
	@%p767 bra 	$L__BB0_821;
	st.local.u32 	[%rd2+76], %r765;
	ld.local.u32 	%r766, [%rd2+68];
	mul.wide.s32 	%rd2483, %r766, 4;
	add.s64 	%rd2484, %rd1, %rd2483;
	ld.local.f32 	%f859, [%rd2484];
	setp.leu.f32 	%p768, %f859, %f50;
	mov.b64 	%rd3966, 18;
	@%p768 bra 	$L__BB0_821;
	st.local.u32 	[%rd2+72], %r766;
	ld.local.u32 	%r767, [%rd2+64];
	mul.wide.s32 	%rd2486, %r767, 4;
	add.s64 	%rd2487, %rd1, %rd2486;
	ld.local.f32 	%f860, [%rd2487];
	setp.leu.f32 	%p769, %f860, %f50;
	mov.b64 	%rd3966, 17;
	@%p769 bra 	$L__BB0_821;
	st.local.u32 	[%rd2+68], %r767;
	ld.local.u32 	%r768, [%rd2+60];
	mul.wide.s32 	%rd2489, %r768, 4;
	add.s64 	%rd2490, %rd1, %rd2489;
	ld.local.f32 	%f861, [%rd2490];
	setp.leu.f32 	%p770, %f861, %f50;
	mov.b64 	%rd3966, 16;
	@%p770 bra 	$L__BB0_821;
	st.local.u32 	[%rd2+64], %r768;
	ld.local.u32 	%r769, [%rd2+56];
	mul.wide.s32 	%rd2492, %r769, 4;
	add.s64 	%rd2493, %rd1, %rd2492;
	ld.local.f32 	%f862, [%rd2493];
	setp.leu.f32 	%p771, %f862, %f50;
	mov.b64 	%rd3966, 15;
	@%p771 bra 	$L__BB0_821;
	st.local.u32 	[%rd2+60], %r769;
	ld.local.u32 	%r770, [%rd2+52];
	mul.wide.s32 	%rd2495, %r770, 4;
	add.s64 	%rd2496, %rd1, %rd2495;
	ld.local.f32 	%f863, [%rd2496];
	setp.leu.f32 	%p772, %f863, %f50;
	mov.b64 	%rd3966, 14;
	@%p772 bra 	$L__BB0_821;
	st.local.u32 	[%rd2+56], %r770;
	ld.local.u32 	%r771, [%rd2+48];
	mul.wide.s32 	%rd2498, %r771, 4;
	add.s64 	%rd2499, %rd1, %rd2498;
	ld.local.f32 	%f864, [%rd2499];
	setp.leu.f32 	%p773, %f864, %f50;
	mov.b64 	%rd3966, 13;
	@%p773 bra 	$L__BB0_821;
	st.local.u32 	[%rd2+52], %r771;
	ld.local.u32 	%r772, [%rd2+44];
	mul.wide.s32 	%rd2501, %r772, 4;
	add.s64 	%rd2502, %rd1, %rd2501;
	ld.local.f32 	%f865, [%rd2502];
	setp.leu.f32 	%p774, %f865, %f50;
	mov.b64 	%rd3966, 12;
	@%p774 bra 	$L__BB0_821;
	st.local.u32 	[%rd2+48], %r772;
	ld.local.u32 	%r773, [%rd2+40];
	mul.wide.s32 	%rd2504, %r773, 4;
	add.s64 	%rd2505, %rd1, %rd2504;
	ld.local.f32 	%f866, [%rd2505];
	setp.leu.f32 	%p775, %f866, %f50;
	mov.b64 	%rd3966, 11;
	@%p775 bra 	$L__BB0_821;
	st.local.u32 	[%rd2+44], %r773;
	ld.local.u32 	%r774, [%rd2+36];
	mul.wide.s32 	%rd2507, %r774, 4;
	add.s64 	%rd2508, %rd1, %rd2507;
	ld.local.f32 	%f867, [%rd2508];
	setp.leu.f32 	%p776, %f867, %f50;
	mov.b64 	%rd3966, 10;
	@%p776 bra 	$L__BB0_821;
	st.local.u32 	[%rd2+40], %r774;
	ld.local.u32 	%r775, [%rd2+32];
	mul.wide.s32 	%rd2510, %r775, 4;
	add.s64 	%rd2511, %rd1, %rd2510;
	ld.local.f32 	%f868, [%rd2511];
	setp.leu.f32 	%p777, %f868, %f50;
	mov.b64 	%rd3966, 9;
	@%p777 bra 	$L__BB0_821;
	st.local.u32 	[%rd2+36], %r775;
	ld.local.u32 	%r776, [%rd2+28];
	mul.wide.s32 	%rd2513, %r776, 4;
	add.s64 	%rd2514, %rd1, %rd2513;
	ld.local.f32 	%f869, [%rd2514];
	setp.leu.f32 	%p778, %f869, %f50;
	mov.b64 	%rd3966, 8;
	@%p778 bra 	$L__BB0_821;
	st.local.u32 	[%rd2+32], %r776;
	ld.local.u32 	%r777, [%rd2+24];
	mul.wide.s32 	%rd2516, %r777, 4;
	add.s64 	%rd2517, %rd1, %rd2516;
	ld.local.f32 	%f870, [%rd2517];
	setp.leu.f32 	%p779, %f870, %f50;
	mov.b64 	%rd3966, 7;
	@%p779 bra 	$L__BB0_821;
	st.local.u32 	[%rd2+28], %r777;
	ld.local.u32 	%r778, [%rd2+20];
	mul.wide.s32 	%rd2519, %r778, 4;
	add.s64 	%rd2520, %rd1, %rd2519;
	ld.local.f32 	%f871, [%rd2520];
	setp.leu.f32 	%p780, %f871, %f50;
	mov.b64 	%rd3966, 6;
	@%p780 bra 	$L__BB0_821;
	st.local.u32 	[%rd2+24], %r778;
	ld.local.u32 	%r779, [%rd2+16];
	mul.wide.s32 	%rd2522, %r779, 4;
	add.s64 	%rd2523, %rd1, %rd2522;
	ld.local.f32 	%f872, [%rd2523];
	setp.leu.f32 	%p781, %f872, %f50;
	mov.b64 	%rd3966, 5;
	@%p781 bra 	$L__BB0_821;
	st.local.u32 	[%rd2+20], %r779;
	ld.local.u32 	%r780, [%rd2+12];
	mul.wide.s32 	%rd2525, %r780, 4;
	add.s64 	%rd2526, %rd1, %rd2525;
	ld.local.f32 	%f873, [%rd2526];
	setp.leu.f32 	%p782, %f873, %f50;
	mov.b64 	%rd3966, 4;
	@%p782 bra 	$L__BB0_821;
	st.local.u32 	[%rd2+16], %r780;
	ld.local.u32 	%r781, [%rd2+8];
	mul.wide.s32 	%rd2528, %r781, 4;
	add.s64 	%rd2529, %rd1, %rd2528;
	ld.local.f32 	%f874, [%rd2529];
	setp.leu.f32 	%p783, %f874, %f50;
	mov.b64 	%rd3966, 3;
	@%p783 bra 	$L__BB0_821;
	st.local.u32 	[%rd2+12], %r781;
	ld.local.u32 	%r782, [%rd2+4];
	mul.wide.s32 	%rd2531, %r782, 4;
	add.s64 	%rd2532, %rd1, %rd2531;
	ld.local.f32 	%f875, [%rd2532];
	setp.leu.f32 	%p784, %f875, %f50;
	mov.b64 	%rd3966, 2;
	@%p784 bra 	$L__BB0_821;
	st.local.u32 	[%rd2+8], %r782;
	ld.local.u32 	%r783, [%rd2];
	mul.wide.s32 	%rd2534, %r783, 4;
	add.s64 	%rd2535, %rd1, %rd2534;
	ld.local.f32 	%f876, [%rd2535];
	setp.leu.f32 	%p785, %f876, %f50;
	mov.b64 	%rd3966, 1;
	@%p785 bra 	$L__BB0_821;
	st.local.u32 	[%rd2+4], %r783;
	mov.b64 	%rd3966, 0;
$L__BB0_821:
	shl.b64 	%rd2538, %rd3966, 2;
	add.s64 	%rd2539, %rd2, %rd2538;
	mov.b32 	%r1384, 39;
	st.local.u32 	[%rd2539], %r1384;
	mov.b32 	%r1385, 40;
	st.local.u32 	[%rd2+160], %r1385;
	ld.local.f32 	%f51, [%rd1+160];
	ld.local.u32 	%r784, [%rd2+156];
	mul.wide.s32 	%rd2540, %r784, 4;
	add.s64 	%rd2541, %rd1, %rd2540;
	ld.local.f32 	%f877, [%rd2541];
	setp.leu.f32 	%p786, %f877, %f51;
	mov.b64 	%rd3967, 40;
	@%p786 bra 	$L__BB0_862;
	st.local.u32 	[%rd2+160], %r784;
	ld.local.u32 	%r785, [%rd2+152];
	mul.wide.s32 	%rd2543, %r785, 4;
	add.s64 	%rd2544, %rd1, %rd2543;
	ld.local.f32 	%f878, [%rd2544];
	setp.leu.f32 	%p787, %f878, %f51;
	mov.b64 	%rd3967, 39;
	@%p787 bra 	$L__BB0_862;
	st.local.u32 	[%rd2+156], %r785;
	ld.local.u32 	%r786, [%rd2+148];
	mul.wide.s32 	%rd2546, %r786, 4;
	add.s64 	%rd2547, %rd1, %rd2546;
	ld.local.f32 	%f879, [%rd2547];
	setp.leu.f32 	%p788, %f879, %f51;
	mov.b64 	%rd3967, 38;
	@%p788 bra 	$L__BB0_862;
	st.local.u32 	[%rd2+152], %r786;
	ld.local.u32 	%r787, [%rd2+144];
	mul.wide.s32 	%rd2549, %r787, 4;
	add.s64 	%rd2550, %rd1, %rd2549;
	ld.local.f32 	%f880, [%rd2550];
	setp.leu.f32 	%p789, %f880, %f51;
	mov.b64 	%rd3967, 37;
	@%p789 bra 	$L__BB0_862;
	st.local.u32 	[%rd2+148], %r787;
	ld.local.u32 	%r788, [%rd2+140];
	mul.wide.s32 	%rd2552, %r788, 4;
	add.s64 	%rd2553, %rd1, %rd2552;
	ld.local.f32 	%f881, [%rd2553];
	setp.leu.f32 	%p790, %f881, %f51;
	mov.b64 	%rd3967, 36;
	@%p790 bra 	$L__BB0_862;
	st.local.u32 	[%rd2+144], %r788;
	ld.local.u32 	%r789, [%rd2+136];
	mul.wide.s32 	%rd2555, %r789, 4;
	add.s64 	%rd2556, %rd1, %rd2555;
	ld.local.f32 	%f882, [%rd2556];
	setp.leu.f32 	%p791, %f882, %f51;
	mov.b64 	%rd3967, 35;
	@%p791 bra 	$L__BB0_862;
	st.local.u32 	[%rd2+140], %r789;
	ld.local.u32 	%r790, [%rd2+132];
	mul.wide.s32 	%rd2558, %r790, 4;
	add.s64 	%rd2559, %rd1, %rd2558;
	ld.local.f32 	%f883, [%rd2559];
	setp.leu.f32 	%p792, %f883, %f51;
	mov.b64 	%rd3967, 34;
	@%p792 bra 	$L__BB0_862;
	st.local.u32 	[%rd2+136], %r790;
	ld.local.u32 	%r791, [%rd2+128];
	mul.wide.s32 	%rd2561, %r791, 4;
	add.s64 	%rd2562, %rd1, %rd2561;
	ld.local.f32 	%f884, [%rd2562];
	setp.leu.f32 	%p793, %f884, %f51;
	mov.b64 	%rd3967, 33;
	@%p793 bra 	$L__BB0_862;
	st.local.u32 	[%rd2+132], %r791;
	ld.local.u32 	%r792, [%rd2+124];
	mul.wide.s32 	%rd2564, %r792, 4;
	add.s64 	%rd2565, %rd1, %rd2564;
	ld.local.f32 	%f885, [%rd2565];
	setp.leu.f32 	%p794, %f885, %f51;
	mov.b64 	%rd3967, 32;
	@%p794 bra 	$L__BB0_862;
	st.local.u32 	[%rd2+128], %r792;
	ld.local.u32 	%r793, [%rd2+120];
	mul.wide.s32 	%rd2567, %r793, 4;
	add.s64 	%rd2568, %rd1, %rd2567;
	ld.local.f32 	%f886, [%rd2568];
	setp.leu.f32 	%p795, %f886, %f51;
	mov.b64 	%rd3967, 31;
	@%p795 bra 	$L__BB0_862;
	st.local.u32 	[%rd2+124], %r793;
	ld.local.u32 	%r794, [%rd2+116];
	mul.wide.s32 	%rd2570, %r794, 4;
	add.s64 	%rd2571, %rd1, %rd2570;
	ld.local.f32 	%f887, [%rd2571];
	setp.leu.f32 	%p796, %f887, %f51;
	mov.b64 	%rd3967, 30;
	@%p796 bra 	$L__BB0_862;
	st.local.u32 	[%rd2+120], %r794;
	ld.local.u32 	%r795, [%rd2+112];
	mul.wide.s32 	%rd2573, %r795, 4;
	add.s64 	%rd2574, %rd1, %rd2573;
	ld.local.f32 	%f888, [%rd2574];
	setp.leu.f32 	%p797, %f888, %f51;
	mov.b64 	%rd3967, 29;
	@%p797 bra 	$L__BB0_862;
	st.local.u32 	[%rd2+116], %r795;
	ld.local.u32 	%r796, [%rd2+108];
	mul.wide.s32 	%rd2576, %r796, 4;
	add.s64 	%rd2577, %rd1, %rd2576;
	ld.local.f32 	%f889, [%rd2577];
	setp.leu.f32 	%p798, %f889, %f51;
	mov.b64 	%rd3967, 28;
	@%p798 bra 	$L__BB0_862;
	st.local.u32 	[%rd2+112], %r796;
	ld.local.u32 	%r797, [%rd2+104];
	mul.wide.s32 	%rd2579, %r797, 4;
	add.s64 	%rd2580, %rd1, %rd2579;
	ld.local.f32 	%f890, [%rd2580];
	setp.leu.f32 	%p799, %f890, %f51;
	mov.b64 	%rd3967, 27;
	@%p799 bra 	$L__BB0_862;
	st.local.u32 	[%rd2+108], %r797;
	ld.local.u32 	%r798, [%rd2+100];
	mul.wide.s32 	%rd2582, %r798, 4;
	add.s64 	%rd2583, %rd1, %rd2582;
	ld.local.f32 	%f891, [%rd2583];
	setp.leu.f32 	%p800, %f891, %f51;
	mov.b64 	%rd3967, 26;
	@%p800 bra 	$L__BB0_862;
	st.local.u32 	[%rd2+104], %r798;
	ld.local.u32 	%r799, [%rd2+96];
	mul.wide.s32 	%rd2585, %r799, 4;
	add.s64 	%rd2586, %rd1, %rd2585;
	ld.local.f32 	%f892, [%rd2586];
	setp.leu.f32 	%p801, %f892, %f51;
	mov.b64 	%rd3967, 25;
	@%p801 bra 	$L__BB0_862;
	st.local.u32 	[%rd2+100], %r799;
	ld.local.u32 	%r800, [%rd2+92];
	mul.wide.s32 	%rd2588, %r800, 4;
	add.s64 	%rd2589, %rd1, %rd2588;
	ld.local.f32 	%f893, [%rd2589];
	setp.leu.f32 	%p802, %f893, %f51;
	mov.b64 	%rd3967, 24;
	@%p802 bra 	$L__BB0_862;
	st.local.u32 	[%rd2+96], %r800;
	ld.local.u32 	%r801, [%rd2+88];
	mul.wide.s32 	%rd2591, %r801, 4;
	add.s64 	%rd2592, %rd1, %rd2591;
	ld.local.f32 	%f894, [%rd2592];
	setp.leu.f32 	%p803, %f894, %f51;
	mov.b64 	%rd3967, 23;
	@%p803 bra 	$L__BB0_862;
	st.local.u32 	[%rd2+92], %r801;
	ld.local.u32 	%r802, [%rd2+84];
	mul.wide.s32 	%rd2594, %r802, 4;
	add.s64 	%rd2595, %rd1, %rd2594;
	ld.local.f32 	%f895, [%rd2595];
	setp.leu.f32 	%p804, %f895, %f51;
	mov.b64 	%rd3967, 22;
	@%p804 bra 	$L__BB0_862;
	st.local.u32 	[%rd2+88], %r802;
	ld.local.u32 	%r803, [%rd2+80];
	mul.wide.s32 	%rd2597, %r803, 4;
	add.s64 	%rd2598, %rd1, %rd2597;
	ld.local.f32 	%f896, [%rd2598];
	setp.leu.f32 	%p805, %f896, %f51;
	mov.b64 	%rd3967, 21;
	@%p805 bra 	$L__BB0_862;
	st.local.u32 	[%rd2+84], %r803;
	ld.local.u32 	%r804, [%rd2+76];
	mul.wide.s32 	%rd2600, %r804, 4;
	add.s64 	%rd2601, %rd1, %rd2600;
	ld.local.f32 	%f897, [%rd2601];
	setp.leu.f32 	%p806, %f897, %f51;
	mov.b64 	%rd3967, 20;
	@%p806 bra 	$L__BB0_862;
	st.local.u32 	[%rd2+80], %r804;
	ld.local.u32 	%r805, [%rd2+72];
	mul.wide.s32 	%rd2603, %r805, 4;
	add.s64 	%rd2604, %rd1, %rd2603;
	ld.local.f32 	%f898, [%rd2604];
	setp.leu.f32 	%p807, %f898, %f51;
	mov.b64 	%rd3967, 19;
	@%p807 bra 	$L__BB0_862;
	st.local.u32 	[%rd2+76], %r805;
	ld.local.u32 	%r806, [%rd2+68];
	mul.wide.s32 	%rd2606, %r806, 4;
	add.s64 	%rd2607, %rd1, %rd2606;
	ld.local.f32 	%f899, [%rd2607];
	setp.leu.f32 	%p808, %f899, %f51;
	mov.b64 	%rd3967, 18;
	@%p808 bra 	$L__BB0_862;
	st.local.u32 	[%rd2+72], %r806;
	ld.local.u32 	%r807, [%rd2+64];
	mul.wide.s32 	%rd2609, %r807, 4;
	add.s64 	%rd2610, %rd1, %rd2609;
	ld.local.f32 	%f900, [%rd2610];
	setp.leu.f32 	%p809, %f900, %f51;
	mov.b64 	%rd3967, 17;
	@%p809 bra 	$L__BB0_862;
	st.local.u32 	[%rd2+68], %r807;
	ld.local.u32 	%r808, [%rd2+60];
	mul.wide.s32 	%rd2612, %r808, 4;
	add.s64 	%rd2613, %rd1, %rd2612;
	ld.local.f32 	%f901, [%rd2613];
	setp.leu.f32 	%p810, %f901, %f51;
	mov.b64 	%rd3967, 16;
	@%p810 bra 	$L__BB0_862;
	st.local.u32 	[%rd2+64], %r808;
	ld.local.u32 	%r809, [%rd2+56];
	mul.wide.s32 	%rd2615, %r809, 4;
	add.s64 	%rd2616, %rd1, %rd2615;
	ld.local.f32 	%f902, [%rd2616];
	setp.leu.f32 	%p811, %f902, %f51;
	mov.b64 	%rd3967, 15;
	@%p811 bra 	$L__BB0_862;
	st.local.u32 	[%rd2+60], %r809;
	ld.local.u32 	%r810, [%rd2+52];
	mul.wide.s32 	%rd2618, %r810, 4;
	add.s64 	%rd2619, %rd1, %rd2618;
	ld.local.f32 	%f903, [%rd2619];
	setp.leu.f32 	%p812, %f903, %f51;
	mov.b64 	%rd3967, 14;
	@%p812 bra 	$L__BB0_862;
	st.local.u32 	[%rd2+56], %r810;
	ld.local.u32 	%r811, [%rd2+48];
	mul.wide.s32 	%rd2621, %r811, 4;
	add.s64 	%rd2622, %rd1, %rd2621;
	ld.local.f32 	%f904, [%rd2622];
	setp.leu.f32 	%p813, %f904, %f51;
	mov.b64 	%rd3967, 13;
	@%p813 bra 	$L__BB0_862;
	st.local.u32 	[%rd2+52], %r811;
	ld.local.u32 	%r812, [%rd2+44];
	mul.wide.s32 	%rd2624, %r812, 4;
	add.s64 	%rd2625, %rd1, %rd2624;
	ld.local.f32 	%f905, [%rd2625];
	setp.leu.f32 	%p814, %f905, %f51;
	mov.b64 	%rd3967, 12;
	@%p814 bra 	$L__BB0_862;
	st.local.u32 	[%rd2+48], %r812;
	ld.local.u32 	%r813, [%rd2+40];
	mul.wide.s32 	%rd2627, %r813, 4;
	add.s64 	%rd2628, %rd1, %rd2627;
	ld.local.f32 	%f906, [%rd2628];
	setp.leu.f32 	%p815, %f906, %f51;
	mov.b64 	%rd3967, 11;
	@%p815 bra 	$L__BB0_862;
	st.local.u32 	[%rd2+44], %r813;
	ld.local.u32 	%r814, [%rd2+36];
	mul.wide.s32 	%rd2630, %r814, 4;
	add.s64 	%rd2631, %rd1, %rd2630;
	ld.local.f32 	%f907, [%rd2631];
	setp.leu.f32 	%p816, %f907, %f51;
	mov.b64 	%rd3967, 10;
	@%p816 bra 	$L__BB0_862;
	st.local.u32 	[%rd2+40], %r814;
	ld.local.u32 	%r815, [%rd2+32];
	mul.wide.s32 	%rd2633, %r815, 4;
	add.s64 	%rd2634, %rd1, %rd2633;
	ld.local.f32 	%f908, [%rd2634];
	setp.leu.f32 	%p817, %f908, %f51;
	mov.b64 	%rd3967, 9;
	@%p817 bra 	$L__BB0_862;
	st.local.u32 	[%rd2+36], %r815;
	ld.local.u32 	%r816, [%rd2+28];
	mul.wide.s32 	%rd2636, %r816, 4;
	add.s64 	%rd2637, %rd1, %rd2636;
	ld.local.f32 	%f909, [%rd2637];
	setp.leu.f32 	%p818, %f909, %f51;
	mov.b64 	%rd3967, 8;
	@%p818 bra 	$L__BB0_862;
	st.local.u32 	[%rd2+32], %r816;
	ld.local.u32 	%r817, [%rd2+24];
	mul.wide.s32 	%rd2639, %r817, 4;
	add.s64 	%rd2640, %rd1, %rd2639;
	ld.local.f32 	%f910, [%rd2640];
	setp.leu.f32 	%p819, %f910, %f51;
	mov.b64 	%rd3967, 7;
	@%p819 bra 	$L__BB0_862;
	st.local.u32 	[%rd2+28], %r817;
	ld.local.u32 	%r818, [%rd2+20];
	mul.wide.s32 	%rd2642, %r818, 4;
	add.s64 	%rd2643, %rd1, %rd2642;
	ld.local.f32 	%f911, [%rd2643];
	setp.leu.f32 	%p820, %f911, %f51;
	mov.b64 	%rd3967, 6;
	@%p820 bra 	$L__BB0_862;
	st.local.u32 	[%rd2+24], %r818;
	ld.local.u32 	%r819, [%rd2+16];
	mul.wide.s32 	%rd2645, %r819, 4;
	add.s64 	%rd2646, %rd1, %rd2645;
	ld.local.f32 	%f912, [%rd2646];
	setp.leu.f32 	%p821, %f912, %f51;
	mov.b64 	%rd3967, 5;
	@%p821 bra 	$L__BB0_862;
	st.local.u32 	[%rd2+20], %r819;
	ld.local.u32 	%r820, [%rd2+12];
	mul.wide.s32 	%rd2648, %r820, 4;
	add.s64 	%rd2649, %rd1, %rd2648;
	ld.local.f32 	%f913, [%rd2649];
	setp.leu.f32 	%p822, %f913, %f51;
	mov.b64 	%rd3967, 4;
	@%p822 bra 	$L__BB0_862;
	st.local.u32 	[%rd2+16], %r820;
	ld.local.u32 	%r821, [%rd2+8];
	mul.wide.s32 	%rd2651, %r821, 4;
	add.s64 	%rd2652, %rd1, %rd2651;
	ld.local.f32 	%f914, [%rd2652];
	setp.leu.f32 	%p823, %f914, %f51;
	mov.b64 	%rd3967, 3;
	@%p823 bra 	$L__BB0_862;
	st.local.u32 	[%rd2+12], %r821;
	ld.local.u32 	%r822, [%rd2+4];
	mul.wide.s32 	%rd2654, %r822, 4;
	add.s64 	%rd2655, %rd1, %rd2654;
	ld.local.f32 	%f915, [%rd2655];
	setp.leu.f32 	%p824, %f915, %f51;
	mov.b64 	%rd3967, 2;
	@%p824 bra 	$L__BB0_862;
	st.local.u32 	[%rd2+8], %r822;
	ld.local.u32 	%r823, [%rd2];
	mul.wide.s32 	%rd2657, %r823, 4;
	add.s64 	%rd2658, %rd1, %rd2657;
	ld.local.f32 	%f916, [%rd2658];
	setp.leu.f32 	%p825, %f916, %f51;
	mov.b64 	%rd3967, 1;
	@%p825 bra 	$L__BB0_862;
	st.local.u32 	[%rd2+4], %r823;
	mov.b64 	%rd3967, 0;
$L__BB0_862:
	shl.b64 	%rd2661, %rd3967, 2;
	add.s64 	%rd2662, %rd2, %rd2661;
	mov.b32 	%r1386, 40;
	st.local.u32 	[%rd2662], %r1386;
	mov.b32 	%r1387, 41;
	st.local.u32 	[%rd2+164], %r1387;
	ld.local.f32 	%f52, [%rd1+164];
	ld.local.u32 	%r824, [%rd2+160];
	mul.wide.s32 	%rd2663, %r824, 4;
	add.s64 	%rd2664, %rd1, %rd2663;
	ld.local.f32 	%f917, [%rd2664];
	setp.leu.f32 	%p826, %f917, %f52;
	mov.b64 	%rd3968, 41;
	@%p826 bra 	$L__BB0_904;
	st.local.u32 	[%rd2+164], %r824;
	ld.local.u32 	%r825, [%rd2+156];
	mul.wide.s32 	%rd2666, %r825, 4;
	add.s64 	%rd2667, %rd1, %rd2666;
	ld.local.f32 	%f918, [%rd2667];
	setp.leu.f32 	%p827, %f918, %f52;
	mov.b64 	%rd3968, 40;
	@%p827 bra 	$L__BB0_904;
	st.local.u32 	[%rd2+160], %r825;
	ld.local.u32 	%r826, [%rd2+152];
	mul.wide.s32 	%rd2669, %r826, 4;
	add.s64 	%rd2670, %rd1, %rd2669;
	ld.local.f32 	%f919, [%rd2670];
	setp.leu.f32 	%p828, %f919, %f52;
	mov.b64 	%rd3968, 39;
	@%p828 bra 	$L__BB0_904;
	st.local.u32 	[%rd2+156], %r826;
	ld.local.u32 	%r827, [%rd2+148];
	mul.wide.s32 	%rd2672, %r827, 4;
	add.s64 	%rd2673, %rd1, %rd2672;
	ld.local.f32 	%f920, [%rd2673];
	setp.leu.f32 	%p829, %f920, %f52;
	mov.b64 	%rd3968, 38;
	@%p829 bra 	$L__BB0_904;
	st.local.u32 	[%rd2+152], %r827;
	ld.local.u32 	%r828, [%rd2+144];
	mul.wide.s32 	%rd2675, %r828, 4;
	add.s64 	%rd2676, %rd1, %rd2675;
	ld.local.f32 	%f921, [%rd2676];
	setp.leu.f32 	%p830, %f921, %f52;
	mov.b64 	%rd3968, 37;
	@%p830 bra 	$L__BB0_904;
	st.local.u32 	[%rd2+148], %r828;
	ld.local.u32 	%r829, [%rd2+140];
	mul.wide.s32 	%rd2678, %r829, 4;
	add.s64 	%rd2679, %rd1, %rd2678;
	ld.local.f32 	%f922, [%rd2679];
	setp.leu.f32 	%p831, %f922, %f52;
	mov.b64 	%rd3968, 36;
	@%p831 bra 	$L__BB0_904;
	st.local.u32 	[%rd2+144], %r829;
	ld.local.u32 	%r830, [%rd2+136];
	mul.wide.s32 	%rd2681, %r830, 4;
	add.s64 	%rd2682, %rd1, %rd2681;
	ld.local.f32 	%f923, [%rd2682];
	setp.leu.f32 	%p832, %f923, %f52;
	mov.b64 	%rd3968, 35;
	@%p832 bra 	$L__BB0_904;
	st.local.u32 	[%rd2+140], %r830;
	ld.local.u32 	%r831, [%rd2+132];
	mul.wide.s32 	%rd2684, %r831, 4;
	add.s64 	%rd2685, %rd1, %rd2684;
	ld.local.f32 	%f924, [%rd2685];
	setp.leu.f32 	%p833, %f924, %f52;
	mov.b64 	%rd3968, 34;
	@%p833 bra 	$L__BB0_904;
	st.local.u32 	[%rd2+136], %r831;
	ld.local.u32 	%r832, [%rd2+128];
	mul.wide.s32 	%rd2687, %r832, 4;
	add.s64 	%rd2688, %rd1, %rd2687;
	ld.local.f32 	%f925, [%rd2688];
	setp.leu.f32 	%p834, %f925, %f52;
	mov.b64 	%rd3968, 33;
	@%p834 bra 	$L__BB0_904;
	st.local.u32 	[%rd2+132], %r832;
	ld.local.u32 	%r833, [%rd2+124];
	mul.wide.s32 	%rd2690, %r833, 4;
	add.s64 	%rd2691, %rd1, %rd2690;
	ld.local.f32 	%f926, [%rd2691];
	setp.leu.f32 	%p835, %f926, %f52;
	mov.b64 	%rd3968, 32;
	@%p835 bra 	$L__BB0_904;
	st.local.u32 	[%rd2+128], %r833;
	ld.local.u32 	%r834, [%rd2+120];
	mul.wide.s32 	%rd2693, %r834, 4;
	add.s64 	%rd2694, %rd1, %rd2693;
	ld.local.f32 	%f927, [%rd2694];
	setp.leu.f32 	%p836, %f927, %f52;
	mov.b64 	%rd3968, 31;
	@%p836 bra 	$L__BB0_904;
	st.local.u32 	[%rd2+124], %r834;
	ld.local.u32 	%r835, [%rd2+116];
	mul.wide.s32 	%rd2696, %r835, 4;
	add.s64 	%rd2697, %rd1, %rd2696;
	ld.local.f32 	%f928, [%rd2697];
	setp.leu.f32 	%p837, %f928, %f52;
	mov.b64 	%rd3968, 30;
	@%p837 bra 	$L__BB0_904;
	st.local.u32 	[%rd2+120], %r835;
	ld.local.u32 	%r836, [%rd2+112];
	mul.wide.s32 	%rd2699, %r836, 4;
	add.s64 	%rd2700, %rd1, %rd2699;
	ld.local.f32 	%f929, [%rd2700];
	setp.leu.f32 	%p838, %f929, %f52;
	mov.b64 	%rd3968, 29;
	@%p838 bra 	$L__BB0_904;
	st.local.u32 	[%rd2+116], %r836;
	ld.local.u32 	%r837, [%rd2+108];
	mul.wide.s32 	%rd2702, %r837, 4;
	add.s64 	%rd2703, %rd1, %rd2702;
	ld.local.f32 	%f930, [%rd2703];
	setp.leu.f32 	%p839, %f930, %f52;
	mov.b64 	%rd3968, 28;
	@%p839 bra 	$L__BB0_904;
	st.local.u32 	[%rd2+112], %r837;
	ld.local.u32 	%r838, [%rd2+104];
	mul.wide.s32 	%rd2705, %r838, 4;
	add.s64 	%rd2706, %rd1, %rd2705;
	ld.local.f32 	%f931, [%rd2706];
	setp.leu.f32 	%p840, %f931, %f52;
	mov.b64 	%rd3968, 27;
	@%p840 bra 	$L__BB0_904;
	st.local.u32 	[%rd2+108], %r838;
	ld.local.u32 	%r839, [%rd2+100];
	mul.wide.s32 	%rd2708, %r839, 4;
	add.s64 	%rd2709, %rd1, %rd2708;
	ld.local.f32 	%f932, [%rd2709];
	setp.leu.f32 	%p841, %f932, %f52;
	mov.b64 	%rd3968, 26;
	@%p841 bra 	$L__BB0_904;
	st.local.u32 	[%rd2+104], %r839;
	ld.local.u32 	%r840, [%rd2+96];
	mul.wide.s32 	%rd2711, %r840, 4;
	add.s64 	%rd2712, %rd1, %rd2711;
	ld.local.f32 	%f933, [%rd2712];
	setp.leu.f32 	%p842, %f933, %f52;
	mov.b64 	%rd3968, 25;
	@%p842 bra 	$L__BB0_904;
	st.local.u32 	[%rd2+100], %r840;
	ld.local.u32 	%r841, [%rd2+92];
	mul.wide.s32 	%rd2714, %r841, 4;
	add.s64 	%rd2715, %rd1, %rd2714;
	ld.local.f32 	%f934, [%rd2715];
	setp.leu.f32 	%p843, %f934, %f52;
	mov.b64 	%rd3968, 24;
	@%p843 bra 	$L__BB0_904;
	st.local.u32 	[%rd2+96], %r841;
	ld.local.u32 	%r842, [%rd2+88];
	mul.wide.s32 	%rd2717, %r842, 4;
	add.s64 	%rd2718, %rd1, %rd2717;
	ld.local.f32 	%f935, [%rd2718];
	setp.leu.f32 	%p844, %f935, %f52;
	mov.b64 	%rd3968, 23;
	@%p844 bra 	$L__BB0_904;
	st.local.u32 	[%rd2+92], %r842;
	ld.local.u32 	%r843, [%rd2+84];
	mul.wide.s32 	%rd2720, %r843, 4;
	add.s64 	%rd2721, %rd1, %rd2720;
	ld.local.f32 	%f936, [%rd2721];
	setp.leu.f32 	%p845, %f936, %f52;
	mov.b64 	%rd3968, 22;
	@%p845 bra 	$L__BB0_904;
	st.local.u32 	[%rd2+88], %r843;
	ld.local.u32 	%r844, [%rd2+80];
	mul.wide.s32 	%rd2723, %r844, 4;
	add.s64 	%rd2724, %rd1, %rd2723;
	ld.local.f32 	%f937, [%rd2724];
	setp.leu.f32 	%p846, %f937, %f52;
	mov.b64 	%rd3968, 21;
	@%p846 bra 	$L__BB0_904;
	st.local.u32 	[%rd2+84], %r844;
	ld.local.u32 	%r845, [%rd2+76];
	mul.wide.s32 	%rd2726, %r845, 4;
	add.s64 	%rd2727, %rd1, %rd2726;
	ld.local.f32 	%f938, [%rd2727];
	setp.leu.f32 	%p847, %f938, %f52;
	mov.b64 	%rd3968, 20;
	@%p847 bra 	$L__BB0_904;
	st.local.u32 	[%rd2+80], %r845;
	ld.local.u32 	%r846, [%rd2+72];
	mul.wide.s32 	%rd2729, %r846, 4;
	add.s64 	%rd2730, %rd1, %rd2729;
	ld.local.f32 	%f939, [%rd2730];
	setp.leu.f32 	%p848, %f939, %f52;
	mov.b64 	%rd3968, 19;
	@%p848 bra 	$L__BB0_904;
	st.local.u32 	[%rd2+76], %r846;
	ld.local.u32 	%r847, [%rd2+68];
	mul.wide.s32 	%rd2732, %r847, 4;
	add.s64 	%rd2733, %rd1, %rd2732;
	ld.local.f32 	%f940, [%rd2733];
	setp.leu.f32 	%p849, %f940, %f52;
	mov.b64 	%rd3968, 18;
	@%p849 bra 	$L__BB0_904;
	st.local.u32 	[%rd2+72], %r847;
	ld.local.u32 	%r848, [%rd2+64];
	mul.wide.s32 	%rd2735, %r848, 4;
	add.s64 	%rd2736, %rd1, %rd2735;
	ld.local.f32 	%f941, [%rd2736];
	setp.leu.f32 	%p850, %f941, %f52;
	mov.b64 	%rd3968, 17;
	@%p850 bra 	$L__BB0_904;
	st.local.u32 	[%rd2+68], %r848;
	ld.local.u32 	%r849, [%rd2+60];
	mul.wide.s32 	%rd2738, %r849, 4;
	add.s64 	%rd2739, %rd1, %rd2738;
	ld.local.f32 	%f942, [%rd2739];
	setp.leu.f32 	%p851, %f942, %f52;
	mov.b64 	%rd3968, 16;
	@%p851 bra 	$L__BB0_904;
	st.local.u32 	[%rd2+64], %r849;
	ld.local.u32 	%r850, [%rd2+56];
	mul.wide.s32 	%rd2741, %r850, 4;
	add.s64 	%rd2742, %rd1, %rd2741;
	ld.local.f32 	%f943, [%rd2742];
	setp.leu.f32 	%p852, %f943, %f52;
	mov.b64 	%rd3968, 15;
	@%p852 bra 	$L__BB0_904;
	st.local.u32 	[%rd2+60], %r850;
	ld.local.u32 	%r851, [%rd2+52];
	mul.wide.s32 	%rd2744, %r851, 4;
	add.s64 	%rd2745, %rd1, %rd2744;
	ld.local.f32 	%f944, [%rd2745];
	setp.leu.f32 	%p853, %f944, %f52;
	mov.b64 	%rd3968, 14;
	@%p853 bra 	$L__BB0_904;
	st.local.u32 	[%rd2+56], %r851;
	ld.local.u32 	%r852, [%rd2+48];
	mul.wide.s32 	%rd2747, %r852, 4;
	add.s64 	%rd2748, %rd1, %rd2747;
	ld.local.f32 	%f945, [%rd2748];
	setp.leu.f32 	%p854, %f945, %f52;
	mov.b64 	%rd3968, 13;
	@%p854 bra 	$L__BB0_904;
	st.local.u32 	[%rd2+52], %r852;
	ld.local.u32 	%r853, [%rd2+44];
	mul.wide.s32 	%rd2750, %r853, 4;
	add.s64 	%rd2751, %rd1, %rd2750;
	ld.local.f32 	%f946, [%rd2751];
	setp.leu.f32 	%p855, %f946, %f52;
	mov.b64 	%rd3968, 12;
	@%p855 bra 	$L__BB0_904;
	st.local.u32 	[%rd2+48], %r853;
	ld.local.u32 	%r854, [%rd2+40];
	mul.wide.s32 	%rd2753, %r854, 4;
	add.s64 	%rd2754, %rd1, %rd2753;
	ld.local.f32 	%f947, [%rd2754];
	setp.leu.f32 	%p856, %f947, %f52;
	mov.b64 	%rd3968, 11;
	@%p856 bra 	$L__BB0_904;
	st.local.u32 	[%rd2+44], %r854;
	ld.local.u32 	%r855, [%rd2+36];
	mul.wide.s32 	%rd2756, %r855, 4;
	add.s64 	%rd2757, %rd1, %rd2756;
	ld.local.f32 	%f948, [%rd2757];
	setp.leu.f32 	%p857, %f948, %f52;
	mov.b64 	%rd3968, 10;
	@%p857 bra 	$L__BB0_904;
	st.local.u32 	[%rd2+40], %r855;
	ld.local.u32 	%r856, [%rd2+32];
	mul.wide.s32 	%rd2759, %r856, 4;
	add.s64 	%rd2760, %rd1, %rd2759;
	ld.local.f32 	%f949, [%rd2760];
	setp.leu.f32 	%p858, %f949, %f52;
	mov.b64 	%rd3968, 9;
	@%p858 bra 	$L__BB0_904;
	st.local.u32 	[%rd2+36], %r856;
	ld.local.u32 	%r857, [%rd2+28];
	mul.wide.s32 	%rd2762, %r857, 4;
	add.s64 	%rd2763, %rd1, %rd2762;
	ld.local.f32 	%f950, [%rd2763];
	setp.leu.f32 	%p859, %f950, %f52;
	mov.b64 	%rd3968, 8;
	@%p859 bra 	$L__BB0_904;
	st.local.u32 	[%rd2+32], %r857;
	ld.local.u32 	%r858, [%rd2+24];
	mul.wide.s32 	%rd2765, %r858, 4;
	add.s64 	%rd2766, %rd1, %rd2765;
	ld.local.f32 	%f951, [%rd2766];
	setp.leu.f32 	%p860, %f951, %f52;
	mov.b64 	%rd3968, 7;
	@%p860 bra 	$L__BB0_904;
	st.local.u32 	[%rd2+28], %r858;
	ld.local.u32 	%r859, [%rd2+20];
	mul.wide.s32 	%rd2768, %r859, 4;
	add.s64 	%rd2769, %rd1, %rd2768;
	ld.local.f32 	%f952, [%rd2769];
	setp.leu.f32 	%p861, %f952, %f52;
	mov.b64 	%rd3968, 6;
	@%p861 bra 	$L__BB0_904;
	st.local.u32 	[%rd2+24], %r859;
	ld.local.u32 	%r860, [%rd2+16];
	mul.wide.s32 	%rd2771, %r860, 4;
	add.s64 	%rd2772, %rd1, %rd2771;
	ld.local.f32 	%f953, [%rd2772];
	setp.leu.f32 	%p862, %f953, %f52;
	mov.b64 	%rd3968, 5;
	@%p862 bra 	$L__BB0_904;
	st.local.u32 	[%rd2+20], %r860;
	ld.local.u32 	%r861, [%rd2+12];
	mul.wide.s32 	%rd2774, %r861, 4;
	add.s64 	%rd2775, %rd1, %rd2774;
	ld.local.f32 	%f954, [%rd2775];
	setp.leu.f32 	%p863, %f954, %f52;
	mov.b64 	%rd3968, 4;
	@%p863 bra 	$L__BB0_904;
	st.local.u32 	[%rd2+16], %r861;
	ld.local.u32 	%r862, [%rd2+8];
	mul.wide.s32 	%rd2777, %r862, 4;
	add.s64 	%rd2778, %rd1, %rd2777;
	ld.local.f32 	%f955, [%rd2778];
	setp.leu.f32 	%p864, %f955, %f52;
	mov.b64 	%rd3968, 3;
	@%p864 bra 	$L__BB0_904;
	st.local.u32 	[%rd2+12], %r862;
	ld.local.u32 	%r863, [%rd2+4];
	mul.wide.s32 	%rd2780, %r863, 4;
	add.s64 	%rd2781, %rd1, %rd2780;
	ld.local.f32 	%f956, [%rd2781];
	setp.leu.f32 	%p865, %f956, %f52;
	mov.b64 	%rd3968, 2;
	@%p865 bra 	$L__BB0_904;
	st.local.u32 	[%rd2+8], %r863;
	ld.local.u32 	%r864, [%rd2];
	mul.wide.s32 	%rd2783, %r864, 4;
	add.s64 	%rd2784, %rd1, %rd2783;
	ld.local.f32 	%f957, [%rd2784];
	setp.leu.f32 	%p866, %f957, %f52;
	mov.b64 	%rd3968, 1;
	@%p866 bra 	$L__BB0_904;
	st.local.u32 	[%rd2+4], %r864;
	mov.b64 	%rd3968, 0;
$L__BB0_904:
	shl.b64 	%rd2787, %rd3968, 2;
	add.s64 	%rd2788, %rd2, %rd2787;
	mov.b32 	%r1388, 41;
	st.local.u32 	[%rd2788], %r1388;
	mov.b32 	%r1389, 42;
	st.local.u32 	[%rd2+168], %r1389;
	ld.local.f32 	%f53, [%rd1+168];
	ld.local.u32 	%r865, [%rd2+164];
	mul.wide.s32 	%rd2789, %r865, 4;
	add.s64 	%rd2790, %rd1, %rd2789;
	ld.local.f32 	%f958, [%rd2790];
	setp.leu.f32 	%p867, %f958, %f53;
	mov.b64 	%rd3969, 42;
	@%p867 bra 	$L__BB0_947;
	st.local.u32 	[%rd2+168], %r865;
	ld.local.u32 	%r866, [%rd2+160];
	mul.wide.s32 	%rd2792, %r866, 4;
	add.s64 	%rd2793, %rd1, %rd2792;
	ld.local.f32 	%f959, [%rd2793];
	setp.leu.f32 	%p868, %f959, %f53;
	mov.b64 	%rd3969, 41;
	@%p868 bra 	$L__BB0_947;
	st.local.u32 	[%rd2+164], %r866;
	ld.local.u32 	%r867, [%rd2+156];
	mul.wide.s32 	%rd2795, %r867, 4;
	add.s64 	%rd2796, %rd1, %rd2795;
	ld.local.f32 	%f960, [%rd2796];
	setp.leu.f32 	%p869, %f960, %f53;
	mov.b64 	%rd3969, 40;
	@%p869 bra 	$L__BB0_947;
	st.local.u32 	[%rd2+160], %r867;
	ld.local.u32 	%r868, [%rd2+152];
	mul.wide.s32 	%rd2798, %r868, 4;
	add.s64 	%rd2799, %rd1, %rd2798;
	ld.local.f32 	%f961, [%rd2799];
	setp.leu.f32 	%p870, %f961, %f53;
	mov.b64 	%rd3969, 39;
	@%p870 bra 	$L__BB0_947;
	st.local.u32 	[%rd2+156], %r868;
	ld.local.u32 	%r869, [%rd2+148];
	mul.wide.s32 	%rd2801, %r869, 4;
	add.s64 	%rd2802, %rd1, %rd2801;
	ld.local.f32 	%f962, [%rd2802];
	setp.leu.f32 	%p871, %f962, %f53;
	mov.b64 	%rd3969, 38;
	@%p871 bra 	$L__BB0_947;
	st.local.u32 	[%rd2+152], %r869;
	ld.local.u32 	%r870, [%rd2+144];
	mul.wide.s32 	%rd2804, %r870, 4;
	add.s64 	%rd2805, %rd1, %rd2804;
	ld.local.f32 	%f963, [%rd2805];
	setp.leu.f32 	%p872, %f963, %f53;
	mov.b64 	%rd3969, 37;
	@%p872 bra 	$L__BB0_947;
	st.local.u32 	[%rd2+148], %r870;
	ld.local.u32 	%r871, [%rd2+140];
	mul.wide.s32 	%rd2807, %r871, 4;
	add.s64 	%rd2808, %rd1, %rd2807;
	ld.local.f32 	%f964, [%rd2808];
	setp.leu.f32 	%p873, %f964, %f53;
	mov.b64 	%rd3969, 36;
	@%p873 bra 	$L__BB0_947;
	st.local.u32 	[%rd2+144], %r871;
	ld.local.u32 	%r872, [%rd2+136];
	mul.wide.s32 	%rd2810, %r872, 4;
	add.s64 	%rd2811, %rd1, %rd2810;
	ld.local.f32 	%f965, [%rd2811];
	setp.leu.f32 	%p874, %f965, %f53;
	mov.b64 	%rd3969, 35;
	@%p874 bra 	$L__BB0_947;
	st.local.u32 	[%rd2+140], %r872;
	ld.local.u32 	%r873, [%rd2+132];
	mul.wide.s32 	%rd2813, %r873, 4;
	add.s64 	%rd2814, %rd1, %rd2813;
	ld.local.f32 	%f966, [%rd2814];
	setp.leu.f32 	%p875, %f966, %f53;
	mov.b64 	%rd3969, 34;
	@%p875 bra 	$L__BB0_947;
	st.local.u32 	[%rd2+136], %r873;
	ld.local.u32 	%r874, [%rd2+128];
	mul.wide.s32 	%rd2816, %r874, 4;
	add.s64 	%rd2817, %rd1, %rd2816;
	ld.local.f32 	%f967, [%rd2817];
	setp.leu.f32 	%p876, %f967, %f53;
	mov.b64 	%rd3969, 33;
	@%p876 bra 	$L__BB0_947;
	st.local.u32 	[%rd2+132], %r874;
	ld.local.u32 	%r875, [%rd2+124];
	mul.wide.s32 	%rd2819, %r875, 4;
	add.s64 	%rd2820, %rd1, %rd2819;
	ld.local.f32 	%f968, [%rd2820];
	setp.leu.f32 	%p877, %f968, %f53;
	mov.b64 	%rd3969, 32;
	@%p877 bra 	$L__BB0_947;
	st.local.u32 	[%rd2+128], %r875;
	ld.local.u32 	%r876, [%rd2+120];
	mul.wide.s32 	%rd2822, %r876, 4;
	add.s64 	%rd2823, %rd1, %rd2822;
	ld.local.f32 	%f969, [%rd2823];
	setp.leu.f32 	%p878, %f969, %f53;
	mov.b64 	%rd3969, 31;
	@%p878 bra 	$L__BB0_947;
	st.local.u32 	[%rd2+124], %r876;
	ld.local.u32 	%r877, [%rd2+116];
	mul.wide.s32 	%rd2825, %r877, 4;
	add.s64 	%rd2826, %rd1, %rd2825;
	ld.local.f32 	%f970, [%rd2826];
	setp.leu.f32 	%p879, %f970, %f53;
	mov.b64 	%rd3969, 30;
	@%p879 bra 	$L__BB0_947;
	st.local.u32 	[%rd2+120], %r877;
	ld.local.u32 	%r878, [%rd2+112];
	mul.wide.s32 	%rd2828, %r878, 4;
	add.s64 	%rd2829, %rd1, %rd2828;
	ld.local.f32 	%f971, [%rd2829];
	setp.leu.f32 	%p880, %f971, %f53;
	mov.b64 	%rd3969, 29;
	@%p880 bra 	$L__BB0_947;
	st.local.u32 	[%rd2+116], %r878;
	ld.local.u32 	%r879, [%rd2+108];
	mul.wide.s32 	%rd2831, %r879, 4;
	add.s64 	%rd2832, %rd1, %rd2831;
	ld.local.f32 	%f972, [%rd2832];
	setp.leu.f32 	%p881, %f972, %f53;
	mov.b64 	%rd3969, 28;
	@%p881 bra 	$L__BB0_947;
	st.local.u32 	[%rd2+112], %r879;
	ld.local.u32 	%r880, [%rd2+104];
	mul.wide.s32 	%rd2834, %r880, 4;
	add.s64 	%rd2835, %rd1, %rd2834;
	ld.local.f32 	%f973, [%rd2835];
	setp.leu.f32 	%p882, %f973, %f53;
	mov.b64 	%rd3969, 27;
	@%p882 bra 	$L__BB0_947;
	st.local.u32 	[%rd2+108], %r880;
	ld.local.u32 	%r881, [%rd2+100];
	mul.wide.s32 	%rd2837, %r881, 4;
	add.s64 	%rd2838, %rd1, %rd2837;
	ld.local.f32 	%f974, [%rd2838];
	setp.leu.f32 	%p883, %f974, %f53;
	mov.b64 	%rd3969, 26;
	@%p883 bra 	$L__BB0_947;
	st.local.u32 	[%rd2+104], %r881;
	ld.local.u32 	%r882, [%rd2+96];
	mul.wide.s32 	%rd2840, %r882, 4;
	add.s64 	%rd2841, %rd1, %rd2840;
	ld.local.f32 	%f975, [%rd2841];
	setp.leu.f32 	%p884, %f975, %f53;
	mov.b64 	%rd3969, 25;
	@%p884 bra 	$L__BB0_947;
	st.local.u32 	[%rd2+100], %r882;
	ld.local.u32 	%r883, [%rd2+92];
	mul.wide.s32 	%rd2843, %r883, 4;
	add.s64 	%rd2844, %rd1, %rd2843;
	ld.local.f32 	%f976, [%rd2844];
	setp.leu.f32 	%p885, %f976, %f53;
	mov.b64 	%rd3969, 24;
	@%p885 bra 	$L__BB0_947;
	st.local.u32 	[%rd2+96], %r883;
	ld.local.u32 	%r884, [%rd2+88];
	mul.wide.s32 	%rd2846, %r884, 4;
	add.s64 	%rd2847, %rd1, %rd2846;
	ld.local.f32 	%f977, [%rd2847];
	setp.leu.f32 	%p886, %f977, %f53;
	mov.b64 	%rd3969, 23;
	@%p886 bra 	$L__BB0_947;
	st.local.u32 	[%rd2+92], %r884;
	ld.local.u32 	%r885, [%rd2+84];
	mul.wide.s32 	%rd2849, %r885, 4;
	add.s64 	%rd2850, %rd1, %rd2849;
	ld.local.f32 	%f978, [%rd2850];
	setp.leu.f32 	%p887, %f978, %f53;
	mov.b64 	%rd3969, 22;
	@%p887 bra 	$L__BB0_947;
	st.local.u32 	[%rd2+88], %r885;
	ld.local.u32 	%r886, [%rd2+80];
	mul.wide.s32 	%rd2852, %r886, 4;
	add.s64 	%rd2853, %rd1, %rd2852;
	ld.local.f32 	%f979, [%rd2853];
	setp.leu.f32 	%p888, %f979, %f53;
	mov.b64 	%rd3969, 21;
	@%p888 bra 	$L__BB0_947;
	st.local.u32 	[%rd2+84], %r886;
	ld.local.u32 	%r887, [%rd2+76];
	mul.wide.s32 	%rd2855, %r887, 4;
	add.s64 	%rd2856, %rd1, %rd2855;
	ld.local.f32 	%f980, [%rd2856];
	setp.leu.f32 	%p889, %f980, %f53;
	mov.b64 	%rd3969, 20;
	@%p889 bra 	$L__BB0_947;
	st.local.u32 	[%rd2+80], %r887;
	ld.local.u32 	%r888, [%rd2+72];
	mul.wide.s32 	%rd2858, %r888, 4;
	add.s64 	%rd2859, %rd1, %rd2858;
	ld.local.f32 	%f981, [%rd2859];
	setp.leu.f32 	%p890, %f981, %f53;
	mov.b64 	%rd3969, 19;
	@%p890 bra 	$L__BB0_947;
	st.local.u32 	[%rd2+76], %r888;
	ld.local.u32 	%r889, [%rd2+68];
	mul.wide.s32 	%rd2861, %r889, 4;
	add.s64 	%rd2862, %rd1, %rd2861;
	ld.local.f32 	%f982, [%rd2862];
	setp.leu.f32 	%p891, %f982, %f53;
	mov.b64 	%rd3969, 18;
	@%p891 bra 	$L__BB0_947;
	st.local.u32 	[%rd2+72], %r889;
	ld.local.u32 	%r890, [%rd2+64];
	mul.wide.s32 	%rd2864, %r890, 4;
	add.s64 	%rd2865, %rd1, %rd2864;
	ld.local.f32 	%f983, [%rd2865];
	setp.leu.f32 	%p892, %f983, %f53;
	mov.b64 	%rd3969, 17;
	@%p892 bra 	$L__BB0_947;
	st.local.u32 	[%rd2+68], %r890;
	ld.local.u32 	%r891, [%rd2+60];
	mul.wide.s32 	%rd2867, %r891, 4;
	add.s64 	%rd2868, %rd1, %rd2867;
	ld.local.f32 	%f984, [%rd2868];
	setp.leu.f32 	%p893, %f984, %f53;
	mov.b64 	%rd3969, 16;
	@%p893 bra 	$L__BB0_947;
	st.local.u32 	[%rd2+64], %r891;
	ld.local.u32 	%r892, [%rd2+56];
	mul.wide.s32 	%rd2870, %r892, 4;
	add.s64 	%rd2871, %rd1, %rd2870;
	ld.local.f32 	%f985, [%rd2871];
	setp.leu.f32 	%p894, %f985, %f53;
	mov.b64 	%rd3969, 15;
	@%p894 bra 	$L__BB0_947;
	st.local.u32 	[%rd2+60], %r892;
	ld.local.u32 	%r893, [%rd2+52];
	mul.wide.s32 	%rd2873, %r893, 4;
	add.s64 	%rd2874, %rd1, %rd2873;
	ld.local.f32 	%f986, [%rd2874];
	setp.leu.f32 	%p895, %f986, %f53;
	mov.b64 	%rd3969, 14;
	@%p895 bra 	$L__BB0_947;
	st.local.u32 	[%rd2+56], %r893;
	ld.local.u32 	%r894, [%rd2+48];
	mul.wide.s32 	%rd2876, %r894, 4;
	add.s64 	%rd2877, %rd1, %rd2876;
	ld.local.f32 	%f987, [%rd2877];
	setp.leu.f32 	%p896, %f987, %f53;
	mov.b64 	%rd3969, 13;
	@%p896 bra 	$L__BB0_947;
	st.local.u32 	[%rd2+52], %r894;
	ld.local.u32 	%r895, [%rd2+44];
	mul.wide.s32 	%rd2879, %r895, 4;
	add.s64 	%rd2880, %rd1, %rd2879;
	ld.local.f32 	%f988, [%rd2880];
	setp.leu.f32 	%p897, %f988, %f53;
	mov.b64 	%rd3969, 12;
	@%p897 bra 	$L__BB0_947;
	st.local.u32 	[%rd2+48], %r895;
	ld.local.u32 	%r896, [%rd2+40];
	mul.wide.s32 	%rd2882, %r896, 4;
	add.s64 	%rd2883, %rd1, %rd2882;
	ld.local.f32 	%f989, [%rd2883];
	setp.leu.f32 	%p898, %f989, %f53;
	mov.b64 	%rd3969, 11;
	@%p898 bra 	$L__BB0_947;
	st.local.u32 	[%rd2+44], %r896;
	ld.local.u32 	%r897, [%rd2+36];
	mul.wide.s32 	%rd2885, %r897, 4;
	add.s64 	%rd2886, %rd1, %rd2885;
	ld.local.f32 	%f990, [%rd2886];
	setp.leu.f32 	%p899, %f990, %f53;
	mov.b64 	%rd3969, 10;
	@%p899 bra 	$L__BB0_947;
	st.local.u32 	[%rd2+40], %r897;
	ld.local.u32 	%r898, [%rd2+32];
	mul.wide.s32 	%rd2888, %r898, 4;
	add.s64 	%rd2889, %rd1, %rd2888;
	ld.local.f32 	%f991, [%rd2889];
	setp.leu.f32 	%p900, %f991, %f53;
	mov.b64 	%rd3969, 9;
	@%p900 bra 	$L__BB0_947;
	st.local.u32 	[%rd2+36], %r898;
	ld.local.u32 	%r899, [%rd2+28];
	mul.wide.s32 	%rd2891, %r899, 4;
	add.s64 	%rd2892, %rd1, %rd2891;
	ld.local.f32 	%f992, [%rd2892];
	setp.leu.f32 	%p901, %f992, %f53;
	mov.b64 	%rd3969, 8;
	@%p901 bra 	$L__BB0_947;
	st.local.u32 	[%rd2+32], %r899;
	ld.local.u32 	%r900, [%rd2+24];
	mul.wide.s32 	%rd2894, %r900, 4;
	add.s64 	%rd2895, %rd1, %rd2894;
	ld.local.f32 	%f993, [%rd2895];
	setp.leu.f32 	%p902, %f993, %f53;
	mov.b64 	%rd3969, 7;
	@%p902 bra 	$L__BB0_947;
	st.local.u32 	[%rd2+28], %r900;
	ld.local.u32 	%r901, [%rd2+20];
	mul.wide.s32 	%rd2897, %r901, 4;
	add.s64 	%rd2898, %rd1, %rd2897;
	ld.local.f32 	%f994, [%rd2898];
	setp.leu.f32 	%p903, %f994, %f53;
	mov.b64 	%rd3969, 6;
	@%p903 bra 	$L__BB0_947;
	st.local.u32 	[%rd2+24], %r901;
	ld.local.u32 	%r902, [%rd2+16];
	mul.wide.s32 	%rd2900, %r902, 4;
	add.s64 	%rd2901, %rd1, %rd2900;
	ld.local.f32 	%f995, [%rd2901];
	setp.leu.f32 	%p904, %f995, %f53;
	mov.b64 	%rd3969, 5;
	@%p904 bra 	$L__BB0_947;
	st.local.u32 	[%rd2+20], %r902;
	ld.local.u32 	%r903, [%rd2+12];
	mul.wide.s32 	%rd2903, %r903, 4;
	add.s64 	%rd2904, %rd1, %rd2903;
	ld.local.f32 	%f996, [%rd2904];
	setp.leu.f32 	%p905, %f996, %f53;
	mov.b64 	%rd3969, 4;
	@%p905 bra 	$L__BB0_947;
	st.local.u32 	[%rd2+16], %r903;
	ld.local.u32 	%r904, [%rd2+8];
	mul.wide.s32 	%rd2906, %r904, 4;
	add.s64 	%rd2907, %rd1, %rd2906;
	ld.local.f32 	%f997, [%rd2907];
	setp.leu.f32 	%p906, %f997, %f53;
	mov.b64 	%rd3969, 3;
	@%p906 bra 	$L__BB0_947;
	st.local.u32 	[%rd2+12], %r904;
	ld.local.u32 	%r905, [%rd2+4];
	mul.wide.s32 	%rd2909, %r905, 4;
	add.s64 	%rd2910, %rd1, %rd2909;
	ld.local.f32 	%f998, [%rd2910];
	setp.leu.f32 	%p907, %f998, %f53;
	mov.b64 	%rd3969, 2;
	@%p907 bra 	$L__BB0_947;
	st.local.u32 	[%rd2+8], %r905;
	ld.local.u32 	%r906, [%rd2];
	mul.wide.s32 	%rd2912, %r906, 4;
	add.s64 	%rd2913, %rd1, %rd2912;
	ld.local.f32 	%f999, [%rd2913];
	setp.leu.f32 	%p908, %f999, %f53;
	mov.b64 	%rd3969, 1;
	@%p908 bra 	$L__BB0_947;
	st.local.u32 	[%rd2+4], %r906;
	mov.b64 	%rd3969, 0;
$L__BB0_947:
	shl.b64 	%rd2916, %rd3969, 2;
	add.s64 	%rd2917, %rd2, %rd2916;
	mov.b32 	%r1390, 42;
	st.local.u32 	[%rd2917], %r1390;
	mov.b32 	%r1391, 43;
	st.local.u32 	[%rd2+172], %r1391;
	ld.local.f32 	%f54, [%rd1+172];
	ld.local.u32 	%r907, [%rd2+168];
	mul.wide.s32 	%rd2918, %r907, 4;
	add.s64 	%rd2919, %rd1, %rd2918;
	ld.local.f32 	%f1000, [%rd2919];
	setp.leu.f32 	%p909, %f1000, %f54;
	mov.b64 	%rd3970, 43;
	@%p909 bra 	$L__BB0_991;
	st.local.u32 	[%rd2+172], %r907;
	ld.local.u32 	%r908, [%rd2+164];
	mul.wide.s32 	%rd2921, %r908, 4;
	add.s64 	%rd2922, %rd1, %rd2921;
	ld.local.f32 	%f1001, [%rd2922];
	setp.leu.f32 	%p910, %f1001, %f54;
	mov.b64 	%rd3970, 42;
	@%p910 bra 	$L__BB0_991;
	st.local.u32 	[%rd2+168], %r908;
	ld.local.u32 	%r909, [%rd2+160];
	mul.wide.s32 	%rd2924, %r909, 4;
	add.s64 	%rd2925, %rd1, %rd2924;
	ld.local.f32 	%f1002, [%rd2925];
	setp.leu.f32 	%p911, %f1002, %f54;
	mov.b64 	%rd3970, 41;
	@%p911 bra 	$L__BB0_991;
	st.local.u32 	[%rd2+164], %r909;
	ld.local.u32 	%r910, [%rd2+156];
	mul.wide.s32 	%rd2927, %r910, 4;
	add.s64 	%rd2928, %rd1, %rd2927;
	ld.local.f32 	%f1003, [%rd2928];
	setp.leu.f32 	%p912, %f1003, %f54;
	mov.b64 	%rd3970, 40;
	@%p912 bra 	$L__BB0_991;
	st.local.u32 	[%rd2+160], %r910;
	ld.local.u32 	%r911, [%rd2+152];
	mul.wide.s32 	%rd2930, %r911, 4;
	add.s64 	%rd2931, %rd1, %rd2930;
	ld.local.f32 	%f1004, [%rd2931];
	setp.leu.f32 	%p913, %f1004, %f54;
	mov.b64 	%rd3970, 39;
	@%p913 bra 	$L__BB0_991;
	st.local.u32 	[%rd2+156], %r911;
	ld.local.u32 	%r912, [%rd2+148];
	mul.wide.s32 	%rd2933, %r912, 4;
	add.s64 	%rd2934, %rd1, %rd2933;
	ld.local.f32 	%f1005, [%rd2934];
	setp.leu.f32 	%p914, %f1005, %f54;
	mov.b64 	%rd3970, 38;
	@%p914 bra 	$L__BB0_991;
	st.local.u32 	[%rd2+152], %r912;
	ld.local.u32 	%r913, [%rd2+144];
	mul.wide.s32 	%rd2936, %r913, 4;
	add.s64 	%rd2937, %rd1, %rd2936;
	ld.local.f32 	%f1006, [%rd2937];
	setp.leu.f32 	%p915, %f1006, %f54;
	mov.b64 	%rd3970, 37;
	@%p915 bra 	$L__BB0_991;
	st.local.u32 	[%rd2+148], %r913;
	ld.local.u32 	%r914, [%rd2+140];
	mul.wide.s32 	%rd2939, %r914, 4;
	add.s64 	%rd2940, %rd1, %rd2939;
	ld.local.f32 	%f1007, [%rd2940];
	setp.leu.f32 	%p916, %f1007, %f54;
	mov.b64 	%rd3970, 36;
	@%p916 bra 	$L__BB0_991;
	st.local.u32 	[%rd2+144], %r914;
	ld.local.u32 	%r915, [%rd2+136];
	mul.wide.s32 	%rd2942, %r915, 4;
	add.s64 	%rd2943, %rd1, %rd2942;
	ld.local.f32 	%f1008, [%rd2943];
	setp.leu.f32 	%p917, %f1008, %f54;
	mov.b64 	%rd3970, 35;
	@%p917 bra 	$L__BB0_991;
	st.local.u32 	[%rd2+140], %r915;
	ld.local.u32 	%r916, [%rd2+132];
	mul.wide.s32 	%rd2945, %r916, 4;
	add.s64 	%rd2946, %rd1, %rd2945;
	ld.local.f32 	%f1009, [%rd2946];
	setp.leu.f32 	%p918, %f1009, %f54;
	mov.b64 	%rd3970, 34;
	@%p918 bra 	$L__BB0_991;
	st.local.u32 	[%rd2+136], %r916;
	ld.local.u32 	%r917, [%rd2+128];
	mul.wide.s32 	%rd2948, %r917, 4;
	add.s64 	%rd2949, %rd1, %rd2948;
	ld.local.f32 	%f1010, [%rd2949];
	setp.leu.f32 	%p919, %f1010, %f54;
	mov.b64 	%rd3970, 33;
	@%p919 bra 	$L__BB0_991;
	st.local.u32 	[%rd2+132], %r917;
	ld.local.u32 	%r918, [%rd2+124];
	mul.wide.s32 	%rd2951, %r918, 4;
	add.s64 	%rd2952, %rd1, %rd2951;
	ld.local.f32 	%f1011, [%rd2952];
	setp.leu.f32 	%p920, %f1011, %f54;
	mov.b64 	%rd3970, 32;
	@%p920 bra 	$L__BB0_991;
	st.local.u32 	[%rd2+128], %r918;
	ld.local.u32 	%r919, [%rd2+120];
	mul.wide.s32 	%rd2954, %r919, 4;
	add.s64 	%rd2955, %rd1, %rd2954;
	ld.local.f32 	%f1012, [%rd2955];
	setp.leu.f32 	%p921, %f1012, %f54;
	mov.b64 	%rd3970, 31;
	@%p921 bra 	$L__BB0_991;
	st.local.u32 	[%rd2+124], %r919;
	ld.local.u32 	%r920, [%rd2+116];
	mul.wide.s32 	%rd2957, %r920, 4;
	add.s64 	%rd2958, %rd1, %rd2957;
	ld.local.f32 	%f1013, [%rd2958];
	setp.leu.f32 	%p922, %f1013, %f54;
	mov.b64 	%rd3970, 30;
	@%p922 bra 	$L__BB0_991;
	st.local.u32 	[%rd2+120], %r920;
	ld.local.u32 	%r921, [%rd2+112];
	mul.wide.s32 	%rd2960, %r921, 4;
	add.s64 	%rd2961, %rd1, %rd2960;
	ld.local.f32 	%f1014, [%rd2961];
	setp.leu.f32 	%p923, %f1014, %f54;
	mov.b64 	%rd3970, 29;
	@%p923 bra 	$L__BB0_991;
	st.local.u32 	[%rd2+116], %r921;
	ld.local.u32 	%r922, [%rd2+108];
	mul.wide.s32 	%rd2963, %r922, 4;
	add.s64 	%rd2964, %rd1, %rd2963;
	ld.local.f32 	%f1015, [%rd2964];
	setp.leu.f32 	%p924, %f1015, %f54;
	mov.b64 	%rd3970, 28;
	@%p924 bra 	$L__BB0_991;
	st.local.u32 	[%rd2+112], %r922;
	ld.local.u32 	%r923, [%rd2+104];
	mul.wide.s32 	%rd2966, %r923, 4;
	add.s64 	%rd2967, %rd1, %rd2966;
	ld.local.f32 	%f1016, [%rd2967];
	setp.leu.f32 	%p925, %f1016, %f54;
	mov.b64 	%rd3970, 27;
	@%p925 bra 	$L__BB0_991;
	st.local.u32 	[%rd2+108], %r923;
	ld.local.u32 	%r924, [%rd2+100];
	mul.wide.s32 	%rd2969, %r924, 4;
	add.s64 	%rd2970, %rd1, %rd2969;
	ld.local.f32 	%f1017, [%rd2970];
	setp.leu.f32 	%p926, %f1017, %f54;
	mov.b64 	%rd3970, 26;
	@%p926 bra 	$L__BB0_991;
	st.local.u32 	[%rd2+104], %r924;
	ld.local.u32 	%r925, [%rd2+96];
	mul.wide.s32 	%rd2972, %r925, 4;
	add.s64 	%rd2973, %rd1, %rd2972;
	ld.local.f32 	%f1018, [%rd2973];
	setp.leu.f32 	%p927, %f1018, %f54;
	mov.b64 	%rd3970, 25;
	@%p927 bra 	$L__BB0_991;
	st.local.u32 	[%rd2+100], %r925;
	ld.local.u32 	%r926, [%rd2+92];
	mul.wide.s32 	%rd2975, %r926, 4;
	add.s64 	%rd2976, %rd1, %rd2975;
	ld.local.f32 	%f1019, [%rd2976];
	setp.leu.f32 	%p928, %f1019, %f54;
	mov.b64 	%rd3970, 24;
	@%p928 bra 	$L__BB0_991;
	st.local.u32 	[%rd2+96], %r926;
	ld.local.u32 	%r927, [%rd2+88];
	mul.wide.s32 	%rd2978, %r927, 4;
	add.s64 	%rd2979, %rd1, %rd2978;
	ld.local.f32 	%f1020, [%rd2979];
	setp.leu.f32 	%p929, %f1020, %f54;
	mov.b64 	%rd3970, 23;
	@%p929 bra 	$L__BB0_991;
	st.local.u32 	[%rd2+92], %r927;
	ld.local.u32 	%r928, [%rd2+84];
	mul.wide.s32 	%rd2981, %r928, 4;
	add.s64 	%rd2982, %rd1, %rd2981;
	ld.local.f32 	%f1021, [%rd2982];
	setp.leu.f32 	%p930, %f1021, %f54;
	mov.b64 	%rd3970, 22;
	@%p930 bra 	$L__BB0_991;
	st.local.u32 	[%rd2+88], %r928;
	ld.local.u32 	%r929, [%rd2+80];
	mul.wide.s32 	%rd2984, %r929, 4;
	add.s64 	%rd2985, %rd1, %rd2984;
	ld.local.f32 	%f1022, [%rd2985];
	setp.leu.f32 	%p931, %f1022, %f54;
	mov.b64 	%rd3970, 21;
	@%p931 bra 	$L__BB0_991;
	st.local.u32 	[%rd2+84], %r929;
	ld.local.u32 	%r930, [%rd2+76];
	mul.wide.s32 	%rd2987, %r930, 4;
	add.s64 	%rd2988, %rd1, %rd2987;
	ld.local.f32 	%f1023, [%rd2988];
	setp.leu.f32 	%p932, %f1023, %f54;
	mov.b64 	%rd3970, 20;
	@%p932 bra 	$L__BB0_991;
	st.local.u32 	[%rd2+80], %r930;
	ld.local.u32 	%r931, [%rd2+72];
	mul.wide.s32 	%rd2990, %r931, 4;
	add.s64 	%rd2991, %rd1, %rd2990;
	ld.local.f32 	%f1024, [%rd2991];
	setp.leu.f32 	%p933, %f1024, %f54;
	mov.b64 	%rd3970, 19;
	@%p933 bra 	$L__BB0_991;
	st.local.u32 	[%rd2+76], %r931;
	ld.local.u32 	%r932, [%rd2+68];
	mul.wide.s32 	%rd2993, %r932, 4;
	add.s64 	%rd2994, %rd1, %rd2993;
	ld.local.f32 	%f1025, [%rd2994];
	setp.leu.f32 	%p934, %f1025, %f54;
	mov.b64 	%rd3970, 18;
	@%p934 bra 	$L__BB0_991;
	st.local.u32 	[%rd2+72], %r932;
	ld.local.u32 	%r933, [%rd2+64];
	mul.wide.s32 	%rd2996, %r933, 4;
	add.s64 	%rd2997, %rd1, %rd2996;
	ld.local.f32 	%f1026, [%rd2997];
	setp.leu.f32 	%p935, %f1026, %f54;
	mov.b64 	%rd3970, 17;
	@%p935 bra 	$L__BB0_991;
	st.local.u32 	[%rd2+68], %r933;
	ld.local.u32 	%r934, [%rd2+60];
	mul.wide.s32 	%rd2999, %r934, 4;
	add.s64 	%rd3000, %rd1, %rd2999;
	ld.local.f32 	%f1027, [%rd3000];
	setp.leu.f32 	%p936, %f1027, %f54;
	mov.b64 	%rd3970, 16;
	@%p936 bra 	$L__BB0_991;
	st.local.u32 	[%rd2+64], %r934;
	ld.local.u32 	%r935, [%rd2+56];
	mul.wide.s32 	%rd3002, %r935, 4;
	add.s64 	%rd3003, %rd1, %rd3002;
	ld.local.f32 	%f1028, [%rd3003];
	setp.leu.f32 	%p937, %f1028, %f54;
	mov.b64 	%rd3970, 15;
	@%p937 bra 	$L__BB0_991;
	st.local.u32 	[%rd2+60], %r935;
	ld.local.u32 	%r936, [%rd2+52];
	mul.wide.s32 	%rd3005, %r936, 4;
	add.s64 	%rd3006, %rd1, %rd3005;
	ld.local.f32 	%f1029, [%rd3006];
	setp.leu.f32 	%p938, %f1029, %f54;
	mov.b64 	%rd3970, 14;
	@%p938 bra 	$L__BB0_991;
	st.local.u32 	[%rd2+56], %r936;
	ld.local.u32 	%r937, [%rd2+48];
	mul.wide.s32 	%rd3008, %r937, 4;
	add.s64 	%rd3009, %rd1, %rd3008;
	ld.local.f32 	%f1030, [%rd3009];
	setp.leu.f32 	%p939, %f1030, %f54;
	mov.b64 	%rd3970, 13;
	@%p939 bra 	$L__BB0_991;
	st.local.u32 	[%rd2+52], %r937;
	ld.local.u32 	%r938, [%rd2+44];
	mul.wide.s32 	%rd3011, %r938, 4;
	add.s64 	%rd3012, %rd1, %rd3011;
	ld.local.f32 	%f1031, [%rd3012];
	setp.leu.f32 	%p940, %f1031, %f54;
	mov.b64 	%rd3970, 12;
	@%p940 bra 	$L__BB0_991;
	st.local.u32 	[%rd2+48], %r938;
	ld.local.u32 	%r939, [%rd2+40];
	mul.wide.s32 	%rd3014, %r939, 4;
	add.s64 	%rd3015, %rd1, %rd3014;
	ld.local.f32 	%f1032, [%rd3015];
	setp.leu.f32 	%p941, %f1032, %f54;
	mov.b64 	%rd3970, 11;
	@%p941 bra 	$L__BB0_991;
	st.local.u32 	[%rd2+44], %r939;
	ld.local.u32 	%r940, [%rd2+36];
	mul.wide.s32 	%rd3017, %r940, 4;
	add.s64 	%rd3018, %rd1, %rd3017;
	ld.local.f32 	%f1033, [%rd3018];
	setp.leu.f32 	%p942, %f1033, %f54;
	mov.b64 	%rd3970, 10;
	@%p942 bra 	$L__BB0_991;
	st.local.u32 	[%rd2+40], %r940;
	ld.local.u32 	%r941, [%rd2+32];
	mul.wide.s32 	%rd3020, %r941, 4;
	add.s64 	%rd3021, %rd1, %rd3020;
	ld.local.f32 	%f1034, [%rd3021];
	setp.leu.f32 	%p943, %f1034, %f54;
	mov.b64 	%rd3970, 9;
	@%p943 bra 	$L__BB0_991;
	st.local.u32 	[%rd2+36], %r941;
	ld.local.u32 	%r942, [%rd2+28];
	mul.wide.s32 	%rd3023, %r942, 4;
	add.s64 	%rd3024, %rd1, %rd3023;
	ld.local.f32 	%f1035, [%rd3024];
	setp.leu.f32 	%p944, %f1035, %f54;
	mov.b64 	%rd3970, 8;
	@%p944 bra 	$L__BB0_991;
	st.local.u32 	[%rd2+32], %r942;
	ld.local.u32 	%r943, [%rd2+24];
	mul.wide.s32 	%rd3026, %r943, 4;
	add.s64 	%rd3027, %rd1, %rd3026;
	ld.local.f32 	%f1036, [%rd3027];
	setp.leu.f32 	%p945, %f1036, %f54;
	mov.b64 	%rd3970, 7;
	@%p945 bra 	$L__BB0_991;
	st.local.u32 	[%rd2+28], %r943;
	ld.local.u32 	%r944, [%rd2+20];
	mul.wide.s32 	%rd3029, %r944, 4;
	add.s64 	%rd3030, %rd1, %rd3029;
	ld.local.f32 	%f1037, [%rd3030];
	setp.leu.f32 	%p946, %f1037, %f54;
	mov.b64 	%rd3970, 6;
	@%p946 bra 	$L__BB0_991;
	st.local.u32 	[%rd2+24], %r944;
	ld.local.u32 	%r945, [%rd2+16];
	mul.wide.s32 	%rd3032, %r945, 4;
	add.s64 	%rd3033, %rd1, %rd3032;
	ld.local.f32 	%f1038, [%rd3033];
	setp.leu.f32 	%p947, %f1038, %f54;
	mov.b64 	%rd3970, 5;
	@%p947 bra 	$L__BB0_991;
	st.local.u32 	[%rd2+20], %r945;
	ld.local.u32 	%r946, [%rd2+12];
	mul.wide.s32 	%rd3035, %r946, 4;
	add.s64 	%rd3036, %rd1, %rd3035;
	ld.local.f32 	%f1039, [%rd3036];
	setp.leu.f32 	%p948, %f1039, %f54;
	mov.b64 	%rd3970, 4;
	@%p948 bra 	$L__BB0_991;
	st.local.u32 	[%rd2+16], %r946;
	ld.local.u32 	%r947, [%rd2+8];
	mul.wide.s32 	%rd3038, %r947, 4;
	add.s64 	%rd3039, %rd1, %rd3038;
	ld.local.f32 	%f1040, [%rd3039];
	setp.leu.f32 	%p949, %f1040, %f54;
	mov.b64 	%rd3970, 3;
	@%p949 bra 	$L__BB0_991;
	st.local.u32 	[%rd2+12], %r947;
	ld.local.u32 	%r948, [%rd2+4];
	mul.wide.s32 	%rd3041, %r948, 4;
	add.s64 	%rd3042, %rd1, %rd3041;
	ld.local.f32 	%f1041, [%rd3042];
	setp.leu.f32 	%p950, %f1041, %f54;
	mov.b64 	%rd3970, 2;
	@%p950 bra 	$L__BB0_991;
	st.local.u32 	[%rd2+8], %r948;
	ld.local.u32 	%r949, [%rd2];
	mul.wide.s32 	%rd3044, %r949, 4;
	add.s64 	%rd3045, %rd1, %rd3044;
	ld.local.f32 	%f1042, [%rd3045];
	setp.leu.f32 	%p951, %f1042, %f54;
	mov.b64 	%rd3970, 1;
	@%p951 bra 	$L__BB0_991;
	st.local.u32 	[%rd2+4], %r949;
	mov.b64 	%rd3970, 0;
$L__BB0_991:
	shl.b64 	%rd3048, %rd3970, 2;
	add.s64 	%rd3049, %rd2, %rd3048;
	mov.b32 	%r1392, 43;
	st.local.u32 	[%rd3049], %r1392;
	mov.b32 	%r1393, 44;
	st.local.u32 	[%rd2+176], %r1393;
	ld.local.f32 	%f55, [%rd1+176];
	ld.local.u32 	%r950, [%rd2+172];
	mul.wide.s32 	%rd3050, %r950, 4;
	add.s64 	%rd3051, %rd1, %rd3050;
	ld.local.f32 	%f1043, [%rd3051];
	setp.leu.f32 	%p952, %f1043, %f55;
	mov.b64 	%rd3971, 44;
	@%p952 bra 	$L__BB0_1036;
	st.local.u32 	[%rd2+176], %r950;
	ld.local.u32 	%r951, [%rd2+168];
	mul.wide.s32 	%rd3053, %r951, 4;
	add.s64 	%rd3054, %rd1, %rd3053;
	ld.local.f32 	%f1044, [%rd3054];
	setp.leu.f32 	%p953, %f1044, %f55;
	mov.b64 	%rd3971, 43;
	@%p953 bra 	$L__BB0_1036;
	st.local.u32 	[%rd2+172], %r951;
	ld.local.u32 	%r952, [%rd2+164];
	mul.wide.s32 	%rd3056, %r952, 4;
	add.s64 	%rd3057, %rd1, %rd3056;
	ld.local.f32 	%f1045, [%rd3057];
	setp.leu.f32 	%p954, %f1045, %f55;
	mov.b64 	%rd3971, 42;
	@%p954 bra 	$L__BB0_1036;
	st.local.u32 	[%rd2+168], %r952;
	ld.local.u32 	%r953, [%rd2+160];
	mul.wide.s32 	%rd3059, %r953, 4;
	add.s64 	%rd3060, %rd1, %rd3059;
	ld.local.f32 	%f1046, [%rd3060];
	setp.leu.f32 	%p955, %f1046, %f55;
	mov.b64 	%rd3971, 41;
	@%p955 bra 	$L__BB0_1036;
	st.local.u32 	[%rd2+164], %r953;
	ld.local.u32 	%r954, [%rd2+156];
	mul.wide.s32 	%rd3062, %r954, 4;
	add.s64 	%rd3063, %rd1, %rd3062;
	ld.local.f32 	%f1047, [%rd3063];
	setp.leu.f32 	%p956, %f1047, %f55;
	mov.b64 	%rd3971, 40;
	@%p956 bra 	$L__BB0_1036;
	st.local.u32 	[%rd2+160], %r954;
	ld.local.u32 	%r955, [%rd2+152];
	mul.wide.s32 	%rd3065, %r955, 4;
	add.s64 	%rd3066, %rd1, %rd3065;
	ld.local.f32 	%f1048, [%rd3066];
	setp.leu.f32 	%p957, %f1048, %f55;
	mov.b64 	%rd3971, 39;
	@%p957 bra 	$L__BB0_1036;
	st.local.u32 	[%rd2+156], %r955;
	ld.local.u32 	%r956, [%rd2+148];
	mul.wide.s32 	%rd3068, %r956, 4;
	add.s64 	%rd3069, %rd1, %rd3068;
	ld.local.f32 	%f1049, [%rd3069];
	setp.leu.f32 	%p958, %f1049, %f55;
	mov.b64 	%rd3971, 38;
	@%p958 bra 	$L__BB0_1036;
	st.local.u32 	[%rd2+152], %r956;
	ld.local.u32 	%r957, [%rd2+144];
	mul.wide.s32 	%rd3071, %r957, 4;
	add.s64 	%rd3072, %rd1, %rd3071;
	ld.local.f32 	%f1050, [%rd3072];
	setp.leu.f32 	%p959, %f1050, %f55;
	mov.b64 	%rd3971, 37;
	@%p959 bra 	$L__BB0_1036;
	st.local.u32 	[%rd2+148], %r957;
	ld.local.u32 	%r958, [%rd2+140];
	mul.wide.s32 	%rd3074, %r958, 4;
	add.s64 	%rd3075, %rd1, %rd3074;
	ld.local.f32 	%f1051, [%rd3075];
	setp.leu.f32 	%p960, %f1051, %f55;
	mov.b64 	%rd3971, 36;
	@%p960 bra 	$L__BB0_1036;
	st.local.u32 	[%rd2+144], %r958;
	ld.local.u32 	%r959, [%rd2+136];
	mul.wide.s32 	%rd3077, %r959, 4;
	add.s64 	%rd3078, %rd1, %rd3077;
	ld.local.f32 	%f1052, [%rd3078];
	setp.leu.f32 	%p961, %f1052, %f55;
	mov.b64 	%rd3971, 35;
	@%p961 bra 	$L__BB0_1036;
	st.local.u32 	[%rd2+140], %r959;
	ld.local.u32 	%r960, [%rd2+132];
	mul.wide.s32 	%rd3080, %r960, 4;
	add.s64 	%rd3081, %rd1, %rd3080;
	ld.local.f32 	%f1053, [%rd3081];
	setp.leu.f32 	%p962, %f1053, %f55;
	mov.b64 	%rd3971, 34;
	@%p962 bra 	$L__BB0_1036;
	st.local.u32 	[%rd2+136], %r960;
	ld.local.u32 	%r961, [%rd2+128];
	mul.wide.s32 	%rd3083, %r961, 4;
	add.s64 	%rd3084, %rd1, %rd3083;
	ld.local.f32 	%f1054, [%rd3084];
	setp.leu.f32 	%p963, %f1054, %f55;
	mov.b64 	%rd3971, 33;
	@%p963 bra 	$L__BB0_1036;
	st.local.u32 	[%rd2+132], %r961;
	ld.local.u32 	%r962, [%rd2+124];
	mul.wide.s32 	%rd3086, %r962, 4;
	add.s64 	%rd3087, %rd1, %rd3086;
	ld.local.f32 	%f1055, [%rd3087];
	setp.leu.f32 	%p964, %f1055, %f55;
	mov.b64 	%rd3971, 32;
	@%p964 bra 	$L__BB0_1036;
	st.local.u32 	[%rd2+128], %r962;
	ld.local.u32 	%r963, [%rd2+120];
	mul.wide.s32 	%rd3089, %r963, 4;
	add.s64 	%rd3090, %rd1, %rd3089;
	ld.local.f32 	%f1056, [%rd3090];
	setp.leu.f32 	%p965, %f1056, %f55;
	mov.b64 	%rd3971, 31;
	@%p965 bra 	$L__BB0_1036;
	st.local.u32 	[%rd2+124], %r963;
	ld.local.u32 	%r964, [%rd2+116];
	mul.wide.s32 	%rd3092, %r964, 4;
	add.s64 	%rd3093, %rd1, %rd3092;
	ld.local.f32 	%f1057, [%rd3093];
	setp.leu.f32 	%p966, %f1057, %f55;
	mov.b64 	%rd3971, 30;
	@%p966 bra 	$L__BB0_1036;
	st.local.u32 	[%rd2+120], %r964;
	ld.local.u32 	%r965, [%rd2+112];
	mul.wide.s32 	%rd3095, %r965, 4;
	add.s64 	%rd3096, %rd1, %rd3095;
	ld.local.f32 	%f1058, [%rd3096];
	setp.leu.f32 	%p967, %f1058, %f55;
	mov.b64 	%rd3971, 29;
	@%p967 bra 	$L__BB0_1036;
	st.local.u32 	[%rd2+116], %r965;
	ld.local.u32 	%r966, [%rd2+108];
	mul.wide.s32 	%rd3098, %r966, 4;
	add.s64 	%rd3099, %rd1, %rd3098;
	ld.local.f32 	%f1059, [%rd3099];
	setp.leu.f32 	%p968, %f1059, %f55;
	mov.b64 	%rd3971, 28;
	@%p968 bra 	$L__BB0_1036;
	st.local.u32 	[%rd2+112], %r966;
	ld.local.u32 	%r967, [%rd2+104];
	mul.wide.s32 	%rd3101, %r967, 4;
	add.s64 	%rd3102, %rd1, %rd3101;
	ld.local.f32 	%f1060, [%rd3102];
	setp.leu.f32 	%p969, %f1060, %f55;
	mov.b64 	%rd3971, 27;
	@%p969 bra 	$L__BB0_1036;
	st.local.u32 	[%rd2+108], %r967;
	ld.local.u32 	%r968, [%rd2+100];
	mul.wide.s32 	%rd3104, %r968, 4;
	add.s64 	%rd3105, %rd1, %rd3104;
	ld.local.f32 	%f1061, [%rd3105];
	setp.leu.f32 	%p970, %f1061, %f55;
	mov.b64 	%rd3971, 26;
	@%p970 bra 	$L__BB0_1036;
	st.local.u32 	[%rd2+104], %r968;
	ld.local.u32 	%r969, [%rd2+96];
	mul.wide.s32 	%rd3107, %r969, 4;
	add.s64 	%rd3108, %rd1, %rd3107;
	ld.local.f32 	%f1062, [%rd3108];
	setp.leu.f32 	%p971, %f1062, %f55;
	mov.b64 	%rd3971, 25;
	@%p971 bra 	$L__BB0_1036;
	st.local.u32 	[%rd2+100], %r969;
	ld.local.u32 	%r970, [%rd2+92];
	mul.wide.s32 	%rd3110, %r970, 4;
	add.s64 	%rd3111, %rd1, %rd3110;
	ld.local.f32 	%f1063, [%rd3111];
	setp.leu.f32 	%p972, %f1063, %f55;
	mov.b64 	%rd3971, 24;
	@%p972 bra 	$L__BB0_1036;
	st.local.u32 	[%rd2+96], %r970;
	ld.local.u32 	%r971, [%rd2+88];
	mul.wide.s32 	%rd3113, %r971, 4;
	add.s64 	%rd3114, %rd1, %rd3113;
	ld.local.f32 	%f1064, [%rd3114];
	setp.leu.f32 	%p973, %f1064, %f55;
	mov.b64 	%rd3971, 23;
	@%p973 bra 	$L__BB0_1036;
	st.local.u32 	[%rd2+92], %r971;
	ld.local.u32 	%r972, [%rd2+84];
	mul.wide.s32 	%rd3116, %r972, 4;
	add.s64 	%rd3117, %rd1, %rd3116;
	ld.local.f32 	%f1065, [%rd3117];
	setp.leu.f32 	%p974, %f1065, %f55;
	mov.b64 	%rd3971, 22;
	@%p974 bra 	$L__BB0_1036;
	st.local.u32 	[%rd2+88], %r972;
	ld.local.u32 	%r973, [%rd2+80];
	mul.wide.s32 	%rd3119, %r973, 4;
	add.s64 	%rd3120, %rd1, %rd3119;
	ld.local.f32 	%f1066, [%rd3120];
	setp.leu.f32 	%p975, %f1066, %f55;
	mov.b64 	%rd3971, 21;
	@%p975 bra 	$L__BB0_1036;
	st.local.u32 	[%rd2+84], %r973;
	ld.local.u32 	%r974, [%rd2+76];
	mul.wide.s32 	%rd3122, %r974, 4;
	add.s64 	%rd3123, %rd1, %rd3122;
	ld.local.f32 	%f1067, [%rd3123];
	setp.leu.f32 	%p976, %f1067, %f55;
	mov.b64 	%rd3971, 20;
	@%p976 bra 	$L__BB0_1036;
	st.local.u32 	[%rd2+80], %r974;
	ld.local.u32 	%r975, [%rd2+72];
	mul.wide.s32 	%rd3125, %r975, 4;
	add.s64 	%rd3126, %rd1, %rd3125;
	ld.local.f32 	%f1068, [%rd3126];
	setp.leu.f32 	%p977, %f1068, %f55;
	mov.b64 	%rd3971, 19;
	@%p977 bra 	$L__BB0_1036;
	st.local.u32 	[%rd2+76], %r975;
	ld.local.u32 	%r976, [%rd2+68];
	mul.wide.s32 	%rd3128, %r976, 4;
	add.s64 	%rd3129, %rd1, %rd3128;
	ld.local.f32 	%f1069, [%rd3129];
	setp.leu.f32 	%p978, %f1069, %f55;
	mov.b64 	%rd3971, 18;
	@%p978 bra 	$L__BB0_1036;
	st.local.u32 	[%rd2+72], %r976;
	ld.local.u32 	%r977, [%rd2+64];
	mul.wide.s32 	%rd3131, %r977, 4;
	add.s64 	%rd3132, %rd1, %rd3131;
	ld.local.f32 	%f1070, [%rd3132];
	setp.leu.f32 	%p979, %f1070, %f55;
	mov.b64 	%rd3971, 17;
	@%p979 bra 	$L__BB0_1036;
	st.local.u32 	[%rd2+68], %r977;
	ld.local.u32 	%r978, [%rd2+60];
	mul.wide.s32 	%rd3134, %r978, 4;
	add.s64 	%rd3135, %rd1, %rd3134;
	ld.local.f32 	%f1071, [%rd3135];
	setp.leu.f32 	%p980, %f1071, %f55;
	mov.b64 	%rd3971, 16;
	@%p980 bra 	$L__BB0_1036;
	st.local.u32 	[%rd2+64], %r978;
	ld.local.u32 	%r979, [%rd2+56];
	mul.wide.s32 	%rd3137, %r979, 4;
	add.s64 	%rd3138, %rd1, %rd3137;
	ld.local.f32 	%f1072, [%rd3138];
	setp.leu.f32 	%p981, %f1072, %f55;
	mov.b64 	%rd3971, 15;
	@%p981 bra 	$L__BB0_1036;
	st.local.u32 	[%rd2+60], %r979;
	ld.local.u32 	%r980, [%rd2+52];
	mul.wide.s32 	%rd3140, %r980, 4;
	add.s64 	%rd3141, %rd1, %rd3140;
	ld.local.f32 	%f1073, [%rd3141];
	setp.leu.f32 	%p982, %f1073, %f55;
	mov.b64 	%rd3971, 14;
	@%p982 bra 	$L__BB0_1036;
	st.local.u32 	[%rd2+56], %r980;
	ld.local.u32 	%r981, [%rd2+48];
	mul.wide.s32 	%rd3143, %r981, 4;
	add.s64 	%rd3144, %rd1, %rd3143;
	ld.local.f32 	%f1074, [%rd3144];
	setp.leu.f32 	%p983, %f1074, %f55;
	mov.b64 	%rd3971, 13;
	@%p983 bra 	$L__BB0_1036;
	st.local.u32 	[%rd2+52], %r981;
	ld.local.u32 	%r982, [%rd2+44];
	mul.wide.s32 	%rd3146, %r982, 4;
	add.s64 	%rd3147, %rd1, %rd3146;
	ld.local.f32 	%f1075, [%rd3147];
	setp.leu.f32 	%p984, %f1075, %f55;
	mov.b64 	%rd3971, 12;
	@%p984 bra 	$L__BB0_1036;
	st.local.u32 	[%rd2+48], %r982;
	ld.local.u32 	%r983, [%rd2+40];
	mul.wide.s32 	%rd3149, %r983, 4;
	add.s64 	%rd3150, %rd1, %rd3149;
	ld.local.f32 	%f1076, [%rd3150];
	setp.leu.f32 	%p985, %f1076, %f55;
	mov.b64 	%rd3971, 11;
	@%p985 bra 	$L__BB0_1036;
	st.local.u32 	[%rd2+44], %r983;
	ld.local.u32 	%r984, [%rd2+36];
	mul.wide.s32 	%rd3152, %r984, 4;
	add.s64 	%rd3153, %rd1, %rd3152;
	ld.local.f32 	%f1077, [%rd3153];
	setp.leu.f32 	%p986, %f1077, %f55;
	mov.b64 	%rd3971, 10;
	@%p986 bra 	$L__BB0_1036;
	st.local.u32 	[%rd2+40], %r984;
	ld.local.u32 	%r985, [%rd2+32];
	mul.wide.s32 	%rd3155, %r985, 4;
	add.s64 	%rd3156, %rd1, %rd3155;
	ld.local.f32 	%f1078, [%rd3156];
	setp.leu.f32 	%p987, %f1078, %f55;
	mov.b64 	%rd3971, 9;
	@%p987 bra 	$L__BB0_1036;
	st.local.u32 	[%rd2+36], %r985;
	ld.local.u32 	%r986, [%rd2+28];
	mul.wide.s32 	%rd3158, %r986, 4;
	add.s64 	%rd3159, %rd1, %rd3158;
	ld.local.f32 	%f1079, [%rd3159];
	setp.leu.f32 	%p988, %f1079, %f55;
	mov.b64 	%rd3971, 8;
	@%p988 bra 	$L__BB0_1036;
	st.local.u32 	[%rd2+32], %r986;
	ld.local.u32 	%r987, [%rd2+24];
	mul.wide.s32 	%rd3161, %r987, 4;
	add.s64 	%rd3162, %rd1, %rd3161;
	ld.local.f32 	%f1080, [%rd3162];
	setp.leu.f32 	%p989, %f1080, %f55;
	mov.b64 	%rd3971, 7;
	@%p989 bra 	$L__BB0_1036;
	st.local.u32 	[%rd2+28], %r987;
	ld.local.u32 	%r988, [%rd2+20];
	mul.wide.s32 	%rd3164, %r988, 4;
	add.s64 	%rd3165, %rd1, %rd3164;
	ld.local.f32 	%f1081, [%rd3165];
	setp.leu.f32 	%p990, %f1081, %f55;
	mov.b64 	%rd3971, 6;
	@%p990 bra 	$L__BB0_1036;
	st.local.u32 	[%rd2+24], %r988;
	ld.local.u32 	%r989, [%rd2+16];
	mul.wide.s32 	%rd3167, %r989, 4;
	add.s64 	%rd3168, %rd1, %rd3167;
	ld.local.f32 	%f1082, [%rd3168];
	setp.leu.f32 	%p991, %f1082, %f55;
	mov.b64 	%rd3971, 5;
	@%p991 bra 	$L__BB0_1036;
	st.local.u32 	[%rd2+20], %r989;
	ld.local.u32 	%r990, [%rd2+12];
	mul.wide.s32 	%rd3170, %r990, 4;
	add.s64 	%rd3171, %rd1, %rd3170;
	ld.local.f32 	%f1083, [%rd3171];
	setp.leu.f32 	%p992, %f1083, %f55;
	mov.b64 	%rd3971, 4;
	@%p992 bra 	$L__BB0_1036;
	st.local.u32 	[%rd2+16], %r990;
	ld.local.u32 	%r991, [%rd2+8];
	mul.wide.s32 	%rd3173, %r991, 4;
	add.s64 	%rd3174, %rd1, %rd3173;
	ld.local.f32 	%f1084, [%rd3174];
	setp.leu.f32 	%p993, %f1084, %f55;
	mov.b64 	%rd3971, 3;
	@%p993 bra 	$L__BB0_1036;
	st.local.u32 	[%rd2+12], %r991;
	ld.local.u32 	%r992, [%rd2+4];
	mul.wide.s32 	%rd3176, %r992, 4;
	add.s64 	%rd3177, %rd1, %rd3176;
	ld.local.f32 	%f1085, [%rd3177];
	setp.leu.f32 	%p994, %f1085, %f55;
	mov.b64 	%rd3971, 2;
	@%p994 bra 	$L__BB0_1036;
	st.local.u32 	[%rd2+8], %r992;
	ld.local.u32 	%r993, [%rd2];
	mul.wide.s32 	%rd3179, %r993, 4;
	add.s64 	%rd3180, %rd1, %rd3179;
	ld.local.f32 	%f1086, [%rd3180];
	setp.leu.f32 	%p995, %f1086, %f55;
	mov.b64 	%rd3971, 1;
	@%p995 bra 	$L__BB0_1036;
	st.local.u32 	[%rd2+4], %r993;
	mov.b64 	%rd3971, 0;
$L__BB0_1036:
	shl.b64 	%rd3183, %rd3971, 2;
	add.s64 	%rd3184, %rd2, %rd3183;
	mov.b32 	%r1394, 44;
	st.local.u32 	[%rd3184], %r1394;
	mov.b32 	%r1395, 45;
	st.local.u32 	[%rd2+180], %r1395;
	ld.local.f32 	%f56, [%rd1+180];
	ld.local.u32 	%r994, [%rd2+176];
	mul.wide.s32 	%rd3185, %r994, 4;
	add.s64 	%rd3186, %rd1, %rd3185;
	ld.local.f32 	%f1087, [%rd3186];
	setp.leu.f32 	%p996, %f1087, %f56;
	mov.b64 	%rd3972, 45;
	@%p996 bra 	$L__BB0_1082;
	st.local.u32 	[%rd2+180], %r994;
	ld.local.u32 	%r995, [%rd2+172];
	mul.wide.s32 	%rd3188, %r995, 4;
	add.s64 	%rd3189, %rd1, %rd3188;
	ld.local.f32 	%f1088, [%rd3189];
	setp.leu.f32 	%p997, %f1088, %f56;
	mov.b64 	%rd3972, 44;
	@%p997 bra 	$L__BB0_1082;
	st.local.u32 	[%rd2+176], %r995;
	ld.local.u32 	%r996, [%rd2+168];
	mul.wide.s32 	%rd3191, %r996, 4;
	add.s64 	%rd3192, %rd1, %rd3191;
	ld.local.f32 	%f1089, [%rd3192];
	setp.leu.f32 	%p998, %f1089, %f56;
	mov.b64 	%rd3972, 43;
	@%p998 bra 	$L__BB0_1082;
	st.local.u32 	[%rd2+172], %r996;
	ld.local.u32 	%r997, [%rd2+164];
	mul.wide.s32 	%rd3194, %r997, 4;
	add.s64 	%rd3195, %rd1, %rd3194;
	ld.local.f32 	%f1090, [%rd3195];
	setp.leu.f32 	%p999, %f1090, %f56;
	mov.b64 	%rd3972, 42;
	@%p999 bra 	$L__BB0_1082;
	st.local.u32 	[%rd2+168], %r997;
	ld.local.u32 	%r998, [%rd2+160];
	mul.wide.s32 	%rd3197, %r998, 4;
	add.s64 	%rd3198, %rd1, %rd3197;
	ld.local.f32 	%f1091, [%rd3198];
	setp.leu.f32 	%p1000, %f1091, %f56;
	mov.b64 	%rd3972, 41;
	@%p1000 bra 	$L__BB0_1082;
	st.local.u32 	[%rd2+164], %r998;
	ld.local.u32 	%r999, [%rd2+156];
	mul.wide.s32 	%rd3200, %r999, 4;
	add.s64 	%rd3201, %rd1, %rd3200;
	ld.local.f32 	%f1092, [%rd3201];
	setp.leu.f32 	%p1001, %f1092, %f56;
	mov.b64 	%rd3972, 40;
	@%p1001 bra 	$L__BB0_1082;
	st.local.u32 	[%rd2+160], %r999;
	ld.local.u32 	%r1000, [%rd2+152];
	mul.wide.s32 	%rd3203, %r1000, 4;
	add.s64 	%rd3204, %rd1, %rd3203;
	ld.local.f32 	%f1093, [%rd3204];
	setp.leu.f32 	%p1002, %f1093, %f56;
	mov.b64 	%rd3972, 39;
	@%p1002 bra 	$L__BB0_1082;
	st.local.u32 	[%rd2+156], %r1000;
	ld.local.u32 	%r1001, [%rd2+148];
	mul.wide.s32 	%rd3206, %r1001, 4;
	add.s64 	%rd3207, %rd1, %rd3206;
	ld.local.f32 	%f1094, [%rd3207];
	setp.leu.f32 	%p1003, %f1094, %f56;
	mov.b64 	%rd3972, 38;
	@%p1003 bra 	$L__BB0_1082;
	st.local.u32 	[%rd2+152], %r1001;
	ld.local.u32 	%r1002, [%rd2+144];
	mul.wide.s32 	%rd3209, %r1002, 4;
	add.s64 	%rd3210, %rd1, %rd3209;
	ld.local.f32 	%f1095, [%rd3210];
	setp.leu.f32 	%p1004, %f1095, %f56;
	mov.b64 	%rd3972, 37;
	@%p1004 bra 	$L__BB0_1082;
	st.local.u32 	[%rd2+148], %r1002;
	ld.local.u32 	%r1003, [%rd2+140];
	mul.wide.s32 	%rd3212, %r1003, 4;
	add.s64 	%rd3213, %rd1, %rd3212;
	ld.local.f32 	%f1096, [%rd3213];
	setp.leu.f32 	%p1005, %f1096, %f56;
	mov.b64 	%rd3972, 36;
	@%p1005 bra 	$L__BB0_1082;
	st.local.u32 	[%rd2+144], %r1003;
	ld.local.u32 	%r1004, [%rd2+136];
	mul.wide.s32 	%rd3215, %r1004, 4;
	add.s64 	%rd3216, %rd1, %rd3215;
	ld.local.f32 	%f1097, [%rd3216];
	setp.leu.f32 	%p1006, %f1097, %f56;
	mov.b64 	%rd3972, 35;
	@%p1006 bra 	$L__BB0_1082;
	st.local.u32 	[%rd2+140], %r1004;
	ld.local.u32 	%r1005, [%rd2+132];
	mul.wide.s32 	%rd3218, %r1005, 4;
	add.s64 	%rd3219, %rd1, %rd3218;
	ld.local.f32 	%f1098, [%rd3219];
	setp.leu.f32 	%p1007, %f1098, %f56;
	mov.b64 	%rd3972, 34;
	@%p1007 bra 	$L__BB0_1082;
	st.local.u32 	[%rd2+136], %r1005;
	ld.local.u32 	%r1006, [%rd2+128];
	mul.wide.s32 	%rd3221, %r1006, 4;
	add.s64 	%rd3222, %rd1, %rd3221;
	ld.local.f32 	%f1099, [%rd3222];
	setp.leu.f32 	%p1008, %f1099, %f56;
	mov.b64 	%rd3972, 33;
	@%p1008 bra 	$L__BB0_1082;
	st.local.u32 	[%rd2+132], %r1006;
	ld.local.u32 	%r1007, [%rd2+124];
	mul.wide.s32 	%rd3224, %r1007, 4;
	add.s64 	%rd3225, %rd1, %rd3224;
	ld.local.f32 	%f1100, [%rd3225];
	setp.leu.f32 	%p1009, %f1100, %f56;
	mov.b64 	%rd3972, 32;
	@%p1009 bra 	$L__BB0_1082;
	st.local.u32 	[%rd2+128], %r1007;
	ld.local.u32 	%r1008, [%rd2+120];
	mul.wide.s32 	%rd3227, %r1008, 4;
	add.s64 	%rd3228, %rd1, %rd3227;
	ld.local.f32 	%f1101, [%rd3228];
	setp.leu.f32 	%p1010, %f1101, %f56;
	mov.b64 	%rd3972, 31;
	@%p1010 bra 	$L__BB0_1082;
	st.local.u32 	[%rd2+124], %r1008;
	ld.local.u32 	%r1009, [%rd2+116];
	mul.wide.s32 	%rd3230, %r1009, 4;
	add.s64 	%rd3231, %rd1, %rd3230;
	ld.local.f32 	%f1102, [%rd3231];
	setp.leu.f32 	%p1011, %f1102, %f56;
	mov.b64 	%rd3972, 30;
	@%p1011 bra 	$L__BB0_1082;
	st.local.u32 	[%rd2+120], %r1009;
	ld.local.u32 	%r1010, [%rd2+112];
	mul.wide.s32 	%rd3233, %r1010, 4;
	add.s64 	%rd3234, %rd1, %rd3233;
	ld.local.f32 	%f1103, [%rd3234];
	setp.leu.f32 	%p1012, %f1103, %f56;
	mov.b64 	%rd3972, 29;
	@%p1012 bra 	$L__BB0_1082;
	st.local.u32 	[%rd2+116], %r1010;
	ld.local.u32 	%r1011, [%rd2+108];
	mul.wide.s32 	%rd3236, %r1011, 4;
	add.s64 	%rd3237, %rd1, %rd3236;
	ld.local.f32 	%f1104, [%rd3237];
	setp.leu.f32 	%p1013, %f1104, %f56;
	mov.b64 	%rd3972, 28;
	@%p1013 bra 	$L__BB0_1082;
	st.local.u32 	[%rd2+112], %r1011;
	ld.local.u32 	%r1012, [%rd2+104];
	mul.wide.s32 	%rd3239, %r1012, 4;
	add.s64 	%rd3240, %rd1, %rd3239;
	ld.local.f32 	%f1105, [%rd3240];
	setp.leu.f32 	%p1014, %f1105, %f56;
	mov.b64 	%rd3972, 27;
	@%p1014 bra 	$L__BB0_1082;
	st.local.u32 	[%rd2+108], %r1012;
	ld.local.u32 	%r1013, [%rd2+100];
	mul.wide.s32 	%rd3242, %r1013, 4;
	add.s64 	%rd3243, %rd1, %rd3242;
	ld.local.f32 	%f1106, [%rd3243];
	setp.leu.f32 	%p1015, %f1106, %f56;
	mov.b64 	%rd3972, 26;
	@%p1015 bra 	$L__BB0_1082;
	st.local.u32 	[%rd2+104], %r1013;
	ld.local.u32 	%r1014, [%rd2+96];
	mul.wide.s32 	%rd3245, %r1014, 4;
	add.s64 	%rd3246, %rd1, %rd3245;
	ld.local.f32 	%f1107, [%rd3246];
	setp.leu.f32 	%p1016, %f1107, %f56;
	mov.b64 	%rd3972, 25;
	@%p1016 bra 	$L__BB0_1082;
	st.local.u32 	[%rd2+100], %r1014;
	ld.local.u32 	%r1015, [%rd2+92];
	mul.wide.s32 	%rd3248, %r1015, 4;
	add.s64 	%rd3249, %rd1, %rd3248;
	ld.local.f32 	%f1108, [%rd3249];
	setp.leu.f32 	%p1017, %f1108, %f56;
	mov.b64 	%rd3972, 24;
	@%p1017 bra 	$L__BB0_1082;
	st.local.u32 	[%rd2+96], %r1015;
	ld.local.u32 	%r1016, [%rd2+88];
	mul.wide.s32 	%rd3251, %r1016, 4;
	add.s64 	%rd3252, %rd1, %rd3251;
	ld.local.f32 	%f1109, [%rd3252];
	setp.leu.f32 	%p1018, %f1109, %f56;
	mov.b64 	%rd3972, 23;
	@%p1018 bra 	$L__BB0_1082;
	st.local.u32 	[%rd2+92], %r1016;
	ld.local.u32 	%r1017, [%rd2+84];
	mul.wide.s32 	%rd3254, %r1017, 4;
	add.s64 	%rd3255, %rd1, %rd3254;
	ld.local.f32 	%f1110, [%rd3255];
	setp.leu.f32 	%p1019, %f1110, %f56;
	mov.b64 	%rd3972, 22;
	@%p1019 bra 	$L__BB0_1082;
	st.local.u32 	[%rd2+88], %r1017;
	ld.local.u32 	%r1018, [%rd2+80];
	mul.wide.s32 	%rd3257, %r1018, 4;
	add.s64 	%rd3258, %rd1, %rd3257;
	ld.local.f32 	%f1111, [%rd3258];
	setp.leu.f32 	%p1020, %f1111, %f56;
	mov.b64 	%rd3972, 21;
	@%p1020 bra 	$L__BB0_1082;
	st.local.u32 	[%rd2+84], %r1018;
	ld.local.u32 	%r1019, [%rd2+76];
	mul.wide.s32 	%rd3260, %r1019, 4;
	add.s64 	%rd3261, %rd1, %rd3260;
	ld.local.f32 	%f1112, [%rd3261];
	setp.leu.f32 	%p1021, %f1112, %f56;
	mov.b64 	%rd3972, 20;
	@%p1021 bra 	$L__BB0_1082;
	st.local.u32 	[%rd2+80], %r1019;
	ld.local.u32 	%r1020, [%rd2+72];
	mul.wide.s32 	%rd3263, %r1020, 4;
	add.s64 	%rd3264, %rd1, %rd3263;
	ld.local.f32 	%f1113, [%rd3264];
	setp.leu.f32 	%p1022, %f1113, %f56;
	mov.b64 	%rd3972, 19;
	@%p1022 bra 	$L__BB0_1082;
	st.local.u32 	[%rd2+76], %r1020;
	ld.local.u32 	%r1021, [%rd2+68];
	mul.wide.s32 	%rd3266, %r1021, 4;
	add.s64 	%rd3267, %rd1, %rd3266;
	ld.local.f32 	%f1114, [%rd3267];
	setp.leu.f32 	%p1023, %f1114, %f56;
	mov.b64 	%rd3972, 18;
	@%p1023 bra 	$L__BB0_1082;
	st.local.u32 	[%rd2+72], %r1021;
	ld.local.u32 	%r1022, [%rd2+64];
	mul.wide.s32 	%rd3269, %r1022, 4;
	add.s64 	%rd3270, %rd1, %rd3269;
	ld.local.f32 	%f1115, [%rd3270];
	setp.leu.f32 	%p1024, %f1115, %f56;
	mov.b64 	%rd3972, 17;
	@%p1024 bra 	$L__BB0_1082;
	st.local.u32 	[%rd2+68], %r1022;
	ld.local.u32 	%r1023, [%rd2+60];
	mul.wide.s32 	%rd3272, %r1023, 4;
	add.s64 	%rd3273, %rd1, %rd3272;
	ld.local.f32 	%f1116, [%rd3273];
	setp.leu.f32 	%p1025, %f1116, %f56;
	mov.b64 	%rd3972, 16;
	@%p1025 bra 	$L__BB0_1082;
	st.local.u32 	[%rd2+64], %r1023;
	ld.local.u32 	%r1024, [%rd2+56];
	mul.wide.s32 	%rd3275, %r1024, 4;
	add.s64 	%rd3276, %rd1, %rd3275;
	ld.local.f32 	%f1117, [%rd3276];
	setp.leu.f32 	%p1026, %f1117, %f56;
	mov.b64 	%rd3972, 15;
	@%p1026 bra 	$L__BB0_1082;
	st.local.u32 	[%rd2+60], %r1024;
	ld.local.u32 	%r1025, [%rd2+52];
	mul.wide.s32 	%rd3278, %r1025, 4;
	add.s64 	%rd3279, %rd1, %rd3278;
	ld.local.f32 	%f1118, [%rd3279];
	setp.leu.f32 	%p1027, %f1118, %f56;
	mov.b64 	%rd3972, 14;
	@%p1027 bra 	$L__BB0_1082;
	st.local.u32 	[%rd2+56], %r1025;
	ld.local.u32 	%r1026, [%rd2+48];
	mul.wide.s32 	%rd3281, %r1026, 4;
	add.s64 	%rd3282, %rd1, %rd3281;
	ld.local.f32 	%f1119, [%rd3282];
	setp.leu.f32 	%p1028, %f1119, %f56;
	mov.b64 	%rd3972, 13;
	@%p1028 bra 	$L__BB0_1082;
	st.local.u32 	[%rd2+52], %r1026;
	ld.local.u32 	%r1027, [%rd2+44];
	mul.wide.s32 	%rd3284, %r1027, 4;
	add.s64 	%rd3285, %rd1, %rd3284;
	ld.local.f32 	%f1120, [%rd3285];
	setp.leu.f32 	%p1029, %f1120, %f56;
	mov.b64 	%rd3972, 12;
	@%p1029 bra 	$L__BB0_1082;
	st.local.u32 	[%rd2+48], %r1027;
	ld.local.u32 	%r1028, [%rd2+40];
	mul.wide.s32 	%rd3287, %r1028, 4;
	add.s64 	%rd3288, %rd1, %rd3287;
	ld.local.f32 	%f1121, [%rd3288];
	setp.leu.f32 	%p1030, %f1121, %f56;
	mov.b64 	%rd3972, 11;
	@%p1030 bra 	$L__BB0_1082;
	st.local.u32 	[%rd2+44], %r1028;
	ld.local.u32 	%r1029, [%rd2+36];
	mul.wide.s32 	%rd3290, %r1029, 4;
	add.s64 	%rd3291, %rd1, %rd3290;
	ld.local.f32 	%f1122, [%rd3291];
	setp.leu.f32 	%p1031, %f1122, %f56;
	mov.b64 	%rd3972, 10;
	@%p1031 bra 	$L__BB0_1082;
	st.local.u32 	[%rd2+40], %r1029;
	ld.local.u32 	%r1030, [%rd2+32];
	mul.wide.s32 	%rd3293, %r1030, 4;
	add.s64 	%rd3294, %rd1, %rd3293;
	ld.local.f32 	%f1123, [%rd3294];
	setp.leu.f32 	%p1032, %f1123, %f56;
	mov.b64 	%rd3972, 9;
	@%p1032 bra 	$L__BB0_1082;
	st.local.u32 	[%rd2+36], %r1030;
	ld.local.u32 	%r1031, [%rd2+28];
	mul.wide.s32 	%rd3296, %r1031, 4;
	add.s64 	%rd3297, %rd1, %rd3296;
	ld.local.f32 	%f1124, [%rd3297];
	setp.leu.f32 	%p1033, %f1124, %f56;
	mov.b64 	%rd3972, 8;
	@%p1033 bra 	$L__BB0_1082;
	st.local.u32 	[%rd2+32], %r1031;
	ld.local.u32 	%r1032, [%rd2+24];
	mul.wide.s32 	%rd3299, %r1032, 4;
	add.s64 	%rd3300, %rd1, %rd3299;
	ld.local.f32 	%f1125, [%rd3300];
	setp.leu.f32 	%p1034, %f1125, %f56;
	mov.b64 	%rd3972, 7;
	@%p1034 bra 	$L__BB0_1082;
	st.local.u32 	[%rd2+28], %r1032;
	ld.local.u32 	%r1033, [%rd2+20];
	mul.wide.s32 	%rd3302, %r1033, 4;
	add.s64 	%rd3303, %rd1, %rd3302;
	ld.local.f32 	%f1126, [%rd3303];
	setp.leu.f32 	%p1035, %f1126, %f56;
	mov.b64 	%rd3972, 6;
	@%p1035 bra 	$L__BB0_1082;
	st.local.u32 	[%rd2+24], %r1033;
	ld.local.u32 	%r1034, [%rd2+16];
	mul.wide.s32 	%rd3305, %r1034, 4;
	add.s64 	%rd3306, %rd1, %rd3305;
	ld.local.f32 	%f1127, [%rd3306];
	setp.leu.f32 	%p1036, %f1127, %f56;
	mov.b64 	%rd3972, 5;
	@%p1036 bra 	$L__BB0_1082;
	st.local.u32 	[%rd2+20], %r1034;
	ld.local.u32 	%r1035, [%rd2+12];
	mul.wide.s32 	%rd3308, %r1035, 4;
	add.s64 	%rd3309, %rd1, %rd3308;
	ld.local.f32 	%f1128, [%rd3309];
	setp.leu.f32 	%p1037, %f1128, %f56;
	mov.b64 	%rd3972, 4;
	@%p1037 bra 	$L__BB0_1082;
	st.local.u32 	[%rd2+16], %r1035;
	ld.local.u32 	%r1036, [%rd2+8];
	mul.wide.s32 	%rd3311, %r1036, 4;
	add.s64 	%rd3312, %rd1, %rd3311;
	ld.local.f32 	%f1129, [%rd3312];
	setp.leu.f32 	%p1038, %f1129, %f56;
	mov.b64 	%rd3972, 3;
	@%p1038 bra 	$L__BB0_1082;
	st.local.u32 	[%rd2+12], %r1036;
	ld.local.u32 	%r1037, [%rd2+4];
	mul.wide.s32 	%rd3314, %r1037, 4;
	add.s64 	%rd3315, %rd1, %rd3314;
	ld.local.f32 	%f1130, [%rd3315];
	setp.leu.f32 	%p1039, %f1130, %f56;
	mov.b64 	%rd3972, 2;
	@%p1039 bra 	$L__BB0_1082;
	st.local.u32 	[%rd2+8], %r1037;
	ld.local.u32 	%r1038, [%rd2];
	mul.wide.s32 	%rd3317, %r1038, 4;
	add.s64 	%rd3318, %rd1, %rd3317;
	ld.local.f32 	%f1131, [%rd3318];
	setp.leu.f32 	%p1040, %f1131, %f56;
	mov.b64 	%rd3972, 1;
	@%p1040 bra 	$L__BB0_1082;
	st.local.u32 	[%rd2+4], %r1038;
	mov.b64 	%rd3972, 0;
$L__BB0_1082:
	shl.b64 	%rd3321, %rd3972, 2;
	add.s64 	%rd3322, %rd2, %rd3321;
	mov.b32 	%r1396, 45;
	st.local.u32 	[%rd3322], %r1396;
	mov.b32 	%r1397, 46;
	st.local.u32 	[%rd2+184], %r1397;
	ld.local.f32 	%f57, [%rd1+184];
	ld.local.u32 	%r1039, [%rd2+180];
	mul.wide.s32 	%rd3323, %r1039, 4;
	add.s64 	%rd3324, %rd1, %rd3323;
	ld.local.f32 	%f1132, [%rd3324];
	setp.leu.f32 	%p1041, %f1132, %f57;
	mov.b64 	%rd3973, 46;
	@%p1041 bra 	$L__BB0_1129;
	st.local.u32 	[%rd2+184], %r1039;
	ld.local.u32 	%r1040, [%rd2+176];
	mul.wide.s32 	%rd3326, %r1040, 4;
	add.s64 	%rd3327, %rd1, %rd3326;
	ld.local.f32 	%f1133, [%rd3327];
	setp.leu.f32 	%p1042, %f1133, %f57;
	mov.b64 	%rd3973, 45;
	@%p1042 bra 	$L__BB0_1129;
	st.local.u32 	[%rd2+180], %r1040;
	ld.local.u32 	%r1041, [%rd2+172];
	mul.wide.s32 	%rd3329, %r1041, 4;
	add.s64 	%rd3330, %rd1, %rd3329;
	ld.local.f32 	%f1134, [%rd3330];
	setp.leu.f32 	%p1043, %f1134, %f57;
	mov.b64 	%rd3973, 44;
	@%p1043 bra 	$L__BB0_1129;
	st.local.u32 	[%rd2+176], %r1041;
	ld.local.u32 	%r1042, [%rd2+168];
	mul.wide.s32 	%rd3332, %r1042, 4;
	add.s64 	%rd3333, %rd1, %rd3332;
	ld.local.f32 	%f1135, [%rd3333];
	setp.leu.f32 	%p1044, %f1135, %f57;
	mov.b64 	%rd3973, 43;
	@%p1044 bra 	$L__BB0_1129;
	st.local.u32 	[%rd2+172], %r1042;
	ld.local.u32 	%r1043, [%rd2+164];
	mul.wide.s32 	%rd3335, %r1043, 4;
	add.s64 	%rd3336, %rd1, %rd3335;
	ld.local.f32 	%f1136, [%rd3336];
	setp.leu.f32 	%p1045, %f1136, %f57;
	mov.b64 	%rd3973, 42;
	@%p1045 bra 	$L__BB0_1129;
	st.local.u32 	[%rd2+168], %r1043;
	ld.local.u32 	%r1044, [%rd2+160];
	mul.wide.s32 	%rd3338, %r1044, 4;
	add.s64 	%rd3339, %rd1, %rd3338;
	ld.local.f32 	%f1137, [%rd3339];
	setp.leu.f32 	%p1046, %f1137, %f57;
	mov.b64 	%rd3973, 41;
	@%p1046 bra 	$L__BB0_1129;
	st.local.u32 	[%rd2+164], %r1044;
	ld.local.u32 	%r1045, [%rd2+156];
	mul.wide.s32 	%rd3341, %r1045, 4;
	add.s64 	%rd3342, %rd1, %rd3341;
	ld.local.f32 	%f1138, [%rd3342];
	setp.leu.f32 	%p1047, %f1138, %f57;
	mov.b64 	%rd3973, 40;
	@%p1047 bra 	$L__BB0_1129;
	st.local.u32 	[%rd2+160], %r1045;
	ld.local.u32 	%r1046, [%rd2+152];
	mul.wide.s32 	%rd3344, %r1046, 4;
	add.s64 	%rd3345, %rd1, %rd3344;
	ld.local.f32 	%f1139, [%rd3345];
	setp.leu.f32 	%p1048, %f1139, %f57;
	mov.b64 	%rd3973, 39;
	@%p1048 bra 	$L__BB0_1129;
	st.local.u32 	[%rd2+156], %r1046;
	ld.local.u32 	%r1047, [%rd2+148];
	mul.wide.s32 	%rd3347, %r1047, 4;
	add.s64 	%rd3348, %rd1, %rd3347;
	ld.local.f32 	%f1140, [%rd3348];
	setp.leu.f32 	%p1049, %f1140, %f57;
	mov.b64 	%rd3973, 38;
	@%p1049 bra 	$L__BB0_1129;
	st.local.u32 	[%rd2+152], %r1047;
	ld.local.u32 	%r1048, [%rd2+144];
	mul.wide.s32 	%rd3350, %r1048, 4;
	add.s64 	%rd3351, %rd1, %rd3350;
	ld.local.f32 	%f1141, [%rd3351];
	setp.leu.f32 	%p1050, %f1141, %f57;
	mov.b64 	%rd3973, 37;
	@%p1050 bra 	$L__BB0_1129;
	st.local.u32 	[%rd2+148], %r1048;
	ld.local.u32 	%r1049, [%rd2+140];
	mul.wide.s32 	%rd3353, %r1049, 4;
	add.s64 	%rd3354, %rd1, %rd3353;
	ld.local.f32 	%f1142, [%rd3354];
	setp.leu.f32 	%p1051, %f1142, %f57;
	mov.b64 	%rd3973, 36;
	@%p1051 bra 	$L__BB0_1129;
	st.local.u32 	[%rd2+144], %r1049;
	ld.local.u32 	%r1050, [%rd2+136];
	mul.wide.s32 	%rd3356, %r1050, 4;
	add.s64 	%rd3357, %rd1, %rd3356;
	ld.local.f32 	%f1143, [%rd3357];
	setp.leu.f32 	%p1052, %f1143, %f57;
	mov.b64 	%rd3973, 35;
	@%p1052 bra 	$L__BB0_1129;
	st.local.u32 	[%rd2+140], %r1050;
	ld.local.u32 	%r1051, [%rd2+132];
	mul.wide.s32 	%rd3359, %r1051, 4;
	add.s64 	%rd3360, %rd1, %rd3359;
	ld.local.f32 	%f1144, [%rd3360];
	setp.leu.f32 	%p1053, %f1144, %f57;
	mov.b64 	%rd3973, 34;
	@%p1053 bra 	$L__BB0_1129;
	st.local.u32 	[%rd2+136], %r1051;
	ld.local.u32 	%r1052, [%rd2+128];
	mul.wide.s32 	%rd3362, %r1052, 4;
	add.s64 	%rd3363, %rd1, %rd3362;
	ld.local.f32 	%f1145, [%rd3363];
	setp.leu.f32 	%p1054, %f1145, %f57;
	mov.b64 	%rd3973, 33;
	@%p1054 bra 	$L__BB0_1129;
	st.local.u32 	[%rd2+132], %r1052;
	ld.local.u32 	%r1053, [%rd2+124];
	mul.wide.s32 	%rd3365, %r1053, 4;
	add.s64 	%rd3366, %rd1, %rd3365;
	ld.local.f32 	%f1146, [%rd3366];
	setp.leu.f32 	%p1055, %f1146, %f57;
	mov.b64 	%rd3973, 32;
	@%p1055 bra 	$L__BB0_1129;
	st.local.u32 	[%rd2+128], %r1053;
	ld.local.u32 	%r1054, [%rd2+120];
	mul.wide.s32 	%rd3368, %r1054, 4;
	add.s64 	%rd3369, %rd1, %rd3368;
	ld.local.f32 	%f1147, [%rd3369];
	setp.leu.f32 	%p1056, %f1147, %f57;
	mov.b64 	%rd3973, 31;
	@%p1056 bra 	$L__BB0_1129;
	st.local.u32 	[%rd2+124], %r1054;
	ld.local.u32 	%r1055, [%rd2+116];
	mul.wide.s32 	%rd3371, %r1055, 4;
	add.s64 	%rd3372, %rd1, %rd3371;
	ld.local.f32 	%f1148, [%rd3372];
	setp.leu.f32 	%p1057, %f1148, %f57;
	mov.b64 	%rd3973, 30;
	@%p1057 bra 	$L__BB0_1129;
	st.local.u32 	[%rd2+120], %r1055;
	ld.local.u32 	%r1056, [%rd2+112];
	mul.wide.s32 	%rd3374, %r1056, 4;
	add.s64 	%rd3375, %rd1, %rd3374;
	ld.local.f32 	%f1149, [%rd3375];
	setp.leu.f32 	%p1058, %f1149, %f57;
	mov.b64 	%rd3973, 29;
	@%p1058 bra 	$L__BB0_1129;
	st.local.u32 	[%rd2+116], %r1056;
	ld.local.u32 	%r1057, [%rd2+108];
	mul.wide.s32 	%rd3377, %r1057, 4;
	add.s64 	%rd3378, %rd1, %rd3377;
	ld.local.f32 	%f1150, [%rd3378];
	setp.leu.f32 	%p1059, %f1150, %f57;
	mov.b64 	%rd3973, 28;
	@%p1059 bra 	$L__BB0_1129;
	st.local.u32 	[%rd2+112], %r1057;
	ld.local.u32 	%r1058, [%rd2+104];
	mul.wide.s32 	%rd3380, %r1058, 4;
	add.s64 	%rd3381, %rd1, %rd3380;
	ld.local.f32 	%f1151, [%rd3381];
	setp.leu.f32 	%p1060, %f1151, %f57;
	mov.b64 	%rd3973, 27;
	@%p1060 bra 	$L__BB0_1129;
	st.local.u32 	[%rd2+108], %r1058;
	ld.local.u32 	%r1059, [%rd2+100];
	mul.wide.s32 	%rd3383, %r1059, 4;
	add.s64 	%rd3384, %rd1, %rd3383;
	ld.local.f32 	%f1152, [%rd3384];
	setp.leu.f32 	%p1061, %f1152, %f57;
	mov.b64 	%rd3973, 26;
	@%p1061 bra 	$L__BB0_1129;
	st.local.u32 	[%rd2+104], %r1059;
	ld.local.u32 	%r1060, [%rd2+96];
	mul.wide.s32 	%rd3386, %r1060, 4;
	add.s64 	%rd3387, %rd1, %rd3386;
	ld.local.f32 	%f1153, [%rd3387];
	setp.leu.f32 	%p1062, %f1153, %f57;
	mov.b64 	%rd3973, 25;
	@%p1062 bra 	$L__BB0_1129;
	st.local.u32 	[%rd2+100], %r1060;
	ld.local.u32 	%r1061, [%rd2+92];
	mul.wide.s32 	%rd3389, %r1061, 4;
	add.s64 	%rd3390, %rd1, %rd3389;
	ld.local.f32 	%f1154, [%rd3390];
	setp.leu.f32 	%p1063, %f1154, %f57;
	mov.b64 	%rd3973, 24;
	@%p1063 bra 	$L__BB0_1129;
	st.local.u32 	[%rd2+96], %r1061;
	ld.local.u32 	%r1062, [%rd2+88];
	mul.wide.s32 	%rd3392, %r1062, 4;
	add.s64 	%rd3393, %rd1, %rd3392;
	ld.local.f32 	%f1155, [%rd3393];
	setp.leu.f32 	%p1064, %f1155, %f57;
	mov.b64 	%rd3973, 23;
	@%p1064 bra 	$L__BB0_1129;
	st.local.u32 	[%rd2+92], %r1062;
	ld.local.u32 	%r1063, [%rd2+84];
	mul.wide.s32 	%rd3395, %r1063, 4;
	add.s64 	%rd3396, %rd1, %rd3395;
	ld.local.f32 	%f1156, [%rd3396];
	setp.leu.f32 	%p1065, %f1156, %f57;
	mov.b64 	%rd3973, 22;
	@%p1065 bra 	$L__BB0_1129;
	st.local.u32 	[%rd2+88], %r1063;
	ld.local.u32 	%r1064, [%rd2+80];
	mul.wide.s32 	%rd3398, %r1064, 4;
	add.s64 	%rd3399, %rd1, %rd3398;
	ld.local.f32 	%f1157, [%rd3399];
	setp.leu.f32 	%p1066, %f1157, %f57;
	mov.b64 	%rd3973, 21;
	@%p1066 bra 	$L__BB0_1129;
	st.local.u32 	[%rd2+84], %r1064;
	ld.local.u32 	%r1065, [%rd2+76];
	mul.wide.s32 	%rd3401, %r1065, 4;
	add.s64 	%rd3402, %rd1, %rd3401;
	ld.local.f32 	%f1158, [%rd3402];
	setp.leu.f32 	%p1067, %f1158, %f57;
	mov.b64 	%rd3973, 20;
	@%p1067 bra 	$L__BB0_1129;
	st.local.u32 	[%rd2+80], %r1065;
	ld.local.u32 	%r1066, [%rd2+72];
	mul.wide.s32 	%rd3404, %r1066, 4;
	add.s64 	%rd3405, %rd1, %rd3404;
	ld.local.f32 	%f1159, [%rd3405];
	setp.leu.f32 	%p1068, %f1159, %f57;
	mov.b64 	%rd3973, 19;
	@%p1068 bra 	$L__BB0_1129;
	st.local.u32 	[%rd2+76], %r1066;
	ld.local.u32 	%r1067, [%rd2+68];
	mul.wide.s32 	%rd3407, %r1067, 4;
	add.s64 	%rd3408, %rd1, %rd3407;
	ld.local.f32 	%f1160, [%rd3408];
	setp.leu.f32 	%p1069, %f1160, %f57;
	mov.b64 	%rd3973, 18;
	@%p1069 bra 	$L__BB0_1129;
	st.local.u32 	[%rd2+72], %r1067;
	ld.local.u32 	%r1068, [%rd2+64];
	mul.wide.s32 	%rd3410, %r1068, 4;
	add.s64 	%rd3411, %rd1, %rd3410;
	ld.local.f32 	%f1161, [%rd3411];
	setp.leu.f32 	%p1070, %f1161, %f57;
	mov.b64 	%rd3973, 17;
	@%p1070 bra 	$L__BB0_1129;
	st.local.u32 	[%rd2+68], %r1068;
	ld.local.u32 	%r1069, [%rd2+60];
	mul.wide.s32 	%rd3413, %r1069, 4;
	add.s64 	%rd3414, %rd1, %rd3413;
	ld.local.f32 	%f1162, [%rd3414];
	setp.leu.f32 	%p1071, %f1162, %f57;
	mov.b64 	%rd3973, 16;
	@%p1071 bra 	$L__BB0_1129;
	st.local.u32 	[%rd2+64], %r1069;
	ld.local.u32 	%r1070, [%rd2+56];
	mul.wide.s32 	%rd3416, %r1070, 4;
	add.s64 	%rd3417, %rd1, %rd3416;
	ld.local.f32 	%f1163, [%rd3417];
	setp.leu.f32 	%p1072, %f1163, %f57;
	mov.b64 	%rd3973, 15;
	@%p1072 bra 	$L__BB0_1129;
	st.local.u32 	[%rd2+60], %r1070;
	ld.local.u32 	%r1071, [%rd2+52];
	mul.wide.s32 	%rd3419, %r1071, 4;
	add.s64 	%rd3420, %rd1, %rd3419;
	ld.local.f32 	%f1164, [%rd3420];
	setp.leu.f32 	%p1073, %f1164, %f57;
	mov.b64 	%rd3973, 14;
	@%p1073 bra 	$L__BB0_1129;
	st.local.u32 	[%rd2+56], %r1071;
	ld.local.u32 	%r1072, [%rd2+48];
	mul.wide.s32 	%rd3422, %r1072, 4;
	add.s64 	%rd3423, %rd1, %rd3422;
	ld.local.f32 	%f1165, [%rd3423];
	setp.leu.f32 	%p1074, %f1165, %f57;
	mov.b64 	%rd3973, 13;
	@%p1074 bra 	$L__BB0_1129;
	st.local.u32 	[%rd2+52], %r1072;
	ld.local.u32 	%r1073, [%rd2+44];
	mul.wide.s32 	%rd3425, %r1073, 4;
	add.s64 	%rd3426, %rd1, %rd3425;
	ld.local.f32 	%f1166, [%rd3426];
	setp.leu.f32 	%p1075, %f1166, %f57;
	mov.b64 	%rd3973, 12;
	@%p1075 bra 	$L__BB0_1129;
	st.local.u32 	[%rd2+48], %r1073;
	ld.local.u32 	%r1074, [%rd2+40];
	mul.wide.s32 	%rd3428, %r1074, 4;
	add.s64 	%rd3429, %rd1, %rd3428;
	ld.local.f32 	%f1167, [%rd3429];
	setp.leu.f32 	%p1076, %f1167, %f57;
	mov.b64 	%rd3973, 11;
	@%p1076 bra 	$L__BB0_1129;
	st.local.u32 	[%rd2+44], %r1074;
	ld.local.u32 	%r1075, [%rd2+36];
	mul.wide.s32 	%rd3431, %r1075, 4;
	add.s64 	%rd3432, %rd1, %rd3431;
	ld.local.f32 	%f1168, [%rd3432];
	setp.leu.f32 	%p1077, %f1168, %f57;
	mov.b64 	%rd3973, 10;
	@%p1077 bra 	$L__BB0_1129;
	st.local.u32 	[%rd2+40], %r1075;
	ld.local.u32 	%r1076, [%rd2+32];
	mul.wide.s32 	%rd3434, %r1076, 4;
	add.s64 	%rd3435, %rd1, %rd3434;
	ld.local.f32 	%f1169, [%rd3435];
	setp.leu.f32 	%p1078, %f1169, %f57;
	mov.b64 	%rd3973, 9;
	@%p1078 bra 	$L__BB0_1129;
	st.local.u32 	[%rd2+36], %r1076;
	ld.local.u32 	%r1077, [%rd2+28];
	mul.wide.s32 	%rd3437, %r1077, 4;
	add.s64 	%rd3438, %rd1, %rd3437;
	ld.local.f32 	%f1170, [%rd3438];
	setp.leu.f32 	%p1079, %f1170, %f57;
	mov.b64 	%rd3973, 8;
	@%p1079 bra 	$L__BB0_1129;
	st.local.u32 	[%rd2+32], %r1077;
	ld.local.u32 	%r1078, [%rd2+24];
	mul.wide.s32 	%rd3440, %r1078, 4;
	add.s64 	%rd3441, %rd1, %rd3440;
	ld.local.f32 	%f1171, [%rd3441];
	setp.leu.f32 	%p1080, %f1171, %f57;
	mov.b64 	%rd3973, 7;
	@%p1080 bra 	$L__BB0_1129;
	st.local.u32 	[%rd2+28], %r1078;
	ld.local.u32 	%r1079, [%rd2+20];
	mul.wide.s32 	%rd3443, %r1079, 4;
	add.s64 	%rd3444, %rd1, %rd3443;
	ld.local.f32 	%f1172, [%rd3444];
	setp.leu.f32 	%p1081, %f1172, %f57;
	mov.b64 	%rd3973, 6;
	@%p1081 bra 	$L__BB0_1129;
	st.local.u32 	[%rd2+24], %r1079;
	ld.local.u32 	%r1080, [%rd2+16];
	mul.wide.s32 	%rd3446, %r1080, 4;
	add.s64 	%rd3447, %rd1, %rd3446;
	ld.local.f32 	%f1173, [%rd3447];
	setp.leu.f32 	%p1082, %f1173, %f57;
	mov.b64 	%rd3973, 5;
	@%p1082 bra 	$L__BB0_1129;
	st.local.u32 	[%rd2+20], %r1080;
	ld.local.u32 	%r1081, [%rd2+12];
	mul.wide.s32 	%rd3449, %r1081, 4;
	add.s64 	%rd3450, %rd1, %rd3449;
	ld.local.f32 	%f1174, [%rd3450];
	setp.leu.f32 	%p1083, %f1174, %f57;
	mov.b64 	%rd3973, 4;
	@%p1083 bra 	$L__BB0_1129;
	st.local.u32 	[%rd2+16], %r1081;
	ld.local.u32 	%r1082, [%rd2+8];
	mul.wide.s32 	%rd3452, %r1082, 4;
	add.s64 	%rd3453, %rd1, %rd3452;
	ld.local.f32 	%f1175, [%rd3453];
	setp.leu.f32 	%p1084, %f1175, %f57;
	mov.b64 	%rd3973, 3;
	@%p1084 bra 	$L__BB0_1129;
	st.local.u32 	[%rd2+12], %r1082;
	ld.local.u32 	%r1083, [%rd2+4];
	mul.wide.s32 	%rd3455, %r1083, 4;
	add.s64 	%rd3456, %rd1, %rd3455;
	ld.local.f32 	%f1176, [%rd3456];
	setp.leu.f32 	%p1085, %f1176, %f57;
	mov.b64 	%rd3973, 2;
	@%p1085 bra 	$L__BB0_1129;
	st.local.u32 	[%rd2+8], %r1083;
	ld.local.u32 	%r1084, [%rd2];
	mul.wide.s32 	%rd3458, %r1084, 4;
	add.s64 	%rd3459, %rd1, %rd3458;
	ld.local.f32 	%f1177, [%rd3459];
	setp.leu.f32 	%p1086, %f1177, %f57;
	mov.b64 	%rd3973, 1;
	@%p1086 bra 	$L__BB0_1129;
	st.local.u32 	[%rd2+4], %r1084;
	mov.b64 	%rd3973, 0;
$L__BB0_1129:
	shl.b64 	%rd3462, %rd3973, 2;
	add.s64 	%rd3463, %rd2, %rd3462;
	mov.b32 	%r1398, 46;
	st.local.u32 	[%rd3463], %r1398;
	mov.b32 	%r1399, 47;
	st.local.u32 	[%rd2+188], %r1399;
	ld.local.f32 	%f58, [%rd1+188];
	ld.local.u32 	%r1085, [%rd2+184];
	mul.wide.s32 	%rd3464, %r1085, 4;
	add.s64 	%rd3465, %rd1, %rd3464;
	ld.local.f32 	%f1178, [%rd3465];
	setp.leu.f32 	%p1087, %f1178, %f58;
	mov.b64 	%rd3974, 47;
	@%p1087 bra 	$L__BB0_1177;
	st.local.u32 	[%rd2+188], %r1085;
	ld.local.u32 	%r1086, [%rd2+180];
	mul.wide.s32 	%rd3467, %r1086, 4;
	add.s64 	%rd3468, %rd1, %rd3467;
	ld.local.f32 	%f1179, [%rd3468];
	setp.leu.f32 	%p1088, %f1179, %f58;
	mov.b64 	%rd3974, 46;
	@%p1088 bra 	$L__BB0_1177;
	st.local.u32 	[%rd2+184], %r1086;
	ld.local.u32 	%r1087, [%rd2+176];
	mul.wide.s32 	%rd3470, %r1087, 4;
	add.s64 	%rd3471, %rd1, %rd3470;
	ld.local.f32 	%f1180, [%rd3471];
	setp.leu.f32 	%p1089, %f1180, %f58;
	mov.b64 	%rd3974, 45;
	@%p1089 bra 	$L__BB0_1177;
	st.local.u32 	[%rd2+180], %r1087;
	ld.local.u32 	%r1088, [%rd2+172];
	mul.wide.s32 	%rd3473, %r1088, 4;
	add.s64 	%rd3474, %rd1, %rd3473;
	ld.local.f32 	%f1181, [%rd3474];
	setp.leu.f32 	%p1090, %f1181, %f58;
	mov.b64 	%rd3974, 44;
	@%p1090 bra 	$L__BB0_1177;
	st.local.u32 	[%rd2+176], %r1088;
	ld.local.u32 	%r1089, [%rd2+168];
	mul.wide.s32 	%rd3476, %r1089, 4;
	add.s64 	%rd3477, %rd1, %rd3476;
	ld.local.f32 	%f1182, [%rd3477];
	setp.leu.f32 	%p1091, %f1182, %f58;
	mov.b64 	%rd3974, 43;
	@%p1091 bra 	$L__BB0_1177;
	st.local.u32 	[%rd2+172], %r1089;
	ld.local.u32 	%r1090, [%rd2+164];
	mul.wide.s32 	%rd3479, %r1090, 4;
	add.s64 	%rd3480, %rd1, %rd3479;
	ld.local.f32 	%f1183, [%rd3480];
	setp.leu.f32 	%p1092, %f1183, %f58;
	mov.b64 	%rd3974, 42;
	@%p1092 bra 	$L__BB0_1177;
	st.local.u32 	[%rd2+168], %r1090;
	ld.local.u32 	%r1091, [%rd2+160];
	mul.wide.s32 	%rd3482, %r1091, 4;
	add.s64 	%rd3483, %rd1, %rd3482;
	ld.local.f32 	%f1184, [%rd3483];
	setp.leu.f32 	%p1093, %f1184, %f58;
	mov.b64 	%rd3974, 41;
	@%p1093 bra 	$L__BB0_1177;
	st.local.u32 	[%rd2+164], %r1091;
	ld.local.u32 	%r1092, [%rd2+156];
	mul.wide.s32 	%rd3485, %r1092, 4;
	add.s64 	%rd3486, %rd1, %rd3485;
	ld.local.f32 	%f1185, [%rd3486];
	setp.leu.f32 	%p1094, %f1185, %f58;
	mov.b64 	%rd3974, 40;
	@%p1094 bra 	$L__BB0_1177;
	st.local.u32 	[%rd2+160], %r1092;
	ld.local.u32 	%r1093, [%rd2+152];
	mul.wide.s32 	%rd3488, %r1093, 4;
	add.s64 	%rd3489, %rd1, %rd3488;
	ld.local.f32 	%f1186, [%rd3489];
	setp.leu.f32 	%p1095, %f1186, %f58;
	mov.b64 	%rd3974, 39;
	@%p1095 bra 	$L__BB0_1177;
	st.local.u32 	[%rd2+156], %r1093;
	ld.local.u32 	%r1094, [%rd2+148];
	mul.wide.s32 	%rd3491, %r1094, 4;
	add.s64 	%rd3492, %rd1, %rd3491;
	ld.local.f32 	%f1187, [%rd3492];
	setp.leu.f32 	%p1096, %f1187, %f58;
	mov.b64 	%rd3974, 38;
	@%p1096 bra 	$L__BB0_1177;
	st.local.u32 	[%rd2+152], %r1094;
	ld.local.u32 	%r1095, [%rd2+144];
	mul.wide.s32 	%rd3494, %r1095, 4;
	add.s64 	%rd3495, %rd1, %rd3494;
	ld.local.f32 	%f1188, [%rd3495];
	setp.leu.f32 	%p1097, %f1188, %f58;
	mov.b64 	%rd3974, 37;
	@%p1097 bra 	$L__BB0_1177;
	st.local.u32 	[%rd2+148], %r1095;
	ld.local.u32 	%r1096, [%rd2+140];
	mul.wide.s32 	%rd3497, %r1096, 4;
	add.s64 	%rd3498, %rd1, %rd3497;
	ld.local.f32 	%f1189, [%rd3498];
	setp.leu.f32 	%p1098, %f1189, %f58;
	mov.b64 	%rd3974, 36;
	@%p1098 bra 	$L__BB0_1177;
	st.local.u32 	[%rd2+144], %r1096;
	ld.local.u32 	%r1097, [%rd2+136];
	mul.wide.s32 	%rd3500, %r1097, 4;
	add.s64 	%rd3501, %rd1, %rd3500;
	ld.local.f32 	%f1190, [%rd3501];
	setp.leu.f32 	%p1099, %f1190, %f58;
	mov.b64 	%rd3974, 35;
	@%p1099 bra 	$L__BB0_1177;
	st.local.u32 	[%rd2+140], %r1097;
	ld.local.u32 	%r1098, [%rd2+132];
	mul.wide.s32 	%rd3503, %r1098, 4;
	add.s64 	%rd3504, %rd1, %rd3503;
	ld.local.f32 	%f1191, [%rd3504];
	setp.leu.f32 	%p1100, %f1191, %f58;
	mov.b64 	%rd3974, 34;
	@%p1100 bra 	$L__BB0_1177;
	st.local.u32 	[%rd2+136], %r1098;
	ld.local.u32 	%r1099, [%rd2+128];
	mul.wide.s32 	%rd3506, %r1099, 4;
	add.s64 	%rd3507, %rd1, %rd3506;
	ld.local.f32 	%f1192, [%rd3507];
	setp.leu.f32 	%p1101, %f1192, %f58;
	mov.b64 	%rd3974, 33;
	@%p1101 bra 	$L__BB0_1177;
	st.local.u32 	[%rd2+132], %r1099;
	ld.local.u32 	%r1100, [%rd2+124];
	mul.wide.s32 	%rd3509, %r1100, 4;
	add.s64 	%rd3510, %rd1, %rd3509;
	ld.local.f32 	%f1193, [%rd3510];
	setp.leu.f32 	%p1102, %f1193, %f58;
	mov.b64 	%rd3974, 32;
	@%p1102 bra 	$L__BB0_1177;
	st.local.u32 	[%rd2+128], %r1100;
	ld.local.u32 	%r1101, [%rd2+120];
	mul.wide.s32 	%rd3512, %r1101, 4;
	add.s64 	%rd3513, %rd1, %rd3512;
	ld.local.f32 	%f1194, [%rd3513];
	setp.leu.f32 	%p1103, %f1194, %f58;
	mov.b64 	%rd3974, 31;
	@%p1103 bra 	$L__BB0_1177;
	st.local.u32 	[%rd2+124], %r1101;
	ld.local.u32 	%r1102, [%rd2+116];
	mul.wide.s32 	%rd3515, %r1102, 4;
	add.s64 	%rd3516, %rd1, %rd3515;
	ld.local.f32 	%f1195, [%rd3516];
	setp.leu.f32 	%p1104, %f1195, %f58;
	mov.b64 	%rd3974, 30;
	@%p1104 bra 	$L__BB0_1177;
	st.local.u32 	[%rd2+120], %r1102;
	ld.local.u32 	%r1103, [%rd2+112];
	mul.wide.s32 	%rd3518, %r1103, 4;
	add.s64 	%rd3519, %rd1, %rd3518;
	ld.local.f32 	%f1196, [%rd3519];
	setp.leu.f32 	%p1105, %f1196, %f58;
	mov.b64 	%rd3974, 29;
	@%p1105 bra 	$L__BB0_1177;
	st.local.u32 	[%rd2+116], %r1103;
	ld.local.u32 	%r1104, [%rd2+108];
	mul.wide.s32 	%rd3521, %r1104, 4;
	add.s64 	%rd3522, %rd1, %rd3521;
	ld.local.f32 	%f1197, [%rd3522];
	setp.leu.f32 	%p1106, %f1197, %f58;
	mov.b64 	%rd3974, 28;
	@%p1106 bra 	$L__BB0_1177;
	st.local.u32 	[%rd2+112], %r1104;
	ld.local.u32 	%r1105, [%rd2+104];
	mul.wide.s32 	%rd3524, %r1105, 4;
	add.s64 	%rd3525, %rd1, %rd3524;
	ld.local.f32 	%f1198, [%rd3525];
	setp.leu.f32 	%p1107, %f1198, %f58;
	mov.b64 	%rd3974, 27;
	@%p1107 bra 	$L__BB0_1177;
	st.local.u32 	[%rd2+108], %r1105;
	ld.local.u32 	%r1106, [%rd2+100];
	mul.wide.s32 	%rd3527, %r1106, 4;
	add.s64 	%rd3528, %rd1, %rd3527;
	ld.local.f32 	%f1199, [%rd3528];
	setp.leu.f32 	%p1108, %f1199, %f58;
	mov.b64 	%rd3974, 26;
	@%p1108 bra 	$L__BB0_1177;
	st.local.u32 	[%rd2+104], %r1106;
	ld.local.u32 	%r1107, [%rd2+96];
	mul.wide.s32 	%rd3530, %r1107, 4;
	add.s64 	%rd3531, %rd1, %rd3530;
	ld.local.f32 	%f1200, [%rd3531];
	setp.leu.f32 	%p1109, %f1200, %f58;
	mov.b64 	%rd3974, 25;
	@%p1109 bra 	$L__BB0_1177;
	st.local.u32 	[%rd2+100], %r1107;
	ld.local.u32 	%r1108, [%rd2+92];
	mul.wide.s32 	%rd3533, %r1108, 4;
	add.s64 	%rd3534, %rd1, %rd3533;
	ld.local.f32 	%f1201, [%rd3534];
	setp.leu.f32 	%p1110, %f1201, %f58;
	mov.b64 	%rd3974, 24;
	@%p1110 bra 	$L__BB0_1177;
	st.local.u32 	[%rd2+96], %r1108;
	ld.local.u32 	%r1109, [%rd2+88];
	mul.wide.s32 	%rd3536, %r1109, 4;
	add.s64 	%rd3537, %rd1, %rd3536;
	ld.local.f32 	%f1202, [%rd3537];
	setp.leu.f32 	%p1111, %f1202, %f58;
	mov.b64 	%rd3974, 23;
	@%p1111 bra 	$L__BB0_1177;
	st.local.u32 	[%rd2+92], %r1109;
	ld.local.u32 	%r1110, [%rd2+84];
	mul.wide.s32 	%rd3539, %r1110, 4;
	add.s64 	%rd3540, %rd1, %rd3539;
	ld.local.f32 	%f1203, [%rd3540];
	setp.leu.f32 	%p1112, %f1203, %f58;
	mov.b64 	%rd3974, 22;
	@%p1112 bra 	$L__BB0_1177;
	st.local.u32 	[%rd2+88], %r1110;
	ld.local.u32 	%r1111, [%rd2+80];
	mul.wide.s32 	%rd3542, %r1111, 4;
	add.s64 	%rd3543, %rd1, %rd3542;
	ld.local.f32 	%f1204, [%rd3543];
	setp.leu.f32 	%p1113, %f1204, %f58;
	mov.b64 	%rd3974, 21;
	@%p1113 bra 	$L__BB0_1177;
	st.local.u32 	[%rd2+84], %r1111;
	ld.local.u32 	%r1112, [%rd2+76];
	mul.wide.s32 	%rd3545, %r1112, 4;
	add.s64 	%rd3546, %rd1, %rd3545;
	ld.local.f32 	%f1205, [%rd3546];
	setp.leu.f32 	%p1114, %f1205, %f58;
	mov.b64 	%rd3974, 20;
	@%p1114 bra 	$L__BB0_1177;
	st.local.u32 	[%rd2+80], %r1112;
	ld.local.u32 	%r1113, [%rd2+72];
	mul.wide.s32 	%rd3548, %r1113, 4;
	add.s64 	%rd3549, %rd1, %rd3548;
	ld.local.f32 	%f1206, [%rd3549];
	setp.leu.f32 	%p1115, %f1206, %f58;
	mov.b64 	%rd3974, 19;
	@%p1115 bra 	$L__BB0_1177;
	st.local.u32 	[%rd2+76], %r1113;
	ld.local.u32 	%r1114, [%rd2+68];
	mul.wide.s32 	%rd3551, %r1114, 4;
	add.s64 	%rd3552, %rd1, %rd3551;
	ld.local.f32 	%f1207, [%rd3552];
	setp.leu.f32 	%p1116, %f1207, %f58;
	mov.b64 	%rd3974, 18;
	@%p1116 bra 	$L__BB0_1177;
	st.local.u32 	[%rd2+72], %r1114;
	ld.local.u32 	%r1115, [%rd2+64];
	mul.wide.s32 	%rd3554, %r1115, 4;
	add.s64 	%rd3555, %rd1, %rd3554;
	ld.local.f32 	%f1208, [%rd3555];
	setp.leu.f32 	%p1117, %f1208, %f58;
	mov.b64 	%rd3974, 17;
	@%p1117 bra 	$L__BB0_1177;
	st.local.u32 	[%rd2+68], %r1115;
	ld.local.u32 	%r1116, [%rd2+60];
	mul.wide.s32 	%rd3557, %r1116, 4;
	add.s64 	%rd3558, %rd1, %rd3557;
	ld.local.f32 	%f1209, [%rd3558];
	setp.leu.f32 	%p1118, %f1209, %f58;
	mov.b64 	%rd3974, 16;
	@%p1118 bra 	$L__BB0_1177;
	st.local.u32 	[%rd2+64], %r1116;
	ld.local.u32 	%r1117, [%rd2+56];
	mul.wide.s32 	%rd3560, %r1117, 4;
	add.s64 	%rd3561, %rd1, %rd3560;
	ld.local.f32 	%f1210, [%rd3561];
	setp.leu.f32 	%p1119, %f1210, %f58;
	mov.b64 	%rd3974, 15;
	@%p1119 bra 	$L__BB0_1177;
	st.local.u32 	[%rd2+60], %r1117;
	ld.local.u32 	%r1118, [%rd2+52];
	mul.wide.s32 	%rd3563, %r1118, 4;
	add.s64 	%rd3564, %rd1, %rd3563;
	ld.local.f32 	%f1211, [%rd3564];
	setp.leu.f32 	%p1120, %f1211, %f58;
	mov.b64 	%rd3974, 14;
	@%p1120 bra 	$L__BB0_1177;
	st.local.u32 	[%rd2+56], %r1118;
	ld.local.u32 	%r1119, [%rd2+48];
	mul.wide.s32 	%rd3566, %r1119, 4;
	add.s64 	%rd3567, %rd1, %rd3566;
	ld.local.f32 	%f1212, [%rd3567];
	setp.leu.f32 	%p1121, %f1212, %f58;
	mov.b64 	%rd3974, 13;
	@%p1121 bra 	$L__BB0_1177;
	st.local.u32 	[%rd2+52], %r1119;
	ld.local.u32 	%r1120, [%rd2+44];
	mul.wide.s32 	%rd3569, %r1120, 4;
	add.s64 	%rd3570, %rd1, %rd3569;
	ld.local.f32 	%f1213, [%rd3570];
	setp.leu.f32 	%p1122, %f1213, %f58;
	mov.b64 	%rd3974, 12;
	@%p1122 bra 	$L__BB0_1177;
	st.local.u32 	[%rd2+48], %r1120;
	ld.local.u32 	%r1121, [%rd2+40];
	mul.wide.s32 	%rd3572, %r1121, 4;
	add.s64 	%rd3573, %rd1, %rd3572;
	ld.local.f32 	%f1214, [%rd3573];
	setp.leu.f32 	%p1123, %f1214, %f58;
	mov.b64 	%rd3974, 11;
	@%p1123 bra 	$L__BB0_1177;
	st.local.u32 	[%rd2+44], %r1121;
	ld.local.u32 	%r1122, [%rd2+36];
	mul.wide.s32 	%rd3575, %r1122, 4;
	add.s64 	%rd3576, %rd1, %rd3575;
	ld.local.f32 	%f1215, [%rd3576];
	setp.leu.f32 	%p1124, %f1215, %f58;
	mov.b64 	%rd3974, 10;
	@%p1124 bra 	$L__BB0_1177;
	st.local.u32 	[%rd2+40], %r1122;
	ld.local.u32 	%r1123, [%rd2+32];
	mul.wide.s32 	%rd3578, %r1123, 4;
	add.s64 	%rd3579, %rd1, %rd3578;
	ld.local.f32 	%f1216, [%rd3579];
	setp.leu.f32 	%p1125, %f1216, %f58;
	mov.b64 	%rd3974, 9;
	@%p1125 bra 	$L__BB0_1177;
	st.local.u32 	[%rd2+36], %r1123;
	ld.local.u32 	%r1124, [%rd2+28];
	mul.wide.s32 	%rd3581, %r1124, 4;
	add.s64 	%rd3582, %rd1, %rd3581;
	ld.local.f32 	%f1217, [%rd3582];
	setp.leu.f32 	%p1126, %f1217, %f58;
	mov.b64 	%rd3974, 8;
	@%p1126 bra 	$L__BB0_1177;
	st.local.u32 	[%rd2+32], %r1124;
	ld.local.u32 	%r1125, [%rd2+24];
	mul.wide.s32 	%rd3584, %r1125, 4;
	add.s64 	%rd3585, %rd1, %rd3584;
	ld.local.f32 	%f1218, [%rd3585];
	setp.leu.f32 	%p1127, %f1218, %f58;
	mov.b64 	%rd3974, 7;
	@%p1127 bra 	$L__BB0_1177;
	st.local.u32 	[%rd2+28], %r1125;
	ld.local.u32 	%r1126, [%rd2+20];
	mul.wide.s32 	%rd3587, %r1126, 4;
	add.s64 	%rd3588, %rd1, %rd3587;
	ld.local.f32 	%f1219, [%rd3588];
	setp.leu.f32 	%p1128, %f1219, %f58;
	mov.b64 	%rd3974, 6;
	@%p1128 bra 	$L__BB0_1177;
	st.local.u32 	[%rd2+24], %r1126;
	ld.local.u32 	%r1127, [%rd2+16];
	mul.wide.s32 	%rd3590, %r1127, 4;
	add.s64 	%rd3591, %rd1, %rd3590;
	ld.local.f32 	%f1220, [%rd3591];
	setp.leu.f32 	%p1129, %f1220, %f58;
	mov.b64 	%rd3974, 5;
	@%p1129 bra 	$L__BB0_1177;
	st.local.u32 	[%rd2+20], %r1127;
	ld.local.u32 	%r1128, [%rd2+12];
	mul.wide.s32 	%rd3593, %r1128, 4;
	add.s64 	%rd3594, %rd1, %rd3593;
	ld.local.f32 	%f1221, [%rd3594];
	setp.leu.f32 	%p1130, %f1221, %f58;
	mov.b64 	%rd3974, 4;
	@%p1130 bra 	$L__BB0_1177;
	st.local.u32 	[%rd2+16], %r1128;
	ld.local.u32 	%r1129, [%rd2+8];
	mul.wide.s32 	%rd3596, %r1129, 4;
	add.s64 	%rd3597, %rd1, %rd3596;
	ld.local.f32 	%f1222, [%rd3597];
	setp.leu.f32 	%p1131, %f1222, %f58;
	mov.b64 	%rd3974, 3;
	@%p1131 bra 	$L__BB0_1177;
	st.local.u32 	[%rd2+12], %r1129;
	ld.local.u32 	%r1130, [%rd2+4];
	mul.wide.s32 	%rd3599, %r1130, 4;
	add.s64 	%rd3600, %rd1, %rd3599;
	ld.local.f32 	%f1223, [%rd3600];
	setp.leu.f32 	%p1132, %f1223, %f58;
	mov.b64 	%rd3974, 2;
	@%p1132 bra 	$L__BB0_1177;
	st.local.u32 	[%rd2+8], %r1130;
	ld.local.u32 	%r1131, [%rd2];
	mul.wide.s32 	%rd3602, %r1131, 4;
	add.s64 	%rd3603, %rd1, %rd3602;
	ld.local.f32 	%f1224, [%rd3603];
	setp.leu.f32 	%p1133, %f1224, %f58;
	mov.b64 	%rd3974, 1;
	@%p1133 bra 	$L__BB0_1177;
	st.local.u32 	[%rd2+4], %r1131;
	mov.b64 	%rd3974, 0;
$L__BB0_1177:
	shl.b64 	%rd3606, %rd3974, 2;
	add.s64 	%rd3607, %rd2, %rd3606;
	mov.b32 	%r1400, 47;
	st.local.u32 	[%rd3607], %r1400;
	mov.b32 	%r1401, 48;
	st.local.u32 	[%rd2+192], %r1401;
	ld.local.f32 	%f59, [%rd1+192];
	ld.local.u32 	%r1132, [%rd2+188];
	mul.wide.s32 	%rd3608, %r1132, 4;
	add.s64 	%rd3609, %rd1, %rd3608;
	ld.local.f32 	%f1225, [%rd3609];
	setp.leu.f32 	%p1134, %f1225, %f59;
	mov.b64 	%rd3975, 48;
	@%p1134 bra 	$L__BB0_1226;
	st.local.u32 	[%rd2+192], %r1132;
	ld.local.u32 	%r1133, [%rd2+184];
	mul.wide.s32 	%rd3611, %r1133, 4;
	add.s64 	%rd3612, %rd1, %rd3611;
	ld.local.f32 	%f1226, [%rd3612];
	setp.leu.f32 	%p1135, %f1226, %f59;
	mov.b64 	%rd3975, 47;
	@%p1135 bra 	$L__BB0_1226;
	st.local.u32 	[%rd2+188], %r1133;
	ld.local.u32 	%r1134, [%rd2+180];
	mul.wide.s32 	%rd3614, %r1134, 4;
	add.s64 	%rd3615, %rd1, %rd3614;
	ld.local.f32 	%f1227, [%rd3615];
	setp.leu.f32 	%p1136, %f1227, %f59;
	mov.b64 	%rd3975, 46;
	@%p1136 bra 	$L__BB0_1226;
	st.local.u32 	[%rd2+184], %r1134;
	ld.local.u32 	%r1135, [%rd2+176];
	mul.wide.s32 	%rd3617, %r1135, 4;
	add.s64 	%rd3618, %rd1, %rd3617;
	ld.local.f32 	%f1228, [%rd3618];
	setp.leu.f32 	%p1137, %f1228, %f59;
	mov.b64 	%rd3975, 45;
	@%p1137 bra 	$L__BB0_1226;
	st.local.u32 	[%rd2+180], %r1135;
	ld.local.u32 	%r1136, [%rd2+172];
	mul.wide.s32 	%rd3620, %r1136, 4;
	add.s64 	%rd3621, %rd1, %rd3620;
	ld.local.f32 	%f1229, [%rd3621];
	setp.leu.f32 	%p1138, %f1229, %f59;
	mov.b64 	%rd3975, 44;
	@%p1138 bra 	$L__BB0_1226;
	st.local.u32 	[%rd2+176], %r1136;
	ld.local.u32 	%r1137, [%rd2+168];
	mul.wide.s32 	%rd3623, %r1137, 4;
	add.s64 	%rd3624, %rd1, %rd3623;
	ld.local.f32 	%f1230, [%rd3624];
	setp.leu.f32 	%p1139, %f1230, %f59;
	mov.b64 	%rd3975, 43;
	@%p1139 bra 	$L__BB0_1226;
	st.local.u32 	[%rd2+172], %r1137;
	ld.local.u32 	%r1138, [%rd2+164];
	mul.wide.s32 	%rd3626, %r1138, 4;
	add.s64 	%rd3627, %rd1, %rd3626;
	ld.local.f32 	%f1231, [%rd3627];
	setp.leu.f32 	%p1140, %f1231, %f59;
	mov.b64 	%rd3975, 42;
	@%p1140 bra 	$L__BB0_1226;
	st.local.u32 	[%rd2+168], %r1138;
	ld.local.u32 	%r1139, [%rd2+160];
	mul.wide.s32 	%rd3629, %r1139, 4;
	add.s64 	%rd3630, %rd1, %rd3629;
	ld.local.f32 	%f1232, [%rd3630];
	setp.leu.f32 	%p1141, %f1232, %f59;
	mov.b64 	%rd3975, 41;
	@%p1141 bra 	$L__BB0_1226;
	st.local.u32 	[%rd2+164], %r1139;
	ld.local.u32 	%r1140, [%rd2+156];
	mul.wide.s32 	%rd3632, %r1140, 4;
	add.s64 	%rd3633, %rd1, %rd3632;
	ld.local.f32 	%f1233, [%rd3633];
	setp.leu.f32 	%p1142, %f1233, %f59;
	mov.b64 	%rd3975, 40;
	@%p1142 bra 	$L__BB0_1226;
	st.local.u32 	[%rd2+160], %r1140;
	ld.local.u32 	%r1141, [%rd2+152];
	mul.wide.s32 	%rd3635, %r1141, 4;
	add.s64 	%rd3636, %rd1, %rd3635;
	ld.local.f32 	%f1234, [%rd3636];
	setp.leu.f32 	%p1143, %f1234, %f59;
	mov.b64 	%rd3975, 39;
	@%p1143 bra 	$L__BB0_1226;
	st.local.u32 	[%rd2+156], %r1141;
	ld.local.u32 	%r1142, [%rd2+148];
	mul.wide.s32 	%rd3638, %r1142, 4;
	add.s64 	%rd3639, %rd1, %rd3638;
	ld.local.f32 	%f1235, [%rd3639];
	setp.leu.f32 	%p1144, %f1235, %f59;
	mov.b64 	%rd3975, 38;
	@%p1144 bra 	$L__BB0_1226;
	st.local.u32 	[%rd2+152], %r1142;
	ld.local.u32 	%r1143, [%rd2+144];
	mul.wide.s32 	%rd3641, %r1143, 4;
	add.s64 	%rd3642, %rd1, %rd3641;
	ld.local.f32 	%f1236, [%rd3642];
	setp.leu.f32 	%p1145, %f1236, %f59;
	mov.b64 	%rd3975, 37;
	@%p1145 bra 	$L__BB0_1226;
	st.local.u32 	[%rd2+148], %r1143;
	ld.local.u32 	%r1144, [%rd2+140];
	mul.wide.s32 	%rd3644, %r1144, 4;
	add.s64 	%rd3645, %rd1, %rd3644;
	ld.local.f32 	%f1237, [%rd3645];
	setp.leu.f32 	%p1146, %f1237, %f59;
	mov.b64 	%rd3975, 36;
	@%p1146 bra 	$L__BB0_1226;
	st.local.u32 	[%rd2+144], %r1144;
	ld.local.u32 	%r1145, [%rd2+136];
	mul.wide.s32 	%rd3647, %r1145, 4;
	add.s64 	%rd3648, %rd1, %rd3647;
	ld.local.f32 	%f1238, [%rd3648];
	setp.leu.f32 	%p1147, %f1238, %f59;
	mov.b64 	%rd3975, 35;
	@%p1147 bra 	$L__BB0_1226;
	st.local.u32 	[%rd2+140], %r1145;
	ld.local.u32 	%r1146, [%rd2+132];
	mul.wide.s32 	%rd3650, %r1146, 4;
	add.s64 	%rd3651, %rd1, %rd3650;
	ld.local.f32 	%f1239, [%rd3651];
	setp.leu.f32 	%p1148, %f1239, %f59;
	mov.b64 	%rd3975, 34;
	@%p1148 bra 	$L__BB0_1226;
	st.local.u32 	[%rd2+136], %r1146;
	ld.local.u32 	%r1147, [%rd2+128];
	mul.wide.s32 	%rd3653, %r1147, 4;
	add.s64 	%rd3654, %rd1, %rd3653;
	ld.local.f32 	%f1240, [%rd3654];
	setp.leu.f32 	%p1149, %f1240, %f59;
	mov.b64 	%rd3975, 33;
	@%p1149 bra 	$L__BB0_1226;
	st.local.u32 	[%rd2+132], %r1147;
	ld.local.u32 	%r1148, [%rd2+124];
	mul.wide.s32 	%rd3656, %r1148, 4;
	add.s64 	%rd3657, %rd1, %rd3656;
	ld.local.f32 	%f1241, [%rd3657];
	setp.leu.f32 	%p1150, %f1241, %f59;
	mov.b64 	%rd3975, 32;
	@%p1150 bra 	$L__BB0_1226;
	st.local.u32 	[%rd2+128], %r1148;
	ld.local.u32 	%r1149, [%rd2+120];
	mul.wide.s32 	%rd3659, %r1149, 4;
	add.s64 	%rd3660, %rd1, %rd3659;
	ld.local.f32 	%f1242, [%rd3660];
	setp.leu.f32 	%p1151, %f1242, %f59;
	mov.b64 	%rd3975, 31;
	@%p1151 bra 	$L__BB0_1226;
	st.local.u32 	[%rd2+124], %r1149;
	ld.local.u32 	%r1150, [%rd2+116];
	mul.wide.s32 	%rd3662, %r1150, 4;
	add.s64 	%rd3663, %rd1, %rd3662;
	ld.local.f32 	%f1243, [%rd3663];
	setp.leu.f32 	%p1152, %f1243, %f59;
	mov.b64 	%rd3975, 30;
	@%p1152 bra 	$L__BB0_1226;
	st.local.u32 	[%rd2+120], %r1150;
	ld.local.u32 	%r1151, [%rd2+112];
	mul.wide.s32 	%rd3665, %r1151, 4;
	add.s64 	%rd3666, %rd1, %rd3665;
	ld.local.f32 	%f1244, [%rd3666];
	setp.leu.f32 	%p1153, %f1244, %f59;
	mov.b64 	%rd3975, 29;
	@%p1153 bra 	$L__BB0_1226;
	st.local.u32 	[%rd2+116], %r1151;
	ld.local.u32 	%r1152, [%rd2+108];
	mul.wide.s32 	%rd3668, %r1152, 4;
	add.s64 	%rd3669, %rd1, %rd3668;
	ld.local.f32 	%f1245, [%rd3669];
	setp.leu.f32 	%p1154, %f1245, %f59;
	mov.b64 	%rd3975, 28;
	@%p1154 bra 	$L__BB0_1226;
	st.local.u32 	[%rd2+112], %r1152;
	ld.local.u32 	%r1153, [%rd2+104];
	mul.wide.s32 	%rd3671, %r1153, 4;
	add.s64 	%rd3672, %rd1, %rd3671;
	ld.local.f32 	%f1246, [%rd3672];
	setp.leu.f32 	%p1155, %f1246, %f59;
	mov.b64 	%rd3975, 27;
	@%p1155 bra 	$L__BB0_1226;
	st.local.u32 	[%rd2+108], %r1153;
	ld.local.u32 	%r1154, [%rd2+100];
	mul.wide.s32 	%rd3674, %r1154, 4;
	add.s64 	%rd3675, %rd1, %rd3674;
	ld.local.f32 	%f1247, [%rd3675];
	setp.leu.f32 	%p1156, %f1247, %f59;
	mov.b64 	%rd3975, 26;
	@%p1156 bra 	$L__BB0_1226;
	st.local.u32 	[%rd2+104], %r1154;
	ld.local.u32 	%r1155, [%rd2+96];
	mul.wide.s32 	%rd3677, %r1155, 4;
	add.s64 	%rd3678, %rd1, %rd3677;
	ld.local.f32 	%f1248, [%rd3678];
	setp.leu.f32 	%p1157, %f1248, %f59;
	mov.b64 	%rd3975, 25;
	@%p1157 bra 	$L__BB0_1226;
	st.local.u32 	[%rd2+100], %r1155;
	ld.local.u32 	%r1156, [%rd2+92];
	mul.wide.s32 	%rd3680, %r1156, 4;
	add.s64 	%rd3681, %rd1, %rd3680;
	ld.local.f32 	%f1249, [%rd3681];
	setp.leu.f32 	%p1158, %f1249, %f59;
	mov.b64 	%rd3975, 24;
	@%p1158 bra 	$L__BB0_1226;
	st.local.u32 	[%rd2+96], %r1156;
	ld.local.u32 	%r1157, [%rd2+88];
	mul.wide.s32 	%rd3683, %r1157, 4;
	add.s64 	%rd3684, %rd1, %rd3683;
	ld.local.f32 	%f1250, [%rd3684];
	setp.leu.f32 	%p1159, %f1250, %f59;
	mov.b64 	%rd3975, 23;
	@%p1159 bra 	$L__BB0_1226;
	st.local.u32 	[%rd2+92], %r1157;
	ld.local.u32 	%r1158, [%rd2+84];
	mul.wide.s32 	%rd3686, %r1158, 4;
	add.s64 	%rd3687, %rd1, %rd3686;
	ld.local.f32 	%f1251, [%rd3687];
	setp.leu.f32 	%p1160, %f1251, %f59;
	mov.b64 	%rd3975, 22;
	@%p1160 bra 	$L__BB0_1226;
	st.local.u32 	[%rd2+88], %r1158;
	ld.local.u32 	%r1159, [%rd2+80];
	mul.wide.s32 	%rd3689, %r1159, 4;
	add.s64 	%rd3690, %rd1, %rd3689;
	ld.local.f32 	%f1252, [%rd3690];
	setp.leu.f32 	%p1161, %f1252, %f59;
	mov.b64 	%rd3975, 21;
	@%p1161 bra 	$L__BB0_1226;
	st.local.u32 	[%rd2+84], %r1159;
	ld.local.u32 	%r1160, [%rd2+76];
	mul.wide.s32 	%rd3692, %r1160, 4;
	add.s64 	%rd3693, %rd1, %rd3692;
	ld.local.f32 	%f1253, [%rd3693];
	setp.leu.f32 	%p1162, %f1253, %f59;
	mov.b64 	%rd3975, 20;
	@%p1162 bra 	$L__BB0_1226;
	st.local.u32 	[%rd2+80], %r1160;
	ld.local.u32 	%r1161, [%rd2+72];
	mul.wide.s32 	%rd3695, %r1161, 4;
	add.s64 	%rd3696, %rd1, %rd3695;
	ld.local.f32 	%f1254, [%rd3696];
	setp.leu.f32 	%p1163, %f1254, %f59;
	mov.b64 	%rd3975, 19;
	@%p1163 bra 	$L__BB0_1226;
	st.local.u32 	[%rd2+76], %r1161;
	ld.local.u32 	%r1162, [%rd2+68];
	mul.wide.s32 	%rd3698, %r1162, 4;
	add.s64 	%rd3699, %rd1, %rd3698;
	ld.local.f32 	%f1255, [%rd3699];
	setp.leu.f32 	%p1164, %f1255, %f59;
	mov.b64 	%rd3975, 18;
	@%p1164 bra 	$L__BB0_1226;
	st.local.u32 	[%rd2+72], %r1162;
	ld.local.u32 	%r1163, [%rd2+64];
	mul.wide.s32 	%rd3701, %r1163, 4;
	add.s64 	%rd3702, %rd1, %rd3701;
	ld.local.f32 	%f1256, [%rd3702];
	setp.leu.f32 	%p1165, %f1256, %f59;
	mov.b64 	%rd3975, 17;
	@%p1165 bra 	$L__BB0_1226;
	st.local.u32 	[%rd2+68], %r1163;
	ld.local.u32 	%r1164, [%rd2+60];
	mul.wide.s32 	%rd3704, %r1164, 4;
	add.s64 	%rd3705, %rd1, %rd3704;
	ld.local.f32 	%f1257, [%rd3705];
	setp.leu.f32 	%p1166, %f1257, %f59;
	mov.b64 	%rd3975, 16;
	@%p1166 bra 	$L__BB0_1226;
	st.local.u32 	[%rd2+64], %r1164;
	ld.local.u32 	%r1165, [%rd2+56];
	mul.wide.s32 	%rd3707, %r1165, 4;
	add.s64 	%rd3708, %rd1, %rd3707;
	ld.local.f32 	%f1258, [%rd3708];
	setp.leu.f32 	%p1167, %f1258, %f59;
	mov.b64 	%rd3975, 15;
	@%p1167 bra 	$L__BB0_1226;
	st.local.u32 	[%rd2+60], %r1165;
	ld.local.u32 	%r1166, [%rd2+52];
	mul.wide.s32 	%rd3710, %r1166, 4;
	add.s64 	%rd3711, %rd1, %rd3710;
	ld.local.f32 	%f1259, [%rd3711];
	setp.leu.f32 	%p1168, %f1259, %f59;
	mov.b64 	%rd3975, 14;
	@%p1168 bra 	$L__BB0_1226;
	st.local.u32 	[%rd2+56], %r1166;
	ld.local.u32 	%r1167, [%rd2+48];
	mul.wide.s32 	%rd3713, %r1167, 4;
	add.s64 	%rd3714, %rd1, %rd3713;
	ld.local.f32 	%f1260, [%rd3714];
	setp.leu.f32 	%p1169, %f1260, %f59;
	mov.b64 	%rd3975, 13;
	@%p1169 bra 	$L__BB0_1226;
	st.local.u32 	[%rd2+52], %r1167;
	ld.local.u32 	%r1168, [%rd2+44];
	mul.wide.s32 	%rd3716, %r1168, 4;
	add.s64 	%rd3717, %rd1, %rd3716;
	ld.local.f32 	%f1261, [%rd3717];
	setp.leu.f32 	%p1170, %f1261, %f59;
	mov.b64 	%rd3975, 12;
	@%p1170 bra 	$L__BB0_1226;
	st.local.u32 	[%rd2+48], %r1168;
	ld.local.u32 	%r1169, [%rd2+40];
	mul.wide.s32 	%rd3719, %r1169, 4;
	add.s64 	%rd3720, %rd1, %rd3719;
	ld.local.f32 	%f1262, [%rd3720];
	setp.leu.f32 	%p1171, %f1262, %f59;
	mov.b64 	%rd3975, 11;
	@%p1171 bra 	$L__BB0_1226;
	st.local.u32 	[%rd2+44], %r1169;
	ld.local.u32 	%r1170, [%rd2+36];
	mul.wide.s32 	%rd3722, %r1170, 4;
	add.s64 	%rd3723, %rd1, %rd3722;
	ld.local.f32 	%f1263, [%rd3723];
	setp.leu.f32 	%p1172, %f1263, %f59;
	mov.b64 	%rd3975, 10;
	@%p1172 bra 	$L__BB0_1226;
	st.local.u32 	[%rd2+40], %r1170;
	ld.local.u32 	%r1171, [%rd2+32];
	mul.wide.s32 	%rd3725, %r1171, 4;
	add.s64 	%rd3726, %rd1, %rd3725;
	ld.local.f32 	%f1264, [%rd3726];
	setp.leu.f32 	%p1173, %f1264, %f59;
	mov.b64 	%rd3975, 9;
	@%p1173 bra 	$L__BB0_1226;
	st.local.u32 	[%rd2+36], %r1171;
	ld.local.u32 	%r1172, [%rd2+28];
	mul.wide.s32 	%rd3728, %r1172, 4;
	add.s64 	%rd3729, %rd1, %rd3728;
	ld.local.f32 	%f1265, [%rd3729];
	setp.leu.f32 	%p1174, %f1265, %f59;
	mov.b64 	%rd3975, 8;
	@%p1174 bra 	$L__BB0_1226;
	st.local.u32 	[%rd2+32], %r1172;
	ld.local.u32 	%r1173, [%rd2+24];
	mul.wide.s32 	%rd3731, %r1173, 4;
	add.s64 	%rd3732, %rd1, %rd3731;
	ld.local.f32 	%f1266, [%rd3732];
	setp.leu.f32 	%p1175, %f1266, %f59;
	mov.b64 	%rd3975, 7;
	@%p1175 bra 	$L__BB0_1226;
	st.local.u32 	[%rd2+28], %r1173;
	ld.local.u32 	%r1174, [%rd2+20];
	mul.wide.s32 	%rd3734, %r1174, 4;
	add.s64 	%rd3735, %rd1, %rd3734;
	ld.local.f32 	%f1267, [%rd3735];
	setp.leu.f32 	%p1176, %f1267, %f59;
	mov.b64 	%rd3975, 6;
	@%p1176 bra 	$L__BB0_1226;
	st.local.u32 	[%rd2+24], %r1174;
	ld.local.u32 	%r1175, [%rd2+16];
	mul.wide.s32 	%rd3737, %r1175, 4;
	add.s64 	%rd3738, %rd1, %rd3737;
	ld.local.f32 	%f1268, [%rd3738];
	setp.leu.f32 	%p1177, %f1268, %f59;
	mov.b64 	%rd3975, 5;
	@%p1177 bra 	$L__BB0_1226;
	st.local.u32 	[%rd2+20], %r1175;
	ld.local.u32 	%r1176, [%rd2+12];
	mul.wide.s32 	%rd3740, %r1176, 4;
	add.s64 	%rd3741, %rd1, %rd3740;
	ld.local.f32 	%f1269, [%rd3741];
	setp.leu.f32 	%p1178, %f1269, %f59;
	mov.b64 	%rd3975, 4;
	@%p1178 bra 	$L__BB0_1226;
	st.local.u32 	[%rd2+16], %r1176;
	ld.local.u32 	%r1177, [%rd2+8];
	mul.wide.s32 	%rd3743, %r1177, 4;
	add.s64 	%rd3744, %rd1, %rd3743;
	ld.local.f32 	%f1270, [%rd3744];
	setp.leu.f32 	%p1179, %f1270, %f59;
	mov.b64 	%rd3975, 3;
	@%p1179 bra 	$L__BB0_1226;
	st.local.u32 	[%rd2+12], %r1177;
	ld.local.u32 	%r1178, [%rd2+4];
	mul.wide.s32 	%rd3746, %r1178, 4;
	add.s64 	%rd3747, %rd1, %rd3746;
	ld.local.f32 	%f1271, [%rd3747];
	setp.leu.f32 	%p1180, %f1271, %f59;
	mov.b64 	%rd3975, 2;
	@%p1180 bra 	$L__BB0_1226;
	st.local.u32 	[%rd2+8], %r1178;
	ld.local.u32 	%r1179, [%rd2];
	mul.wide.s32 	%rd3749, %r1179, 4;
	add.s64 	%rd3750, %rd1, %rd3749;
	ld.local.f32 	%f1272, [%rd3750];
	setp.leu.f32 	%p1181, %f1272, %f59;
	mov.b64 	%rd3975, 1;
	@%p1181 bra 	$L__BB0_1226;
	st.local.u32 	[%rd2+4], %r1179;
	mov.b64 	%rd3975, 0;
$L__BB0_1226:
	shl.b64 	%rd3753, %rd3975, 2;
	add.s64 	%rd3754, %rd2, %rd3753;
	mov.b32 	%r1402, 48;
	st.local.u32 	[%rd3754], %r1402;
	mov.b32 	%r1403, 49;
	st.local.u32 	[%rd2+196], %r1403;
	ld.local.f32 	%f60, [%rd1+196];
	ld.local.u32 	%r1180, [%rd2+192];
	mul.wide.s32 	%rd3755, %r1180, 4;
	add.s64 	%rd3756, %rd1, %rd3755;
	ld.local.f32 	%f1273, [%rd3756];
	setp.leu.f32 	%p1182, %f1273, %f60;
	mov.b64 	%rd3976, 49;
	@%p1182 bra 	$L__BB0_1276;
	st.local.u32 	[%rd2+196], %r1180;
	ld.local.u32 	%r1181, [%rd2+188];
	mul.wide.s32 	%rd3758, %r1181, 4;
	add.s64 	%rd3759, %rd1, %rd3758;
	ld.local.f32 	%f1274, [%rd3759];
	setp.leu.f32 	%p1183, %f1274, %f60;
	mov.b64 	%rd3976, 48;
	@%p1183 bra 	$L__BB0_1276;
	st.local.u32 	[%rd2+192], %r1181;
	ld.local.u32 	%r1182, [%rd2+184];
	mul.wide.s32 	%rd3761, %r1182, 4;
	add.s64 	%rd3762, %rd1, %rd3761;
	ld.local.f32 	%f1275, [%rd3762];
	setp.leu.f32 	%p1184, %f1275, %f60;
	mov.b64 	%rd3976, 47;
	@%p1184 bra 	$L__BB0_1276;
	st.local.u32 	[%rd2+188], %r1182;
	ld.local.u32 	%r1183, [%rd2+180];
	mul.wide.s32 	%rd3764, %r1183, 4;
	add.s64 	%rd3765, %rd1, %rd3764;
	ld.local.f32 	%f1276, [%rd3765];
	setp.leu.f32 	%p1185, %f1276, %f60;
	mov.b64 	%rd3976, 46;
	@%p1185 bra 	$L__BB0_1276;
	st.local.u32 	[%rd2+184], %r1183;
	ld.local.u32 	%r1184, [%rd2+176];
	mul.wide.s32 	%rd3767, %r1184, 4;
	add.s64 	%rd3768, %rd1, %rd3767;
	ld.local.f32 	%f1277, [%rd3768];
	setp.leu.f32 	%p1186, %f1277, %f60;
	mov.b64 	%rd3976, 45;
	@%p1186 bra 	$L__BB0_1276;
	st.local.u32 	[%rd2+180], %r1184;
	ld.local.u32 	%r1185, [%rd2+172];
	mul.wide.s32 	%rd3770, %r1185, 4;
	add.s64 	%rd3771, %rd1, %rd3770;
	ld.local.f32 	%f1278, [%rd3771];
	setp.leu.f32 	%p1187, %f1278, %f60;
	mov.b64 	%rd3976, 44;
	@%p1187 bra 	$L__BB0_1276;
	st.local.u32 	[%rd2+176], %r1185;
	ld.local.u32 	%r1186, [%rd2+168];
	mul.wide.s32 	%rd3773, %r1186, 4;
	add.s64 	%rd3774, %rd1, %rd3773;
	ld.local.f32 	%f1279, [%rd3774];
	setp.leu.f32 	%p1188, %f1279, %f60;
	mov.b64 	%rd3976, 43;
	@%p1188 bra 	$L__BB0_1276;
	st.local.u32 	[%rd2+172], %r1186;
	ld.local.u32 	%r1187, [%rd2+164];
	mul.wide.s32 	%rd3776, %r1187, 4;
	add.s64 	%rd3777, %rd1, %rd3776;
	ld.local.f32 	%f1280, [%rd3777];
	setp.leu.f32 	%p1189, %f1280, %f60;
	mov.b64 	%rd3976, 42;
	@%p1189 bra 	$L__BB0_1276;
	st.local.u32 	[%rd2+168], %r1187;
	ld.local.u32 	%r1188, [%rd2+160];
	mul.wide.s32 	%rd3779, %r1188, 4;
	add.s64 	%rd3780, %rd1, %rd3779;
	ld.local.f32 	%f1281, [%rd3780];
	setp.leu.f32 	%p1190, %f1281, %f60;
	mov.b64 	%rd3976, 41;
	@%p1190 bra 	$L__BB0_1276;
	st.local.u32 	[%rd2+164], %r1188;
	ld.local.u32 	%r1189, [%rd2+156];
	mul.wide.s32 	%rd3782, %r1189, 4;
	add.s64 	%rd3783, %rd1, %rd3782;
	ld.local.f32 	%f1282, [%rd3783];
	setp.leu.f32 	%p1191, %f1282, %f60;
	mov.b64 	%rd3976, 40;
	@%p1191 bra 	$L__BB0_1276;
	st.local.u32 	[%rd2+160], %r1189;
	ld.local.u32 	%r1190, [%rd2+152];
	mul.wide.s32 	%rd3785, %r1190, 4;
	add.s64 	%rd3786, %rd1, %rd3785;
	ld.local.f32 	%f1283, [%rd3786];
	setp.leu.f32 	%p1192, %f1283, %f60;
	mov.b64 	%rd3976, 39;
	@%p1192 bra 	$L__BB0_1276;
	st.local.u32 	[%rd2+156], %r1190;
	ld.local.u32 	%r1191, [%rd2+148];
	mul.wide.s32 	%rd3788, %r1191, 4;
	add.s64 	%rd3789, %rd1, %rd3788;
	ld.local.f32 	%f1284, [%rd3789];
	setp.leu.f32 	%p1193, %f1284, %f60;
	mov.b64 	%rd3976, 38;
	@%p1193 bra 	$L__BB0_1276;
	st.local.u32 	[%rd2+152], %r1191;
	ld.local.u32 	%r1192, [%rd2+144];
	mul.wide.s32 	%rd3791, %r1192, 4;
	add.s64 	%rd3792, %rd1, %rd3791;
	ld.local.f32 	%f1285, [%rd3792];
	setp.leu.f32 	%p1194, %f1285, %f60;
	mov.b64 	%rd3976, 37;
	@%p1194 bra 	$L__BB0_1276;
	st.local.u32 	[%rd2+148], %r1192;
	ld.local.u32 	%r1193, [%rd2+140];
	mul.wide.s32 	%rd3794, %r1193, 4;
	add.s64 	%rd3795, %rd1, %rd3794;
	ld.local.f32 	%f1286, [%rd3795];
	setp.leu.f32 	%p1195, %f1286, %f60;
	mov.b64 	%rd3976, 36;
	@%p1195 bra 	$L__BB0_1276;
	st.local.u32 	[%rd2+144], %r1193;
	ld.local.u32 	%r1194, [%rd2+136];
	mul.wide.s32 	%rd3797, %r1194, 4;
	add.s64 	%rd3798, %rd1, %rd3797;
	ld.local.f32 	%f1287, [%rd3798];
	setp.leu.f32 	%p1196, %f1287, %f60;
	mov.b64 	%rd3976, 35;
	@%p1196 bra 	$L__BB0_1276;
	st.local.u32 	[%rd2+140], %r1194;
	ld.local.u32 	%r1195, [%rd2+132];
	mul.wide.s32 	%rd3800, %r1195, 4;
	add.s64 	%rd3801, %rd1, %rd3800;
	ld.local.f32 	%f1288, [%rd3801];
	setp.leu.f32 	%p1197, %f1288, %f60;
	mov.b64 	%rd3976, 34;
	@%p1197 bra 	$L__BB0_1276;
	st.local.u32 	[%rd2+136], %r1195;
	ld.local.u32 	%r1196, [%rd2+128];
	mul.wide.s32 	%rd3803, %r1196, 4;
	add.s64 	%rd3804, %rd1, %rd3803;
	ld.local.f32 	%f1289, [%rd3804];
	setp.leu.f32 	%p1198, %f1289, %f60;
	mov.b64 	%rd3976, 33;
	@%p1198 bra 	$L__BB0_1276;
	st.local.u32 	[%rd2+132], %r1196;
	ld.local.u32 	%r1197, [%rd2+124];
	mul.wide.s32 	%rd3806, %r1197, 4;
	add.s64 	%rd3807, %rd1, %rd3806;
	ld.local.f32 	%f1290, [%rd3807];
	setp.leu.f32 	%p1199, %f1290, %f60;
	mov.b64 	%rd3976, 32;
	@%p1199 bra 	$L__BB0_1276;
	st.local.u32 	[%rd2+128], %r1197;
	ld.local.u32 	%r1198, [%rd2+120];
	mul.wide.s32 	%rd3809, %r1198, 4;
	add.s64 	%rd3810, %rd1, %rd3809;
	ld.local.f32 	%f1291, [%rd3810];
	setp.leu.f32 	%p1200, %f1291, %f60;
	mov.b64 	%rd3976, 31;
	@%p1200 bra 	$L__BB0_1276;
	st.local.u32 	[%rd2+124], %r1198;
	ld.local.u32 	%r1199, [%rd2+116];
	mul.wide.s32 	%rd3812, %r1199, 4;
	add.s64 	%rd3813, %rd1, %rd3812;
	ld.local.f32 	%f1292, [%rd3813];
	setp.leu.f32 	%p1201, %f1292, %f60;
	mov.b64 	%rd3976, 30;
	@%p1201 bra 	$L__BB0_1276;
	st.local.u32 	[%rd2+120], %r1199;
	ld.local.u32 	%r1200, [%rd2+112];
	mul.wide.s32 	%rd3815, %r1200, 4;
	add.s64 	%rd3816, %rd1, %rd3815;
	ld.local.f32 	%f1293, [%rd3816];
	setp.leu.f32 	%p1202, %f1293, %f60;
	mov.b64 	%rd3976, 29;
	@%p1202 bra 	$L__BB0_1276;
	st.local.u32 	[%rd2+116], %r1200;
	ld.local.u32 	%r1201, [%rd2+108];
	mul.wide.s32 	%rd3818, %r1201, 4;
	add.s64 	%rd3819, %rd1, %rd3818;
	ld.local.f32 	%f1294, [%rd3819];
	setp.leu.f32 	%p1203, %f1294, %f60;
	mov.b64 	%rd3976, 28;
	@%p1203 bra 	$L__BB0_1276;
	st.local.u32 	[%rd2+112], %r1201;
	ld.local.u32 	%r1202, [%rd2+104];
	mul.wide.s32 	%rd3821, %r1202, 4;
	add.s64 	%rd3822, %rd1, %rd3821;
	ld.local.f32 	%f1295, [%rd3822];
	setp.leu.f32 	%p1204, %f1295, %f60;
	mov.b64 	%rd3976, 27;
	@%p1204 bra 	$L__BB0_1276;
	st.local.u32 	[%rd2+108], %r1202;
	ld.local.u32 	%r1203, [%rd2+100];
	mul.wide.s32 	%rd3824, %r1203, 4;
	add.s64 	%rd3825, %rd1, %rd3824;
	ld.local.f32 	%f1296, [%rd3825];
	setp.leu.f32 	%p1205, %f1296, %f60;
	mov.b64 	%rd3976, 26;
	@%p1205 bra 	$L__BB0_1276;
	st.local.u32 	[%rd2+104], %r1203;
	ld.local.u32 	%r1204, [%rd2+96];
	mul.wide.s32 	%rd3827, %r1204, 4;
	add.s64 	%rd3828, %rd1, %rd3827;
	ld.local.f32 	%f1297, [%rd3828];
	setp.leu.f32 	%p1206, %f1297, %f60;
	mov.b64 	%rd3976, 25;
	@%p1206 bra 	$L__BB0_1276;
	st.local.u32 	[%rd2+100], %r1204;
	ld.local.u32 	%r1205, [%rd2+92];
	mul.wide.s32 	%rd3830, %r1205, 4;
	add.s64 	%rd3831, %rd1, %rd3830;
	ld.local.f32 	%f1298, [%rd3831];
	setp.leu.f32 	%p1207, %f1298, %f60;
	mov.b64 	%rd3976, 24;
	@%p1207 bra 	$L__BB0_1276;
	st.local.u32 	[%rd2+96], %r1205;
	ld.local.u32 	%r1206, [%rd2+88];
	mul.wide.s32 	%rd3833, %r1206, 4;
	add.s64 	%rd3834, %rd1, %rd3833;
	ld.local.f32 	%f1299, [%rd3834];
	setp.leu.f32 	%p1208, %f1299, %f60;
	mov.b64 	%rd3976, 23;
	@%p1208 bra 	$L__BB0_1276;
	st.local.u32 	[%rd2+92], %r1206;
	ld.local.u32 	%r1207, [%rd2+84];
	mul.wide.s32 	%rd3836, %r1207, 4;
	add.s64 	%rd3837, %rd1, %rd3836;
	ld.local.f32 	%f1300, [%rd3837];
	setp.leu.f32 	%p1209, %f1300, %f60;
	mov.b64 	%rd3976, 22;
	@%p1209 bra 	$L__BB0_1276;
	st.local.u32 	[%rd2+88], %r1207;
	ld.local.u32 	%r1208, [%rd2+80];
	mul.wide.s32 	%rd3839, %r1208, 4;
	add.s64 	%rd3840, %rd1, %rd3839;
	ld.local.f32 	%f1301, [%rd3840];
	setp.leu.f32 	%p1210, %f1301, %f60;
	mov.b64 	%rd3976, 21;
	@%p1210 bra 	$L__BB0_1276;
	st.local.u32 	[%rd2+84], %r1208;
	ld.local.u32 	%r1209, [%rd2+76];
	mul.wide.s32 	%rd3842, %r1209, 4;
	add.s64 	%rd3843, %rd1, %rd3842;
	ld.local.f32 	%f1302, [%rd3843];
	setp.leu.f32 	%p1211, %f1302, %f60;
	mov.b64 	%rd3976, 20;
	@%p1211 bra 	$L__BB0_1276;
	st.local.u32 	[%rd2+80], %r1209;
	ld.local.u32 	%r1210, [%rd2+72];
	mul.wide.s32 	%rd3845, %r1210, 4;
	add.s64 	%rd3846, %rd1, %rd3845;
	ld.local.f32 	%f1303, [%rd3846];
	setp.leu.f32 	%p1212, %f1303, %f60;
	mov.b64 	%rd3976, 19;
	@%p1212 bra 	$L__BB0_1276;
	st.local.u32 	[%rd2+76], %r1210;
	ld.local.u32 	%r1211, [%rd2+68];
	mul.wide.s32 	%rd3848, %r1211, 4;
	add.s64 	%rd3849, %rd1, %rd3848;
	ld.local.f32 	%f1304, [%rd3849];
	setp.leu.f32 	%p1213, %f1304, %f60;
	mov.b64 	%rd3976, 18;
	@%p1213 bra 	$L__BB0_1276;
	st.local.u32 	[%rd2+72], %r1211;
	ld.local.u32 	%r1212, [%rd2+64];
	mul.wide.s32 	%rd3851, %r1212, 4;
	add.s64 	%rd3852, %rd1, %rd3851;
	ld.local.f32 	%f1305, [%rd3852];
	setp.leu.f32 	%p1214, %f1305, %f60;
	mov.b64 	%rd3976, 17;
	@%p1214 bra 	$L__BB0_1276;
	st.local.u32 	[%rd2+68], %r1212;
	ld.local.u32 	%r1213, [%rd2+60];
	mul.wide.s32 	%rd3854, %r1213, 4;
	add.s64 	%rd3855, %rd1, %rd3854;
	ld.local.f32 	%f1306, [%rd3855];
	setp.leu.f32 	%p1215, %f1306, %f60;
	mov.b64 	%rd3976, 16;
	@%p1215 bra 	$L__BB0_1276;
	st.local.u32 	[%rd2+64], %r1213;
	ld.local.u32 	%r1214, [%rd2+56];
	mul.wide.s32 	%rd3857, %r1214, 4;
	add.s64 	%rd3858, %rd1, %rd3857;
	ld.local.f32 	%f1307, [%rd3858];
	setp.leu.f32 	%p1216, %f1307, %f60;
	mov.b64 	%rd3976, 15;
	@%p1216 bra 	$L__BB0_1276;
	st.local.u32 	[%rd2+60], %r1214;
	ld.local.u32 	%r1215, [%rd2+52];
	mul.wide.s32 	%rd3860, %r1215, 4;
	add.s64 	%rd3861, %rd1, %rd3860;
	ld.local.f32 	%f1308, [%rd3861];
	setp.leu.f32 	%p1217, %f1308, %f60;
	mov.b64 	%rd3976, 14;
	@%p1217 bra 	$L__BB0_1276;
	st.local.u32 	[%rd2+56], %r1215;
	ld.local.u32 	%r1216, [%rd2+48];
	mul.wide.s32 	%rd3863, %r1216, 4;
	add.s64 	%rd3864, %rd1, %rd3863;
	ld.local.f32 	%f1309, [%rd3864];
	setp.leu.f32 	%p1218, %f1309, %f60;
	mov.b64 	%rd3976, 13;
	@%p1218 bra 	$L__BB0_1276;
	st.local.u32 	[%rd2+52], %r1216;
	ld.local.u32 	%r1217, [%rd2+44];
	mul.wide.s32 	%rd3866, %r1217, 4;
	add.s64 	%rd3867, %rd1, %rd3866;
	ld.local.f32 	%f1310, [%rd3867];
	setp.leu.f32 	%p1219, %f1310, %f60;
	mov.b64 	%rd3976, 12;
	@%p1219 bra 	$L__BB0_1276;
	st.local.u32 	[%rd2+48], %r1217;
	ld.local.u32 	%r1218, [%rd2+40];
	mul.wide.s32 	%rd3869, %r1218, 4;
	add.s64 	%rd3870, %rd1, %rd3869;
	ld.local.f32 	%f1311, [%rd3870];
	setp.leu.f32 	%p1220, %f1311, %f60;
	mov.b64 	%rd3976, 11;
	@%p1220 bra 	$L__BB0_1276;
	st.local.u32 	[%rd2+44], %r1218;
	ld.local.u32 	%r1219, [%rd2+36];
	mul.wide.s32 	%rd3872, %r1219, 4;
	add.s64 	%rd3873, %rd1, %rd3872;
	ld.local.f32 	%f1312, [%rd3873];
	setp.leu.f32 	%p1221, %f1312, %f60;
	mov.b64 	%rd3976, 10;
	@%p1221 bra 	$L__BB0_1276;
	st.local.u32 	[%rd2+40], %r1219;
	ld.local.u32 	%r1220, [%rd2+32];
	mul.wide.s32 	%rd3875, %r1220, 4;
	add.s64 	%rd3876, %rd1, %rd3875;
	ld.local.f32 	%f1313, [%rd3876];
	setp.leu.f32 	%p1222, %f1313, %f60;
	mov.b64 	%rd3976, 9;
	@%p1222 bra 	$L__BB0_1276;
	st.local.u32 	[%rd2+36], %r1220;
	ld.local.u32 	%r1221, [%rd2+28];
	mul.wide.s32 	%rd3878, %r1221, 4;
	add.s64 	%rd3879, %rd1, %rd3878;
	ld.local.f32 	%f1314, [%rd3879];
	setp.leu.f32 	%p1223, %f1314, %f60;
	mov.b64 	%rd3976, 8;
	@%p1223 bra 	$L__BB0_1276;
	st.local.u32 	[%rd2+32], %r1221;
	ld.local.u32 	%r1222, [%rd2+24];
	mul.wide.s32 	%rd3881, %r1222, 4;
	add.s64 	%rd3882, %rd1, %rd3881;
	ld.local.f32 	%f1315, [%rd3882];
	setp.leu.f32 	%p1224, %f1315, %f60;
	mov.b64 	%rd3976, 7;
	@%p1224 bra 	$L__BB0_1276;
	st.local.u32 	[%rd2+28], %r1222;
	ld.local.u32 	%r1223, [%rd2+20];
	mul.wide.s32 	%rd3884, %r1223, 4;
	add.s64 	%rd3885, %rd1, %rd3884;
	ld.local.f32 	%f1316, [%rd3885];
	setp.leu.f32 	%p1225, %f1316, %f60;
	mov.b64 	%rd3976, 6;
	@%p1225 bra 	$L__BB0_1276;
	st.local.u32 	[%rd2+24], %r1223;
	ld.local.u32 	%r1224, [%rd2+16];
	mul.wide.s32 	%rd3887, %r1224, 4;
	add.s64 	%rd3888, %rd1, %rd3887;
	ld.local.f32 	%f1317, [%rd3888];
	setp.leu.f32 	%p1226, %f1317, %f60;
	mov.b64 	%rd3976, 5;
	@%p1226 bra 	$L__BB0_1276;
	st.local.u32 	[%rd2+20], %r1224;
	ld.local.u32 	%r1225, [%rd2+12];
	mul.wide.s32 	%rd3890, %r1225, 4;
	add.s64 	%rd3891, %rd1, %rd3890;
	ld.local.f32 	%f1318, [%rd3891];
	setp.leu.f32 	%p1227, %f1318, %f60;
	mov.b64 	%rd3976, 4;
	@%p1227 bra 	$L__BB0_1276;
	st.local.u32 	[%rd2+16], %r1225;
	ld.local.u32 	%r1226, [%rd2+8];
	mul.wide.s32 	%rd3893, %r1226, 4;
	add.s64 	%rd3894, %rd1, %rd3893;
	ld.local.f32 	%f1319, [%rd3894];
	setp.leu.f32 	%p1228, %f1319, %f60;
	mov.b64 	%rd3976, 3;
	@%p1228 bra 	$L__BB0_1276;
	st.local.u32 	[%rd2+12], %r1226;
	ld.local.u32 	%r1227, [%rd2+4];
	mul.wide.s32 	%rd3896, %r1227, 4;
	add.s64 	%rd3897, %rd1, %rd3896;
	ld.local.f32 	%f1320, [%rd3897];
	setp.leu.f32 	%p1229, %f1320, %f60;
	mov.b64 	%rd3976, 2;
	@%p1229 bra 	$L__BB0_1276;
	st.local.u32 	[%rd2+8], %r1227;
	ld.local.u32 	%r1228, [%rd2];
	mul.wide.s32 	%rd3899, %r1228, 4;
	add.s64 	%rd3900, %rd1, %rd3899;
	ld.local.f32 	%f1321, [%rd3900];
	setp.leu.f32 	%p1230, %f1321, %f60;
	mov.b64 	%rd3976, 1;
	@%p1230 bra 	$L__BB0_1276;
	st.local.u32 	[%rd2+4], %r1228;
	mov.b64 	%rd3976, 0;
$L__BB0_1276:
	add.s64 	%rd3977, %rd4, 8;
	shl.b64 	%rd3902, %rd3976, 2;
	add.s64 	%rd3903, %rd2, %rd3902;
	mov.b32 	%r1405, 49;
	st.local.u32 	[%rd3903], %r1405;
	ld.local.v2.u32 	{%r1406, %r1407}, [%rd2+192];
	ld.local.v2.u32 	{%r1408, %r1409}, [%rd2+184];
	st.local.v4.u32 	[%rd3], {%r1407, %r1406, %r1409, %r1408};
	ld.local.v2.u32 	{%r1410, %r1411}, [%rd2+176];
	ld.local.v2.u32 	{%r1412, %r1413}, [%rd2+168];
	st.local.v4.u32 	[%rd3+16], {%r1411, %r1410, %r1413, %r1412};
	ld.local.v2.u32 	{%r1414, %r1415}, [%rd2+160];
	ld.local.v2.u32 	{%r1416, %r1417}, [%rd2+152];
	st.local.v4.u32 	[%rd3+32], {%r1415, %r1414, %r1417, %r1416};
	ld.local.v2.u32 	{%r1418, %r1419}, [%rd2+144];
	ld.local.v2.u32 	{%r1420, %r1421}, [%rd2+136];
	st.local.v4.u32 	[%rd3+48], {%r1419, %r1418, %r1421, %r1420};
	ld.local.v2.u32 	{%r1422, %r1423}, [%rd2+128];
	ld.local.v2.u32 	{%r1424, %r1425}, [%rd2+120];
	st.local.v4.u32 	[%rd3+64], {%r1423, %r1422, %r1425, %r1424};
	ld.local.v2.u32 	{%r1426, %r1427}, [%rd2+112];
	ld.local.v2.u32 	{%r1428, %r1429}, [%rd2+104];
	st.local.v4.u32 	[%rd3+80], {%r1427, %r1426, %r1429, %r1428};
	ld.local.v2.u32 	{%r1430, %r1431}, [%rd2+96];
	ld.local.v2.u32 	{%r1432, %r1433}, [%rd2+88];
	st.local.v4.u32 	[%rd3+96], {%r1431, %r1430, %r1433, %r1432};
	ld.local.v2.u32 	{%r1434, %r1435}, [%rd2+80];
	ld.local.v2.u32 	{%r1436, %r1437}, [%rd2+72];
	st.local.v4.u32 	[%rd3+112], {%r1435, %r1434, %r1437, %r1436};
	ld.local.v2.u32 	{%r1438, %r1439}, [%rd2+64];
	ld.local.v2.u32 	{%r1440, %r1441}, [%rd2+56];
	st.local.v4.u32 	[%rd3+128], {%r1439, %r1438, %r1441, %r1440};
	ld.local.v2.u32 	{%r1442, %r1443}, [%rd2+48];
	ld.local.v2.u32 	{%r1444, %r1445}, [%rd2+40];
	st.local.v4.u32 	[%rd3+144], {%r1443, %r1442, %r1445, %r1444};
	ld.global.v2.u32 	{%r1446, %r1824}, [%rd6];
	ld.global.v2.u32 	{%r1823, %r1822}, [%rd6+8];
	ld.global.v2.u32 	{%r1828, %r1827}, [%rd6+16];
	add.s32 	%r1819, %r1446, 724874;
	add.s32 	%r1818, %r1446, 1087311;
	add.s32 	%r1817, %r1446, 362437;
	mov.b32 	%r1816, -1087311;
$L__BB0_1277:
	mov.u32 	%r1831, %r1828;
	mov.u32 	%r1837, %r1827;
	shr.u32 	%r1447, %r1824, 2;
	xor.b32  	%r1448, %r1447, %r1824;
	shl.b32 	%r1449, %r1837, 4;
	shl.b32 	%r1450, %r1448, 1;
	xor.b32  	%r1451, %r1450, %r1449;
	xor.b32  	%r1452, %r1451, %r1448;
	xor.b32  	%r1836, %r1452, %r1837;
	add.s32 	%r1453, %r1836, %r1817;
	mul.hi.u32 	%r1454, %r1453, -858993459;
	shr.u32 	%r1455, %r1454, 5;
	mul.lo.s32 	%r1456, %r1455, 40;
	sub.s32 	%r1457, %r1836, %r1456;
	add.s32 	%r1458, %r1819, %r1457;
	add.s32 	%r1459, %r1458, -362437;
	mul.wide.u32 	%rd3904, %r1459, 4;
	add.s64 	%rd3905, %rd3, %rd3904;
	ld.local.u32 	%r1460, [%rd3905];
	shr.u32 	%r1461, %r1823, 2;
	xor.b32  	%r1462, %r1461, %r1823;
	shl.b32 	%r1463, %r1836, 4;
	shl.b32 	%r1464, %r1462, 1;
	xor.b32  	%r1465, %r1464, %r1463;
	xor.b32  	%r1466, %r1465, %r1462;
	xor.b32  	%r1828, %r1466, %r1836;
	add.s32 	%r1467, %r1828, %r1819;
	mul.hi.u32 	%r1468, %r1467, -858993459;
	shr.u32 	%r1469, %r1468, 5;
	mul.lo.s32 	%r1470, %r1469, 40;
	sub.s32 	%r1471, %r1828, %r1470;
	add.s32 	%r1472, %r1819, %r1471;
	mul.wide.u32 	%rd3906, %r1472, 4;
	add.s64 	%rd3907, %rd3, %rd3906;
	ld.local.u32 	%r1473, [%rd3907];
	shr.u32 	%r1474, %r1822, 2;
	xor.b32  	%r1475, %r1474, %r1822;
	st.global.v2.u32 	[%rd6+8], {%r1837, %r1836};
	shl.b32 	%r1476, %r1828, 4;
	shl.b32 	%r1477, %r1475, 1;
	xor.b32  	%r1478, %r1477, %r1476;
	xor.b32  	%r1479, %r1478, %r1475;
	xor.b32  	%r1827, %r1479, %r1828;
	st.global.v2.u32 	[%rd6+16], {%r1828, %r1827};
	add.s32 	%r1480, %r1819, 362437;
	st.global.v2.u32 	[%rd6], {%r1480, %r1831};
	add.s32 	%r1481, %r1827, %r1818;
	mul.hi.u32 	%r1482, %r1481, -858993459;
	shr.u32 	%r1483, %r1482, 2;
	mul.lo.s32 	%r1484, %r1483, 5;
	sub.s32 	%r1485, %r1827, %r1484;
	add.s32 	%r1486, %r1819, %r1485;
	add.s32 	%r1487, %r1486, 362437;
	setp.eq.s32 	%p1231, %r1486, -362437;
	selp.b32 	%r1488, %r1473, %r1460, %p1231;
	mul.lo.s32 	%r1489, %r1488, 5;
	mul.wide.s32 	%rd3908, %r1489, 4;
	add.s64 	%rd3909, %rd5, %rd3908;
	ld.global.u32 	%r1490, [%rd3909];
	st.local.u32 	[%rd3977+-8], %r1490;
	setp.gt.u32 	%p1232, %r1487, 1;
	selp.b32 	%r1491, %r1460, %r1473, %p1232;
	mul.lo.s32 	%r1492, %r1491, 5;
	mul.wide.s32 	%rd3910, %r1492, 4;
	add.s64 	%rd3911, %rd5, %rd3910;
	ld.global.u32 	%r1493, [%rd3911];
	st.local.u32 	[%rd3977+-4], %r1493;
	setp.gt.u32 	%p1233, %r1487, 2;
	selp.b32 	%r1494, %r1460, %r1473, %p1233;
	mul.lo.s32 	%r1495, %r1494, 5;
	mul.wide.s32 	%rd3912, %r1495, 4;
	add.s64 	%rd3913, %rd5, %rd3912;
	ld.global.u32 	%r1496, [%rd3913];
	st.local.u32 	[%rd3977], %r1496;
	setp.gt.u32 	%p1234, %r1487, 3;
	selp.b32 	%r1497, %r1460, %r1473, %p1234;
	mul.lo.s32 	%r1498, %r1497, 5;
	mul.wide.s32 	%rd3914, %r1498, 4;
	add.s64 	%rd3915, %rd5, %rd3914;
	ld.global.u32 	%r1499, [%rd3915];
	st.local.u32 	[%rd3977+4], %r1499;
	mul.lo.s32 	%r1500, %r1473, 5;
	mul.wide.s32 	%rd3916, %r1500, 4;
	add.s64 	%rd3917, %rd5, %rd3916;
	ld.global.u32 	%r1501, [%rd3917];
	st.local.u32 	[%rd3977+8], %r1501;
	add.s32 	%r1819, %r1819, 1087311;
	add.s32 	%r1818, %r1818, 1087311;
	add.s32 	%r1817, %r1817, 1087311;
	add.s32 	%r1816, %r1816, -1087311;
	add.s64 	%rd3977, %rd3977, 20;
	setp.ne.s32 	%p1235, %r1816, -55452861;
	mov.u32 	%r1822, %r1836;
	mov.u32 	%r1823, %r1837;
	mov.u32 	%r1824, %r1831;
	@%p1235 bra 	$L__BB0_1277;
	add.s32 	%r1826, %r1819, -724874;
	mov.b64 	%rd3978, 0;
	mov.b32 	%r1825, 1087311;
$L__BB0_1279:
	shr.u32 	%r1503, %r1831, 2;
	xor.b32  	%r1504, %r1503, %r1831;
	shl.b32 	%r1505, %r1827, 4;
	shl.b32 	%r1506, %r1504, 1;
	xor.b32  	%r1507, %r1506, %r1505;
	xor.b32  	%r1508, %r1507, %r1504;
	xor.b32  	%r1261, %r1508, %r1827;
	add.s32 	%r1832, %r1826, 362437;
	add.s32 	%r1509, %r1261, %r1832;
	cvt.rn.f32.u32 	%f1322, %r1509;
	fma.rn.f32 	%f1323, %f1322, 0f2F800000, 0f2F000000;
	setp.geu.f32 	%p1236, %f1323, 0f3F4CCCCD;
	mov.u32 	%r1833, %r1261;
	mov.u32 	%r1834, %r1827;
	mov.u32 	%r1842, %r1828;
	@%p1236 bra 	$L__BB0_1281;
	shr.u32 	%r1510, %r1837, 2;
	xor.b32  	%r1511, %r1510, %r1837;
	shl.b32 	%r1512, %r1261, 4;
	shl.b32 	%r1513, %r1511, 1;
	xor.b32  	%r1514, %r1513, %r1512;
	xor.b32  	%r1515, %r1514, %r1511;
	xor.b32  	%r1834, %r1515, %r1261;
	add.s32 	%r1516, %r1826, %r1834;
	add.s32 	%r1517, %r1516, 724874;
	mul.hi.u32 	%r1518, %r1517, -858993459;
	shr.u32 	%r1519, %r1518, 4;
	mul.lo.s32 	%r1520, %r1519, 20;
	sub.s32 	%r1521, %r1517, %r1520;
	shr.u32 	%r1522, %r1836, 2;
	xor.b32  	%r1523, %r1522, %r1836;
	shl.b32 	%r1524, %r1834, 4;
	shl.b32 	%r1525, %r1523, 1;
	xor.b32  	%r1526, %r1525, %r1524;
	xor.b32  	%r1527, %r1526, %r1523;
	xor.b32  	%r1833, %r1527, %r1834;
	add.s32 	%r1832, %r1826, 1087311;
	add.s32 	%r1528, %r1833, %r1832;
	add.s32 	%r1529, %r1826, %r1833;
	mul.hi.u32 	%r1530, %r1528, -858993459;
	shr.u32 	%r1531, %r1530, 2;
	mul.lo.s32 	%r1532, %r1531, 5;
	sub.s32 	%r1533, %r1529, %r1532;
	add.s32 	%r1534, %r1825, %r1533;
	mul.wide.u32 	%rd3919, %r1534, 4;
	add.s64 	%rd3920, %rd4, %rd3919;
	st.local.u32 	[%rd3920], %r1521;
	mov.u32 	%r1842, %r1261;
	mov.u32 	%r1836, %r1827;
	mov.u32 	%r1837, %r1828;
$L__BB0_1281:
	shr.u32 	%r1535, %r1837, 2;
	xor.b32  	%r1536, %r1535, %r1837;
	shl.b32 	%r1537, %r1833, 4;
	shl.b32 	%r1538, %r1536, 1;
	xor.b32  	%r1539, %r1538, %r1537;
	xor.b32  	%r1540, %r1539, %r1536;
	xor.b32  	%r1272, %r1540, %r1833;
	add.s32 	%r1826, %r1832, 362437;
	add.s32 	%r1541, %r1272, %r1826;
	cvt.rn.f32.u32 	%f1324, %r1541;
	fma.rn.f32 	%f1325, %f1324, 0f2F800000, 0f2F000000;
	setp.geu.f32 	%p1237, %f1325, 0f3F4CCCCD;
	mov.u32 	%r1827, %r1272;
	mov.u32 	%r1828, %r1833;
	mov.u32 	%r1841, %r1834;
	@%p1237 bra 	$L__BB0_1283;
	shr.u32 	%r1542, %r1836, 2;
	xor.b32  	%r1543, %r1542, %r1836;
	shl.b32 	%r1544, %r1272, 4;
	shl.b32 	%r1545, %r1543, 1;
	xor.b32  	%r1546, %r1545, %r1544;
	xor.b32  	%r1547, %r1546, %r1543;
	xor.b32  	%r1828, %r1547, %r1272;
	add.s32 	%r1548, %r1832, %r1828;
	add.s32 	%r1549, %r1548, 724874;
	mul.hi.u32 	%r1550, %r1549, -858993459;
	shr.u32 	%r1551, %r1550, 4;
	mul.lo.s32 	%r1552, %r1551, 20;
	sub.s32 	%r1553, %r1549, %r1552;
	shr.u32 	%r1554, %r1842, 2;
	xor.b32  	%r1555, %r1554, %r1842;
	shl.b32 	%r1556, %r1828, 4;
	shl.b32 	%r1557, %r1555, 1;
	xor.b32  	%r1558, %r1557, %r1556;
	xor.b32  	%r1559, %r1558, %r1555;
	xor.b32  	%r1827, %r1559, %r1828;
	add.s32 	%r1826, %r1832, 1087311;
	add.s32 	%r1560, %r1827, %r1826;
	mul.hi.u32 	%r1561, %r1560, -858993459;
	shr.u32 	%r1562, %r1561, 2;
	mul.lo.s32 	%r1563, %r1562, 5;
	sub.s32 	%r1564, %r1560, %r1563;
	cvt.u64.u32 	%rd3921, %r1564;
	add.s64 	%rd3922, %rd3978, %rd3921;
	shl.b64 	%rd3923, %rd3922, 2;
	add.s64 	%rd3924, %rd4, %rd3923;
	st.local.u32 	[%rd3924+20], %r1553;
	mov.u32 	%r1841, %r1272;
	mov.u32 	%r1842, %r1833;
	mov.u32 	%r1836, %r1834;
$L__BB0_1283:
	mov.u32 	%r1831, %r1836;
	add.s64 	%rd3978, %rd3978, 10;
	add.s32 	%r1825, %r1825, 10;
	setp.ne.s32 	%p1238, %r1825, 1087561;
	mov.u32 	%r1836, %r1841;
	mov.u32 	%r1837, %r1842;
	@%p1238 bra 	$L__BB0_1279;
	st.global.v2.u32 	[%rd6+8], {%r1842, %r1841};
	st.global.v2.u32 	[%rd6+16], {%r1828, %r1827};
	st.global.v2.u32 	[%rd6], {%r1826, %r1831};
	ld.local.v2.u32 	{%r1565, %r1566}, [%rd4];
	st.global.u32 	[%rd5], %r1565;
	st.global.u32 	[%rd5+4], %r1566;
	ld.local.v2.u32 	{%r1567, %r1568}, [%rd4+8];
	st.global.u32 	[%rd5+8], %r1567;
	st.global.u32 	[%rd5+12], %r1568;
	ld.local.v2.u32 	{%r1569, %r1570}, [%rd4+16];
	st.global.u32 	[%rd5+16], %r1569;
	st.global.u32 	[%rd5+20], %r1570;
	ld.local.v2.u32 	{%r1571, %r1572}, [%rd4+24];
	st.global.u32 	[%rd5+24], %r1571;
	st.global.u32 	[%rd5+28], %r1572;
	ld.local.v2.u32 	{%r1573, %r1574}, [%rd4+32];
	st.global.u32 	[%rd5+32], %r1573;
	st.global.u32 	[%rd5+36], %r1574;
	ld.local.v2.u32 	{%r1575, %r1576}, [%rd4+40];
	st.global.u32 	[%rd5+40], %r1575;
	st.global.u32 	[%rd5+44], %r1576;
	ld.local.v2.u32 	{%r1577, %r1578}, [%rd4+48];
	st.global.u32 	[%rd5+48], %r1577;
	st.global.u32 	[%rd5+52], %r1578;
	ld.local.v2.u32 	{%r1579, %r1580}, [%rd4+56];
	st.global.u32 	[%rd5+56], %r1579;
	st.global.u32 	[%rd5+60], %r1580;
	ld.local.v2.u32 	{%r1581, %r1582}, [%rd4+64];
	st.global.u32 	[%rd5+64], %r1581;
	st.global.u32 	[%rd5+68], %r1582;
	ld.local.v2.u32 	{%r1583, %r1584}, [%rd4+72];
	st.global.u32 	[%rd5+72], %r1583;
	st.global.u32 	[%rd5+76], %r1584;
	ld.local.v2.u32 	{%r1585, %r1586}, [%rd4+80];
	st.global.u32 	[%rd5+80], %r1585;
	st.global.u32 	[%rd5+84], %r1586;
	ld.local.v2.u32 	{%r1587, %r1588}, [%rd4+88];
	st.global.u32 	[%rd5+88], %r1587;
	st.global.u32 	[%rd5+92], %r1588;
	ld.local.v2.u32 	{%r1589, %r1590}, [%rd4+96];
	st.global.u32 	[%rd5+96], %r1589;
	st.global.u32 	[%rd5+100], %r1590;
	ld.local.v2.u32 	{%r1591, %r1592}, [%rd4+104];
	st.global.u32 	[%rd5+104], %r1591;
	st.global.u32 	[%rd5+108], %r1592;
	ld.local.v2.u32 	{%r1593, %r1594}, [%rd4+112];
	st.global.u32 	[%rd5+112], %r1593;
	st.global.u32 	[%rd5+116], %r1594;
	ld.local.v2.u32 	{%r1595, %r1596}, [%rd4+120];
	st.global.u32 	[%rd5+120], %r1595;
	st.global.u32 	[%rd5+124], %r1596;
	ld.local.v2.u32 	{%r1597, %r1598}, [%rd4+128];
	st.global.u32 	[%rd5+128], %r1597;
	st.global.u32 	[%rd5+132], %r1598;
	ld.local.v2.u32 	{%r1599, %r1600}, [%rd4+136];
	st.global.u32 	[%rd5+136], %r1599;
	st.global.u32 	[%rd5+140], %r1600;
	ld.local.v2.u32 	{%r1601, %r1602}, [%rd4+144];
	st.global.u32 	[%rd5+144], %r1601;
	st.global.u32 	[%rd5+148], %r1602;
	ld.local.v2.u32 	{%r1603, %r1604}, [%rd4+152];
	st.global.u32 	[%rd5+152], %r1603;
	st.global.u32 	[%rd5+156], %r1604;
	ld.local.v2.u32 	{%r1605, %r1606}, [%rd4+160];
	st.global.u32 	[%rd5+160], %r1605;
	st.global.u32 	[%rd5+164], %r1606;
	ld.local.v2.u32 	{%r1607, %r1608}, [%rd4+168];
	st.global.u32 	[%rd5+168], %r1607;
	st.global.u32 	[%rd5+172], %r1608;
	ld.local.v2.u32 	{%r1609, %r1610}, [%rd4+176];
	st.global.u32 	[%rd5+176], %r1609;
	st.global.u32 	[%rd5+180], %r1610;
	ld.local.v2.u32 	{%r1611, %r1612}, [%rd4+184];
	st.global.u32 	[%rd5+184], %r1611;
	st.global.u32 	[%rd5+188], %r1612;
	ld.local.v2.u32 	{%r1613, %r1614}, [%rd4+192];
	st.global.u32 	[%rd5+192], %r1613;
	st.global.u32 	[%rd5+196], %r1614;
	ld.local.v2.u32 	{%r1615, %r1616}, [%rd4+200];
	st.global.u32 	[%rd5+200], %r1615;
	st.global.u32 	[%rd5+204], %r1616;
	ld.local.v2.u32 	{%r1617, %r1618}, [%rd4+208];
	st.global.u32 	[%rd5+208], %r1617;
	st.global.u32 	[%rd5+212], %r1618;
	ld.local.v2.u32 	{%r1619, %r1620}, [%rd4+216];
	st.global.u32 	[%rd5+216], %r1619;
	st.global.u32 	[%rd5+220], %r1620;
	ld.local.v2.u32 	{%r1621, %r1622}, [%rd4+224];
	st.global.u32 	[%rd5+224], %r1621;
	st.global.u32 	[%rd5+228], %r1622;
	ld.local.v2.u32 	{%r1623, %r1624}, [%rd4+232];
	st.global.u32 	[%rd5+232], %r1623;
	st.global.u32 	[%rd5+236], %r1624;
	ld.local.v2.u32 	{%r1625, %r1626}, [%rd4+240];
	st.global.u32 	[%rd5+240], %r1625;
	st.global.u32 	[%rd5+244], %r1626;
	ld.local.v2.u32 	{%r1627, %r1628}, [%rd4+248];
	st.global.u32 	[%rd5+248], %r1627;
	st.global.u32 	[%rd5+252], %r1628;
	ld.local.v2.u32 	{%r1629, %r1630}, [%rd4+256];
	st.global.u32 	[%rd5+256], %r1629;
	st.global.u32 	[%rd5+260], %r1630;
	ld.local.v2.u32 	{%r1631, %r1632}, [%rd4+264];
	st.global.u32 	[%rd5+264], %r1631;
	st.global.u32 	[%rd5+268], %r1632;
	ld.local.v2.u32 	{%r1633, %r1634}, [%rd4+272];
	st.global.u32 	[%rd5+272], %r1633;
	st.global.u32 	[%rd5+276], %r1634;
	ld.local.v2.u32 	{%r1635, %r1636}, [%rd4+280];
	st.global.u32 	[%rd5+280], %r1635;
	st.global.u32 	[%rd5+284], %r1636;
	ld.local.v2.u32 	{%r1637, %r1638}, [%rd4+288];
	st.global.u32 	[%rd5+288], %r1637;
	st.global.u32 	[%rd5+292], %r1638;
	ld.local.v2.u32 	{%r1639, %r1640}, [%rd4+296];
	st.global.u32 	[%rd5+296], %r1639;
	st.global.u32 	[%rd5+300], %r1640;
	ld.local.v2.u32 	{%r1641, %r1642}, [%rd4+304];
	st.global.u32 	[%rd5+304], %r1641;
	st.global.u32 	[%rd5+308], %r1642;
	ld.local.v2.u32 	{%r1643, %r1644}, [%rd4+312];
	st.global.u32 	[%rd5+312], %r1643;
	st.global.u32 	[%rd5+316], %r1644;
	ld.local.v2.u32 	{%r1645, %r1646}, [%rd4+320];
	st.global.u32 	[%rd5+320], %r1645;
	st.global.u32 	[%rd5+324], %r1646;
	ld.local.v2.u32 	{%r1647, %r1648}, [%rd4+328];
	st.global.u32 	[%rd5+328], %r1647;
	st.global.u32 	[%rd5+332], %r1648;
	ld.local.v2.u32 	{%r1649, %r1650}, [%rd4+336];
	st.global.u32 	[%rd5+336], %r1649;
	st.global.u32 	[%rd5+340], %r1650;
	ld.local.v2.u32 	{%r1651, %r1652}, [%rd4+344];
	st.global.u32 	[%rd5+344], %r1651;
	st.global.u32 	[%rd5+348], %r1652;
	ld.local.v2.u32 	{%r1653, %r1654}, [%rd4+352];
	st.global.u32 	[%rd5+352], %r1653;
	st.global.u32 	[%rd5+356], %r1654;
	ld.local.v2.u32 	{%r1655, %r1656}, [%rd4+360];
	st.global.u32 	[%rd5+360], %r1655;
	st.global.u32 	[%rd5+364], %r1656;
	ld.local.v2.u32 	{%r1657, %r1658}, [%rd4+368];
	st.global.u32 	[%rd5+368], %r1657;
	st.global.u32 	[%rd5+372], %r1658;
	ld.local.v2.u32 	{%r1659, %r1660}, [%rd4+376];
	st.global.u32 	[%rd5+376], %r1659;
	st.global.u32 	[%rd5+380], %r1660;
	ld.local.v2.u32 	{%r1661, %r1662}, [%rd4+384];
	st.global.u32 	[%rd5+384], %r1661;
	st.global.u32 	[%rd5+388], %r1662;
	ld.local.v2.u32 	{%r1663, %r1664}, [%rd4+392];
	st.global.u32 	[%rd5+392], %r1663;
	st.global.u32 	[%rd5+396], %r1664;
	ld.local.v2.u32 	{%r1665, %r1666}, [%rd4+400];
	st.global.u32 	[%rd5+400], %r1665;
	st.global.u32 	[%rd5+404], %r1666;
	ld.local.v2.u32 	{%r1667, %r1668}, [%rd4+408];
	st.global.u32 	[%rd5+408], %r1667;
	st.global.u32 	[%rd5+412], %r1668;
	ld.local.v2.u32 	{%r1669, %r1670}, [%rd4+416];
	st.global.u32 	[%rd5+416], %r1669;
	st.global.u32 	[%rd5+420], %r1670;
	ld.local.v2.u32 	{%r1671, %r1672}, [%rd4+424];
	st.global.u32 	[%rd5+424], %r1671;
	st.global.u32 	[%rd5+428], %r1672;
	ld.local.v2.u32 	{%r1673, %r1674}, [%rd4+432];
	st.global.u32 	[%rd5+432], %r1673;
	st.global.u32 	[%rd5+436], %r1674;
	ld.local.v2.u32 	{%r1675, %r1676}, [%rd4+440];
	st.global.u32 	[%rd5+440], %r1675;
	st.global.u32 	[%rd5+444], %r1676;
	ld.local.v2.u32 	{%r1677, %r1678}, [%rd4+448];
	st.global.u32 	[%rd5+448], %r1677;
	st.global.u32 	[%rd5+452], %r1678;
	ld.local.v2.u32 	{%r1679, %r1680}, [%rd4+456];
	st.global.u32 	[%rd5+456], %r1679;
	st.global.u32 	[%rd5+460], %r1680;
	ld.local.v2.u32 	{%r1681, %r1682}, [%rd4+464];
	st.global.u32 	[%rd5+464], %r1681;
	st.global.u32 	[%rd5+468], %r1682;
	ld.local.v2.u32 	{%r1683, %r1684}, [%rd4+472];
	st.global.u32 	[%rd5+472], %r1683;
	st.global.u32 	[%rd5+476], %r1684;
	ld.local.v2.u32 	{%r1685, %r1686}, [%rd4+480];
	st.global.u32 	[%rd5+480], %r1685;
	st.global.u32 	[%rd5+484], %r1686;
	ld.local.v2.u32 	{%r1687, %r1688}, [%rd4+488];
	st.global.u32 	[%rd5+488], %r1687;
	st.global.u32 	[%rd5+492], %r1688;
	ld.local.v2.u32 	{%r1689, %r1690}, [%rd4+496];
	st.global.u32 	[%rd5+496], %r1689;
	st.global.u32 	[%rd5+500], %r1690;
	ld.local.v2.u32 	{%r1691, %r1692}, [%rd4+504];
	st.global.u32 	[%rd5+504], %r1691;
	st.global.u32 	[%rd5+508], %r1692;
	ld.local.v2.u32 	{%r1693, %r1694}, [%rd4+512];
	st.global.u32 	[%rd5+512], %r1693;
	st.global.u32 	[%rd5+516], %r1694;
	ld.local.v2.u32 	{%r1695, %r1696}, [%rd4+520];
	st.global.u32 	[%rd5+520], %r1695;
	st.global.u32 	[%rd5+524], %r1696;
	ld.local.v2.u32 	{%r1697, %r1698}, [%rd4+528];
	st.global.u32 	[%rd5+528], %r1697;
	st.global.u32 	[%rd5+532], %r1698;
	ld.local.v2.u32 	{%r1699, %r1700}, [%rd4+536];
	st.global.u32 	[%rd5+536], %r1699;
	st.global.u32 	[%rd5+540], %r1700;
	ld.local.v2.u32 	{%r1701, %r1702}, [%rd4+544];
	st.global.u32 	[%rd5+544], %r1701;
	st.global.u32 	[%rd5+548], %r1702;
	ld.local.v2.u32 	{%r1703, %r1704}, [%rd4+552];
	st.global.u32 	[%rd5+552], %r1703;
	st.global.u32 	[%rd5+556], %r1704;
	ld.local.v2.u32 	{%r1705, %r1706}, [%rd4+560];
	st.global.u32 	[%rd5+560], %r1705;
	st.global.u32 	[%rd5+564], %r1706;
	ld.local.v2.u32 	{%r1707, %r1708}, [%rd4+568];
	st.global.u32 	[%rd5+568], %r1707;
	st.global.u32 	[%rd5+572], %r1708;
	ld.local.v2.u32 	{%r1709, %r1710}, [%rd4+576];
	st.global.u32 	[%rd5+576], %r1709;
	st.global.u32 	[%rd5+580], %r1710;
	ld.local.v2.u32 	{%r1711, %r1712}, [%rd4+584];
	st.global.u32 	[%rd5+584], %r1711;
	st.global.u32 	[%rd5+588], %r1712;
	ld.local.v2.u32 	{%r1713, %r1714}, [%rd4+592];
	st.global.u32 	[%rd5+592], %r1713;
	st.global.u32 	[%rd5+596], %r1714;
	ld.local.v2.u32 	{%r1715, %r1716}, [%rd4+600];
	st.global.u32 	[%rd5+600], %r1715;
	st.global.u32 	[%rd5+604], %r1716;
	ld.local.v2.u32 	{%r1717, %r1718}, [%rd4+608];
	st.global.u32 	[%rd5+608], %r1717;
	st.global.u32 	[%rd5+612], %r1718;
	ld.local.v2.u32 	{%r1719, %r1720}, [%rd4+616];
	st.global.u32 	[%rd5+616], %r1719;
	st.global.u32 	[%rd5+620], %r1720;
	ld.local.v2.u32 	{%r1721, %r1722}, [%rd4+624];
	st.global.u32 	[%rd5+624], %r1721;
	st.global.u32 	[%rd5+628], %r1722;
	ld.local.v2.u32 	{%r1723, %r1724}, [%rd4+632];
	st.global.u32 	[%rd5+632], %r1723;
	st.global.u32 	[%rd5+636], %r1724;
	ld.local.v2.u32 	{%r1725, %r1726}, [%rd4+640];
	st.global.u32 	[%rd5+640], %r1725;
	st.global.u32 	[%rd5+644], %r1726;
	ld.local.v2.u32 	{%r1727, %r1728}, [%rd4+648];
	st.global.u32 	[%rd5+648], %r1727;
	st.global.u32 	[%rd5+652], %r1728;
	ld.local.v2.u32 	{%r1729, %r1730}, [%rd4+656];
	st.global.u32 	[%rd5+656], %r1729;
	st.global.u32 	[%rd5+660], %r1730;
	ld.local.v2.u32 	{%r1731, %r1732}, [%rd4+664];
	st.global.u32 	[%rd5+664], %r1731;
	st.global.u32 	[%rd5+668], %r1732;
	ld.local.v2.u32 	{%r1733, %r1734}, [%rd4+672];
	st.global.u32 	[%rd5+672], %r1733;
	st.global.u32 	[%rd5+676], %r1734;
	ld.local.v2.u32 	{%r1735, %r1736}, [%rd4+680];
	st.global.u32 	[%rd5+680], %r1735;
	st.global.u32 	[%rd5+684], %r1736;
	ld.local.v2.u32 	{%r1737, %r1738}, [%rd4+688];
	st.global.u32 	[%rd5+688], %r1737;
	st.global.u32 	[%rd5+692], %r1738;
	ld.local.v2.u32 	{%r1739, %r1740}, [%rd4+696];
	st.global.u32 	[%rd5+696], %r1739;
	st.global.u32 	[%rd5+700], %r1740;
	ld.local.v2.u32 	{%r1741, %r1742}, [%rd4+704];
	st.global.u32 	[%rd5+704], %r1741;
	st.global.u32 	[%rd5+708], %r1742;
	ld.local.v2.u32 	{%r1743, %r1744}, [%rd4+712];
	st.global.u32 	[%rd5+712], %r1743;
	st.global.u32 	[%rd5+716], %r1744;
	ld.local.v2.u32 	{%r1745, %r1746}, [%rd4+720];
	st.global.u32 	[%rd5+720], %r1745;
	st.global.u32 	[%rd5+724], %r1746;
	ld.local.v2.u32 	{%r1747, %r1748}, [%rd4+728];
	st.global.u32 	[%rd5+728], %r1747;
	st.global.u32 	[%rd5+732], %r1748;
	ld.local.v2.u32 	{%r1749, %r1750}, [%rd4+736];
	st.global.u32 	[%rd5+736], %r1749;
	st.global.u32 	[%rd5+740], %r1750;
	ld.local.v2.u32 	{%r1751, %r1752}, [%rd4+744];
	st.global.u32 	[%rd5+744], %r1751;
	st.global.u32 	[%rd5+748], %r1752;
	ld.local.v2.u32 	{%r1753, %r1754}, [%rd4+752];
	st.global.u32 	[%rd5+752], %r1753;
	st.global.u32 	[%rd5+756], %r1754;
	ld.local.v2.u32 	{%r1755, %r1756}, [%rd4+760];
	st.global.u32 	[%rd5+760], %r1755;
	st.global.u32 	[%rd5+764], %r1756;
	ld.local.v2.u32 	{%r1757, %r1758}, [%rd4+768];
	st.global.u32 	[%rd5+768], %r1757;
	st.global.u32 	[%rd5+772], %r1758;
	ld.local.v2.u32 	{%r1759, %r1760}, [%rd4+776];
	st.global.u32 	[%rd5+776], %r1759;
	st.global.u32 	[%rd5+780], %r1760;
	ld.local.v2.u32 	{%r1761, %r1762}, [%rd4+784];
	st.global.u32 	[%rd5+784], %r1761;
	st.global.u32 	[%rd5+788], %r1762;
	ld.local.v2.u32 	{%r1763, %r1764}, [%rd4+792];
	st.global.u32 	[%rd5+792], %r1763;
	st.global.u32 	[%rd5+796], %r1764;
	ld.local.v2.u32 	{%r1765, %r1766}, [%rd4+800];
	st.global.u32 	[%rd5+800], %r1765;
	st.global.u32 	[%rd5+804], %r1766;
	ld.local.v2.u32 	{%r1767, %r1768}, [%rd4+808];
	st.global.u32 	[%rd5+808], %r1767;
	st.global.u32 	[%rd5+812], %r1768;
	ld.local.v2.u32 	{%r1769, %r1770}, [%rd4+816];
	st.global.u32 	[%rd5+816], %r1769;
	st.global.u32 	[%rd5+820], %r1770;
	ld.local.v2.u32 	{%r1771, %r1772}, [%rd4+824];
	st.global.u32 	[%rd5+824], %r1771;
	st.global.u32 	[%rd5+828], %r1772;
	ld.local.v2.u32 	{%r1773, %r1774}, [%rd4+832];
	st.global.u32 	[%rd5+832], %r1773;
	st.global.u32 	[%rd5+836], %r1774;
	ld.local.v2.u32 	{%r1775, %r1776}, [%rd4+840];
	st.global.u32 	[%rd5+840], %r1775;
	st.global.u32 	[%rd5+844], %r1776;
	ld.local.v2.u32 	{%r1777, %r1778}, [%rd4+848];
	st.global.u32 	[%rd5+848], %r1777;
	st.global.u32 	[%rd5+852], %r1778;
	ld.local.v2.u32 	{%r1779, %r1780}, [%rd4+856];
	st.global.u32 	[%rd5+856], %r1779;
	st.global.u32 	[%rd5+860], %r1780;
	ld.local.v2.u32 	{%r1781, %r1782}, [%rd4+864];
	st.global.u32 	[%rd5+864], %r1781;
	st.global.u32 	[%rd5+868], %r1782;
	ld.local.v2.u32 	{%r1783, %r1784}, [%rd4+872];
	st.global.u32 	[%rd5+872], %r1783;
	st.global.u32 	[%rd5+876], %r1784;
	ld.local.v2.u32 	{%r1785, %r1786}, [%rd4+880];
	st.global.u32 	[%rd5+880], %r1785;
	st.global.u32 	[%rd5+884], %r1786;
	ld.local.v2.u32 	{%r1787, %r1788}, [%rd4+888];
	st.global.u32 	[%rd5+888], %r1787;
	st.global.u32 	[%rd5+892], %r1788;
	ld.local.v2.u32 	{%r1789, %r1790}, [%rd4+896];
	st.global.u32 	[%rd5+896], %r1789;
	st.global.u32 	[%rd5+900], %r1790;
	ld.local.v2.u32 	{%r1791, %r1792}, [%rd4+904];
	st.global.u32 	[%rd5+904], %r1791;
	st.global.u32 	[%rd5+908], %r1792;
	ld.local.v2.u32 	{%r1793, %r1794}, [%rd4+912];
	st.global.u32 	[%rd5+912], %r1793;
	st.global.u32 	[%rd5+916], %r1794;
	ld.local.v2.u32 	{%r1795, %r1796}, [%rd4+920];
	st.global.u32 	[%rd5+920], %r1795;
	st.global.u32 	[%rd5+924], %r1796;
	ld.local.v2.u32 	{%r1797, %r1798}, [%rd4+928];
	st.global.u32 	[%rd5+928], %r1797;
	st.global.u32 	[%rd5+932], %r1798;
	ld.local.v2.u32 	{%r1799, %r1800}, [%rd4+936];
	st.global.u32 	[%rd5+936], %r1799;
	st.global.u32 	[%rd5+940], %r1800;
	ld.local.v2.u32 	{%r1801, %r1802}, [%rd4+944];
	st.global.u32 	[%rd5+944], %r1801;
	st.global.u32 	[%rd5+948], %r1802;
	ld.local.v2.u32 	{%r1803, %r1804}, [%rd4+952];
	st.global.u32 	[%rd5+952], %r1803;
	st.global.u32 	[%rd5+956], %r1804;
	ld.local.v2.u32 	{%r1805, %r1806}, [%rd4+960];
	st.global.u32 	[%rd5+960], %r1805;
	st.global.u32 	[%rd5+964], %r1806;
	ld.local.v2.u32 	{%r1807, %r1808}, [%rd4+968];
	st.global.u32 	[%rd5+968], %r1807;
	st.global.u32 	[%rd5+972], %r1808;
	ld.local.v2.u32 	{%r1809, %r1810}, [%rd4+976];
	st.global.u32 	[%rd5+976], %r1809;
	st.global.u32 	[%rd5+980], %r1810;
	ld.local.v2.u32 	{%r1811, %r1812}, [%rd4+984];
	st.global.u32 	[%rd5+984], %r1811;
	st.global.u32 	[%rd5+988], %r1812;
	ld.local.v2.u32 	{%r1813, %r1814}, [%rd4+992];
	st.global.u32 	[%rd5+992], %r1813;
	st.global.u32 	[%rd5+996], %r1814;
	ret;

}
	// .globl	_Z4initjP17curandStateXORWOW
.visible .entry _Z4initjP17curandStateXORWOW(
	.param .u32 _Z4initjP17curandStateXORWOW_param_0,
	.param .u64 .ptr .align 1 _Z4initjP17curandStateXORWOW_param_1
)
{
	.reg .pred 	%p<24>;
	.reg .b32 	%r<406>;
	.reg .b64 	%rd<18>;

	ld.param.u32 	%r182, [_Z4initjP17curandStateXORWOW_param_0];
	ld.param.u64 	%rd8, [_Z4initjP17curandStateXORWOW_param_1];
	cvta.to.global.u64 	%rd9, %rd8;
	mov.u32 	%r183, %ctaid.x;
	cvt.u64.u32 	%rd17, %r183;
	mul.wide.u32 	%rd10, %r183, 48;
	add.s64 	%rd2, %rd9, %rd10;
	xor.b32  	%r184, %r182, -1429050551;
	mul.lo.s32 	%r185, %r184, 1099087573;
	add.s32 	%r186, %r185, -638133224;
	add.s32 	%r187, %r185, 123456789;
	st.global.v2.u32 	[%rd2], {%r186, %r187};
	xor.b32  	%r188, %r185, 362436069;
	mov.b32 	%r189, -123459836;
	st.global.v2.u32 	[%rd2+8], {%r188, %r189};
	add.s32 	%r190, %r185, 5783321;
	mov.b32 	%r191, -589760388;
	st.global.v2.u32 	[%rd2+16], {%r191, %r190};
	setp.eq.s32 	%p1, %r183, 0;
	@%p1 bra 	$L__BB1_42;
	mov.b32 	%r312, 0;
	mov.u64 	%rd12, precalc_xorwow_matrix;
$L__BB1_2:
	and.b64  	%rd4, %rd17, 3;
	setp.eq.s64 	%p2, %rd4, 0;
	@%p2 bra 	$L__BB1_41;
	mul.wide.u32 	%rd11, %r312, 3200;
	add.s64 	%rd5, %rd12, %rd11;
	cvt.u32.u64 	%r2, %rd4;
	mov.b32 	%r313, 0;
$L__BB1_4:
	mov.b32 	%r326, 0;
	mov.u32 	%r327, %r326;
	mov.u32 	%r328, %r326;
	mov.u32 	%r329, %r326;
	mov.u32 	%r330, %r326;
	mov.u32 	%r319, %r326;
$L__BB1_5:
	mul.wide.u32 	%rd13, %r319, 4;
	add.s64 	%rd14, %rd2, %rd13;
	ld.global.u32 	%r10, [%rd14+4];
	shl.b32 	%r11, %r319, 5;
	mov.b32 	%r325, 0;
$L__BB1_6:
	.pragma "nounroll";
	shr.u32 	%r196, %r10, %r325;
	and.b32  	%r197, %r196, 1;
	setp.eq.b32 	%p3, %r197, 1;
	not.pred 	%p4, %p3;
	add.s32 	%r198, %r11, %r325;
	mul.lo.s32 	%r199, %r198, 5;
	mul.wide.u32 	%rd15, %r199, 4;
	add.s64 	%rd6, %rd5, %rd15;
	@%p4 bra 	$L__BB1_8;
	ld.global.u32 	%r200, [%rd6];
	xor.b32  	%r330, %r330, %r200;
	ld.global.u32 	%r201, [%rd6+4];
	xor.b32  	%r329, %r329, %r201;
	ld.global.u32 	%r202, [%rd6+8];
	xor.b32  	%r328, %r328, %r202;
	ld.global.u32 	%r203, [%rd6+12];
	xor.b32  	%r327, %r327, %r203;
	ld.global.u32 	%r204, [%rd6+16];
	xor.b32  	%r326, %r326, %r204;
$L__BB1_8:
	and.b32  	%r206, %r196, 2;
	setp.eq.s32 	%p5, %r206, 0;
	@%p5 bra 	$L__BB1_10;
	ld.global.u32 	%r207, [%rd6+20];
	xor.b32  	%r330, %r330, %r207;
	ld.global.u32 	%r208, [%rd6+24];
	xor.b32  	%r329, %r329, %r208;
	ld.global.u32 	%r209, [%rd6+28];
	xor.b32  	%r328, %r328, %r209;
	ld.global.u32 	%r210, [%rd6+32];
	xor.b32  	%r327, %r327, %r210;
	ld.global.u32 	%r211, [%rd6+36];
	xor.b32  	%r326, %r326, %r211;
$L__BB1_10:
	and.b32  	%r213, %r196, 4;
	setp.eq.s32 	%p6, %r213, 0;
	@%p6 bra 	$L__BB1_12;
	ld.global.u32 	%r214, [%rd6+40];
	xor.b32  	%r330, %r330, %r214;
	ld.global.u32 	%r215, [%rd6+44];
	xor.b32  	%r329, %r329, %r215;
	ld.global.u32 	%r216, [%rd6+48];
	xor.b32  	%r328, %r328, %r216;
	ld.global.u32 	%r217, [%rd6+52];
	xor.b32  	%r327, %r327, %r217;
	ld.global.u32 	%r218, [%rd6+56];
	xor.b32  	%r326, %r326, %r218;
$L__BB1_12:
	and.b32  	%r220, %r196, 8;
	setp.eq.s32 	%p7, %r220, 0;
	@%p7 bra 	$L__BB1_14;
	ld.global.u32 	%r221, [%rd6+60];
	xor.b32  	%r330, %r330, %r221;
	ld.global.u32 	%r222, [%rd6+64];
	xor.b32  	%r329, %r329, %r222;
	ld.global.u32 	%r223, [%rd6+68];
	xor.b32  	%r328, %r328, %r223;
	ld.global.u32 	%r224, [%rd6+72];
	xor.b32  	%r327, %r327, %r224;
	ld.global.u32 	%r225, [%rd6+76];
	xor.b32  	%r326, %r326, %r225;
$L__BB1_14:
	and.b32  	%r227, %r196, 16;
	setp.eq.s32 	%p8, %r227, 0;
	@%p8 bra 	$L__BB1_16;
	ld.global.u32 	%r228, [%rd6+80];
	xor.b32  	%r330, %r330, %r228;
	ld.global.u32 	%r229, [%rd6+84];
	xor.b32  	%r329, %r329, %r229;
	ld.global.u32 	%r230, [%rd6+88];
	xor.b32  	%r328, %r328, %r230;
	ld.global.u32 	%r231, [%rd6+92];
	xor.b32  	%r327, %r327, %r231;
	ld.global.u32 	%r232, [%rd6+96];
	xor.b32  	%r326, %r326, %r232;
$L__BB1_16:
	and.b32  	%r234, %r196, 32;
	setp.eq.s32 	%p9, %r234, 0;
	@%p9 bra 	$L__BB1_18;
	ld.global.u32 	%r235, [%rd6+100];
	xor.b32  	%r330, %r330, %r235;
	ld.global.u32 	%r236, [%rd6+104];
	xor.b32  	%r329, %r329, %r236;
	ld.global.u32 	%r237, [%rd6+108];
	xor.b32  	%r328, %r328, %r237;
	ld.global.u32 	%r238, [%rd6+112];
	xor.b32  	%r327, %r327, %r238;
	ld.global.u32 	%r239, [%rd6+116];
	xor.b32  	%r326, %r326, %r239;
$L__BB1_18:
	and.b32  	%r241, %r196, 64;
	setp.eq.s32 	%p10, %r241, 0;
	@%p10 bra 	$L__BB1_20;
	ld.global.u32 	%r242, [%rd6+120];
	xor.b32  	%r330, %r330, %r242;
	ld.global.u32 	%r243, [%rd6+124];
	xor.b32  	%r329, %r329, %r243;
	ld.global.u32 	%r244, [%rd6+128];
	xor.b32  	%r328, %r328, %r244;
	ld.global.u32 	%r245, [%rd6+132];
	xor.b32  	%r327, %r327, %r245;
	ld.global.u32 	%r246, [%rd6+136];
	xor.b32  	%r326, %r326, %r246;
$L__BB1_20:
	and.b32  	%r248, %r196, 128;
	setp.eq.s32 	%p11, %r248, 0;
	@%p11 bra 	$L__BB1_22;
	ld.global.u32 	%r249, [%rd6+140];
	xor.b32  	%r330, %r330, %r249;
	ld.global.u32 	%r250, [%rd6+144];
	xor.b32  	%r329, %r329, %r250;
	ld.global.u32 	%r251, [%rd6+148];
	xor.b32  	%r328, %r328, %r251;
	ld.global.u32 	%r252, [%rd6+152];
	xor.b32  	%r327, %r327, %r252;
	ld.global.u32 	%r253, [%rd6+156];
	xor.b32  	%r326, %r326, %r253;
$L__BB1_22:
	and.b32  	%r255, %r196, 256;
	setp.eq.s32 	%p12, %r255, 0;
	@%p12 bra 	$L__BB1_24;
	ld.global.u32 	%r256, [%rd6+160];
	xor.b32  	%r330, %r330, %r256;
	ld.global.u32 	%r257, [%rd6+164];
	xor.b32  	%r329, %r329, %r257;
	ld.global.u32 	%r258, [%rd6+168];
	xor.b32  	%r328, %r328, %r258;
	ld.global.u32 	%r259, [%rd6+172];
	xor.b32  	%r327, %r327, %r259;
	ld.global.u32 	%r260, [%rd6+176];
	xor.b32  	%r326, %r326, %r260;
$L__BB1_24:
	and.b32  	%r262, %r196, 512;
	setp.eq.s32 	%p13, %r262, 0;
	@%p13 bra 	$L__BB1_26;
	ld.global.u32 	%r263, [%rd6+180];
	xor.b32  	%r330, %r330, %r263;
	ld.global.u32 	%r264, [%rd6+184];
	xor.b32  	%r329, %r329, %r264;
	ld.global.u32 	%r265, [%rd6+188];
	xor.b32  	%r328, %r328, %r265;
	ld.global.u32 	%r266, [%rd6+192];
	xor.b32  	%r327, %r327, %r266;
	ld.global.u32 	%r267, [%rd6+196];
	xor.b32  	%r326, %r326, %r267;
$L__BB1_26:
	and.b32  	%r269, %r196, 1024;
	setp.eq.s32 	%p14, %r269, 0;
	@%p14 bra 	$L__BB1_28;
	ld.global.u32 	%r270, [%rd6+200];
	xor.b32  	%r330, %r330, %r270;
	ld.global.u32 	%r271, [%rd6+204];
	xor.b32  	%r329, %r329, %r271;
	ld.global.u32 	%r272, [%rd6+208];
	xor.b32  	%r328, %r328, %r272;
	ld.global.u32 	%r273, [%rd6+212];
	xor.b32  	%r327, %r327, %r273;
	ld.global.u32 	%r274, [%rd6+216];
	xor.b32  	%r326, %r326, %r274;
$L__BB1_28:
	and.b32  	%r276, %r196, 2048;
	setp.eq.s32 	%p15, %r276, 0;
	@%p15 bra 	$L__BB1_30;
	ld.global.u32 	%r277, [%rd6+220];
	xor.b32  	%r330, %r330, %r277;
	ld.global.u32 	%r278, [%rd6+224];
	xor.b32  	%r329, %r329, %r278;
	ld.global.u32 	%r279, [%rd6+228];
	xor.b32  	%r328, %r328, %r279;
	ld.global.u32 	%r280, [%rd6+232];
	xor.b32  	%r327, %r327, %r280;
	ld.global.u32 	%r281, [%rd6+236];
	xor.b32  	%r326, %r326, %r281;
$L__BB1_30:
	and.b32  	%r283, %r196, 4096;
	setp.eq.s32 	%p16, %r283, 0;
	@%p16 bra 	$L__BB1_32;
	ld.global.u32 	%r284, [%rd6+240];
	xor.b32  	%r330, %r330, %r284;
	ld.global.u32 	%r285, [%rd6+244];
	xor.b32  	%r329, %r329, %r285;
	ld.global.u32 	%r286, [%rd6+248];
	xor.b32  	%r328, %r328, %r286;
	ld.global.u32 	%r287, [%rd6+252];
	xor.b32  	%r327, %r327, %r287;
	ld.global.u32 	%r288, [%rd6+256];
	xor.b32  	%r326, %r326, %r288;
$L__BB1_32:
	and.b32  	%r290, %r196, 8192;
	setp.eq.s32 	%p17, %r290, 0;
	@%p17 bra 	$L__BB1_34;
	ld.global.u32 	%r291, [%rd6+260];
	xor.b32  	%r330, %r330, %r291;
	ld.global.u32 	%r292, [%rd6+264];
	xor.b32  	%r329, %r329, %r292;
	ld.global.u32 	%r293, [%rd6+268];
	xor.b32  	%r328, %r328, %r293;
	ld.global.u32 	%r294, [%rd6+272];
	xor.b32  	%r327, %r327, %r294;
	ld.global.u32 	%r295, [%rd6+276];
	xor.b32  	%r326, %r326, %r295;
$L__BB1_34:
	and.b32  	%r297, %r196, 16384;
	setp.eq.s32 	%p18, %r297, 0;
	@%p18 bra 	$L__BB1_36;
	ld.global.u32 	%r298, [%rd6+280];
	xor.b32  	%r330, %r330, %r298;
	ld.global.u32 	%r299, [%rd6+284];
	xor.b32  	%r329, %r329, %r299;
	ld.global.u32 	%r300, [%rd6+288];
	xor.b32  	%r328, %r328, %r300;
	ld.global.u32 	%r301, [%rd6+292];
	xor.b32  	%r327, %r327, %r301;
	ld.global.u32 	%r302, [%rd6+296];
	xor.b32  	%r326, %r326, %r302;
$L__BB1_36:
	and.b32  	%r304, %r196, 32768;
	setp.eq.s32 	%p19, %r304, 0;
	@%p19 bra 	$L__BB1_38;
	ld.global.u32 	%r305, [%rd6+300];
	xor.b32  	%r330, %r330, %r305;
	ld.global.u32 	%r306, [%rd6+304];
	xor.b32  	%r329, %r329, %r306;
	ld.global.u32 	%r307, [%rd6+308];
	xor.b32  	%r328, %r328, %r307;
	ld.global.u32 	%r308, [%rd6+312];
	xor.b32  	%r327, %r327, %r308;
	ld.global.u32 	%r309, [%rd6+316];
	xor.b32  	%r326, %r326, %r309;
$L__BB1_38:
	add.s32 	%r325, %r325, 16;
	setp.ne.s32 	%p20, %r325, 32;
	@%p20 bra 	$L__BB1_6;
	mad.lo.s32 	%r310, %r319, -31, %r11;
	add.s32 	%r319, %r310, 1;
	setp.ne.s32 	%p21, %r319, 5;
	@%p21 bra 	$L__BB1_5;
	st.global.u32 	[%rd2+4], %r330;
	st.global.u32 	[%rd2+8], %r329;
	st.global.u32 	[%rd2+12], %r328;
	st.global.u32 	[%rd2+16], %r327;
	st.global.u32 	[%rd2+20], %r326;
	add.s32 	%r313, %r313, 1;
	setp.lt.u32 	%p22, %r313, %r2;
	@%p22 bra 	$L__BB1_4;
$L__BB1_41:
	shr.u64 	%rd7, %rd17, 2;
	add.s32 	%r312, %r312, 1;
	setp.gt.u64 	%p23, %rd17, 3;
	mov.u64 	%rd17, %rd7;
	@%p23 bra 	$L__BB1_2;
$L__BB1_42:
	mov.b32 	%r311, 0;
	st.global.v2.u32 	[%rd2+24], {%r311, %r311};
	st.global.u32 	[%rd2+32], %r311;
	mov.b64 	%rd16, 0;
	st.global.u64 	[%rd2+40], %rd16;
	ret;

}


// ===== COMPILED SASS (sm_100) =====

	.target	sm_100

	.elftype	@"ET_EXEC"


//--------------------- .note.nv.tkinfo           --------------------------
	.section	.note.nv.tkinfo,"",@"SHT_NOTE"
	.sectionflags	@"SHF_NOTE_NV_TKINFO"
	.tkinfo
        /*0018*/ 	.word	0x00000002
        /*0030*/ 	.string	""
        /*0030*/ 	.string	"ptxas"
        /*0030*/ 	.string	"Cuda compilation tools, release 13.0, V13.0.88"
        /*0030*/ 	.string	"Build cuda_13.0.r13.0/compiler.36424714_0"
        /*0030*/ 	.string	"-arch sm_100 -m 64 "



//--------------------- .note.nv.cuinfo           --------------------------
	.section	.note.nv.cuinfo,"",@"SHT_NOTE"
	.sectionflags	@"SHF_NOTE_NV_CUINFO"
        /*0018*/ 	.short	0x0002
        /*001a*/ 	.short	0x0064
        /*001c*/ 	.short	0x0082
	.zero		2


//--------------------- .nv.info                  --------------------------
	.section	.nv.info,"",@"SHT_CUDA_INFO"
	.align	4


	//----- nvinfo : EIATTR_REGCOUNT
	.align		4
        /*0000*/ 	.byte	0x04, 0x2f
        /*0002*/ 	.short	(.L_10 - .L_9)
	.align		4
.L_9:
        /*0004*/ 	.word	index@(_Z26geneticAlgorithmGenerationP17curandStateXORWOWPfS1_PiS1_f)
        /*0008*/ 	.word	0x00000030


	//----- nvinfo : EIATTR_FRAME_SIZE
	.align		4
.L_10:
        /*000c*/ 	.byte	0x04, 0x11
        /*000e*/ 	.short	(.L_12 - .L_11)
	.align		4
.L_11:
        /*0010*/ 	.word	index@(_Z26geneticAlgorithmGenerationP17curandStateXORWOWPfS1_PiS1_f)
        /*0014*/ 	.word	0x00000300


	//----- nvinfo : EIATTR_REGCOUNT
	.align		4
.L_12:
        /*0018*/ 	.byte	0x04, 0x2f
        /*001a*/ 	.short	(.L_14 - .L_13)
	.align		4
.L_13:
        /*001c*/ 	.word	index@(_Z4initjP17curandStateXORWOW)
        /*0020*/ 	.word	0x00000020


	//----- nvinfo : EIATTR_FRAME_SIZE
	.align		4
.L_14:
        /*0024*/ 	.byte	0x04, 0x11
        /*0026*/ 	.short	(.L_16 - .L_15)
	.align		4
.L_15:
        /*0028*/ 	.word	index@(_Z4initjP17curandStateXORWOW)
        /*002c*/ 	.word	0x00000000


	//----- nvinfo : EIATTR_MIN_STACK_SIZE
	.align		4
.L_16:
        /*0030*/ 	.byte	0x04, 0x12
        /*0032*/ 	.short	(.L_18 - .L_17)
	.align		4
.L_17:
        /*0034*/ 	.word	index@(_Z4initjP17curandStateXORWOW)
        /*0038*/ 	.word	0x00000000


	//----- nvinfo : EIATTR_MIN_STACK_SIZE
	.align		4
.L_18:
        /*003c*/ 	.byte	0x04, 0x12
        /*003e*/ 	.short	(.L_20 - .L_19)
	.align		4
.L_19:
        /*0040*/ 	.word	index@(_Z26geneticAlgorithmGenerationP17curandStateXORWOWPfS1_PiS1_f)
        /*0044*/ 	.word	0x00000300
.L_20:


//--------------------- .nv.compat                --------------------------
	.section	.nv.compat,"",@"SHT_CUDA_COMPAT_INFO"
	.align	4
        /*0000*/ 	.byte	0x02, 0x09, 0x00, 0x00, 0x02, 0x02, 0x01, 0x00, 0x02, 0x05, 0x05, 0x00, 0x03, 0x07, 0x01, 0x01
        /*0010*/ 	.byte	0x02, 0x03, 0x00, 0x00, 0x02, 0x06, 0x01, 0x00, 0x04, 0x0b, 0x08, 0x00, 0x01, 0x00, 0x00, 0x00
        /*0020*/ 	.byte	0x00, 0x00, 0x00, 0x00


//--------------------- .nv.info._Z4initjP17curandStateXORWOW --------------------------
	.section	.nv.info._Z4initjP17curandStateXORWOW,"",@"SHT_CUDA_INFO"
	.sectionflags	@""
	.align	4


	//----- nvinfo : EIATTR_CUDA_API_VERSION
	.align		4
        /*0000*/ 	.byte	0x04, 0x37
        /*0002*/ 	.short	(.L_22 - .L_21)
.L_21:
        /*0004*/ 	.word	0x00000082


	//----- nvinfo : EIATTR_KPARAM_INFO
	.align		4
.L_22:
        /*0008*/ 	.byte	0x04, 0x17
        /*000a*/ 	.short	(.L_24 - .L_23)
.L_23:
        /*000c*/ 	.word	0x00000000
        /*0010*/ 	.short	0x0001
        /*0012*/ 	.short	0x0008
        /*0014*/ 	.byte	0x00, 0xf5, 0x21, 0x00


	//----- nvinfo : EIATTR_KPARAM_INFO
	.align		4
.L_24:
        /*0018*/ 	.byte	0x04, 0x17
        /*001a*/ 	.short	(.L_26 - .L_25)
.L_25:
        /*001c*/ 	.word	0x00000000
        /*0020*/ 	.short	0x0000
        /*0022*/ 	.short	0x0000
        /*0024*/ 	.byte	0x00, 0xf0, 0x11, 0x00


	//----- nvinfo : EIATTR_SPARSE_MMA_MASK
	.align		4
.L_26:
        /*0028*/ 	.byte	0x03, 0x50
        /*002a*/ 	.short	0x0000


	//----- nvinfo : EIATTR_MAXREG_COUNT
	.align		4
        /*002c*/ 	.byte	0x03, 0x1b
        /*002e*/ 	.short	0x00ff


	//----- nvinfo : EIATTR_MERCURY_ISA_VERSION
	.align		4
        /*0030*/ 	.byte	0x03, 0x5f
        /*0032*/ 	.short	0x0101


	//----- nvinfo : EIATTR_VRC_CTA_INIT_COUNT
	.align		4
        /*0034*/ 	.byte	0x02, 0x4a
	.zero		1
	.zero		1


	//----- nvinfo : EIATTR_EXIT_INSTR_OFFSETS
	.align		4
        /*0038*/ 	.byte	0x04, 0x1c
        /*003a*/ 	.short	(.L_28 - .L_27)


	//   ....[0]....
.L_27:
        /*003c*/ 	.word	0x00000ea0


	//----- nvinfo : EIATTR_CBANK_PARAM_SIZE
	.align		4
.L_28:
        /*0040*/ 	.byte	0x03, 0x19
        /*0042*/ 	.short	0x0010


	//----- nvinfo : EIATTR_PARAM_CBANK
	.align		4
        /*0044*/ 	.byte	0x04, 0x0a
        /*0046*/ 	.short	(.L_30 - .L_29)
	.align		4
.L_29:
        /*0048*/ 	.word	index@(.nv.constant0._Z4initjP17curandStateXORWOW)
        /*004c*/ 	.short	0x0380
        /*004e*/ 	.short	0x0010


	//----- nvinfo : EIATTR_SW_WAR
	.align		4
.L_30:
        /*0050*/ 	.byte	0x04, 0x36
        /*0052*/ 	.short	(.L_32 - .L_31)
.L_31:
        /*0054*/ 	.word	0x00000008
.L_32:


//--------------------- .nv.info._Z26geneticAlgorithmGenerationP17curandStateXORWOWPfS1_PiS1_f --------------------------
	.section	.nv.info._Z26geneticAlgorithmGenerationP17curandStateXORWOWPfS1_PiS1_f,"",@"SHT_CUDA_INFO"
	.sectionflags	@""
	.align	4


	//----- nvinfo : EIATTR_CUDA_API_VERSION
	.align		4
        /*0000*/ 	.byte	0x04, 0x37
        /*0002*/ 	.short	(.L_34 - .L_33)
.L_33:
        /*0004*/ 	.word	0x00000082


	//----- nvinfo : EIATTR_KPARAM_INFO
	.align		4
.L_34:
        /*0008*/ 	.byte	0x04, 0x17
        /*000a*/ 	.short	(.L_36 - .L_35)
.L_35:
        /*000c*/ 	.word	0x00000000
        /*0010*/ 	.short	0x0005
        /*0012*/ 	.short	0x0028
        /*0014*/ 	.byte	0x00, 0xf0, 0x11, 0x00


	//----- nvinfo : EIATTR_KPARAM_INFO
	.align		4
.L_36:
        /*0018*/ 	.byte	0x04, 0x17
        /*001a*/ 	.short	(.L_38 - .L_37)
.L_37:
        /*001c*/ 	.word	0x00000000
        /*0020*/ 	.short	0x0004
        /*0022*/ 	.short	0x0020
        /*0024*/ 	.byte	0x00, 0xf5, 0x21, 0x00


	//----- nvinfo : EIATTR_KPARAM_INFO
	.align		4
.L_38:
        /*0028*/ 	.byte	0x04, 0x17
        /*002a*/ 	.short	(.L_40 - .L_39)
.L_39:
        /*002c*/ 	.word	0x00000000
        /*0030*/ 	.short	0x0003
        /*0032*/ 	.short	0x0018
        /*0034*/ 	.byte	0x00, 0xf5, 0x21, 0x00


	//----- nvinfo : EIATTR_KPARAM_INFO
	.align		4
.L_40:
        /*0038*/ 	.byte	0x04, 0x17
        /*003a*/ 	.short	(.L_42 - .L_41)
.L_41:
        /*003c*/ 	.word	0x00000000
        /*0040*/ 	.short	0x0002
        /*0042*/ 	.short	0x0010
        /*0044*/ 	.byte	0x00, 0xf5, 0x21, 0x00


	//----- nvinfo : EIATTR_KPARAM_INFO
	.align		4
.L_42:
        /*0048*/ 	.byte	0x04, 0x17
        /*004a*/ 	.short	(.L_44 - .L_43)
.L_43:
        /*004c*/ 	.word	0x00000000
        /*0050*/ 	.short	0x0001
        /*0052*/ 	.short	0x0008
        /*0054*/ 	.byte	0x00, 0xf5, 0x21, 0x00


	//----- nvinfo : EIATTR_KPARAM_INFO
	.align		4
.L_44:
        /*0058*/ 	.byte	0x04, 0x17
        /*005a*/ 	.short	(.L_46 - .L_45)
.L_45:
        /*005c*/ 	.word	0x00000000
        /*0060*/ 	.short	0x0000
        /*0062*/ 	.short	0x0000
        /*0064*/ 	.byte	0x00, 0xf5, 0x21, 0x00


	//----- nvinfo : EIATTR_SPARSE_MMA_MASK
	.align		4
.L_46:
        /*0068*/ 	.byte	0x03, 0x50
        /*006a*/ 	.short	0x0000


	//----- nvinfo : EIATTR_MAXREG_COUNT
	.align		4
        /*006c*/ 	.byte	0x03, 0x1b
        /*006e*/ 	.short	0x00ff


	//----- nvinfo : EIATTR_MERCURY_ISA_VERSION
	.align		4
        /*0070*/ 	.byte	0x03, 0x5f
        /*0072*/ 	.short	0x0101


	//----- nvinfo : EIATTR_VRC_CTA_INIT_COUNT
	.align		4
        /*0074*/ 	.byte	0x02, 0x4a
	.zero		1
	.zero		1


	//----- nvinfo : EIATTR_EXIT_INSTR_OFFSETS
	.align		4
        /*0078*/ 	.byte	0x04, 0x1c
        /*007a*/ 	.short	(.L_48 - .L_47)


	//   ....[0]....
.L_47:
        /*007c*/ 	.word	0x000262d0


	//----- nvinfo : EIATTR_CRS_STACK_SIZE
	.align		4
.L_48:
        /*0080*/ 	.byte	0x04, 0x1e
        /*0082*/ 	.short	(.L_50 - .L_49)
.L_49:
        /*0084*/ 	.word	0x00000000


	//----- nvinfo : EIATTR_CBANK_PARAM_SIZE
	.align		4
.L_50:
        /*0088*/ 	.byte	0x03, 0x19
        /*008a*/ 	.short	0x002c


	//----- nvinfo : EIATTR_PARAM_CBANK
	.align		4
        /*008c*/ 	.byte	0x04, 0x0a
        /*008e*/ 	.short	(.L_52 - .L_51)
	.align		4
.L_51:
        /*0090*/ 	.word	index@(.nv.constant0._Z26geneticAlgorithmGenerationP17curandStateXORWOWPfS1_PiS1_f)
        /*0094*/ 	.short	0x0380
        /*0096*/ 	.short	0x002c


	//----- nvinfo : EIATTR_SW_WAR
	.align		4
.L_52:
        /*0098*/ 	.byte	0x04, 0x36
        /*009a*/ 	.short	(.L_54 - .L_53)
.L_53:
        /*009c*/ 	.word	0x00000008
.L_54:


//--------------------- .nv.callgraph             --------------------------
	.section	.nv.callgraph,"",@"SHT_CUDA_CALLGRAPH"
	.align	4
	.sectionentsize	8
	.align		4
        /*0000*/ 	.word	0x00000000
	.align		4
        /*0004*/ 	.word	0xffffffff
	.align		4
        /*0008*/ 	.word	0x00000000
	.align		4
        /*000c*/ 	.word	0xfffffffe
	.align		4
        /*0010*/ 	.word	0x00000000
	.align		4
        /*0014*/ 	.word	0xfffffffd
	.align		4
        /*0018*/ 	.word	0x00000000
	.align		4
        /*001c*/ 	.word	0xfffffffc


//--------------------- .nv.constant4             --------------------------
	.section	.nv.constant4,"a",@progbits
	.align	8
	.align		8
.nv.constant4:
        /*0000*/ 	.dword	precalc_xorwow_matrix
	.align		8
        /*0008*/ 	.dword	precalc_xorwow_offset_matrix
	.align		8
        /*0010*/ 	.dword	mrg32k3aM1
	.align		8
        /*0018*/ 	.dword	mrg32k3aM2
	.align		8
        /*0020*/ 	.dword	mrg32k3aM1SubSeq
	.align		8
        /*0028*/ 	.dword	mrg32k3aM2SubSeq
	.align		8
        /*0030*/ 	.dword	mrg32k3aM1Seq
	.align		8
        /*0038*/ 	.dword	mrg32k3aM2Seq


//--------------------- .nv.constant3             --------------------------
	.section	.nv.constant3,"a",@progbits
	.align	8
.nv.constant3:
	.type		__cr_lgamma_table,@object
	.size		__cr_lgamma_table,(.L_8 - __cr_lgamma_table)
__cr_lgamma_table:
        /*0000*/ 	.byte	0x00, 0x00, 0x00, 0x00, 0x00, 0x00, 0x00, 0x00, 0x00, 0x00, 0x00, 0x00, 0x00, 0x00, 0x00, 0x00
        /*0010*/ 	.byte	0xef, 0x39, 0xfa, 0xfe, 0x42, 0x2e, 0xe6, 0x3f, 0x02, 0x20, 0x2a, 0xfa, 0x0b, 0xab, 0xfc, 0x3f
        /*0020*/ 	.byte	0xf9, 0x2c, 0x92, 0x7c, 0xa7, 0x6c, 0x09, 0x40, 0xc9, 0x79, 0x44, 0x3c, 0x64, 0x26, 0x13, 0x40
        /*0030*/ 	.byte	0xca, 0x01, 0xcf, 0x3a, 0x27, 0x51, 0x1a, 0x40, 0x30, 0xcc, 0x2d, 0xf3, 0xe1, 0x0c, 0x21, 0x40
        /*0040*/ 	.byte	0x0d, 0xb7, 0xfc, 0x82, 0x8e, 0x35, 0x25, 0x40
.L_8:


//--------------------- .text._Z4initjP17curandStateXORWOW --------------------------
	.section	.text._Z4initjP17curandStateXORWOW,"ax",@progbits
	.align	128
        .global         _Z4initjP17curandStateXORWOW
        .type           _Z4initjP17curandStateXORWOW,@function
        .size           _Z4initjP17curandStateXORWOW,(.L_x_109 - _Z4initjP17curandStateXORWOW)
        .other          _Z4initjP17curandStateXORWOW,@"STO_CUDA_ENTRY STV_DEFAULT"
_Z4initjP17curandStateXORWOW:
.text._Z4initjP17curandStateXORWOW:
[----:B------:R-:W-:Y:S01]  /*0000*/  LDC R1, c[0x0][0x37c] ;  /* 0x0000df00ff017b82 */ /* 0x000fe20000000800 */
[----:B------:R-:W0:Y:S07]  /*0010*/  S2R R13, SR_CTAID.X ;  /* 0x00000000000d7919 */ /* 0x000e2e0000002500 */
[----:B------:R-:W1:Y:S01]  /*0020*/  LDC R0, c[0x0][0x380] ;  /* 0x0000e000ff007b82 */ /* 0x000e620000000800 */
[----:B------:R-:W2:Y:S01]  /*0030*/  LDCU.64 UR6, c[0x0][0x358] ;  /* 0x00006b00ff0677ac */ /* 0x000ea20008000a00 */
[----:B------:R-:W-:-:S02]  /*0040*/  IMAD.MOV.U32 R7, RZ, RZ, -0x75bd8fc ;  /* 0xf8a42704ff077424 */ /* 0x000fc400078e00ff */
[----:B------:R-:W-:-:S04]  /*0050*/  IMAD.MOV.U32 R8, RZ, RZ, -0x23270784 ;  /* 0xdcd8f87cff087424 */ /* 0x000fc800078e00ff */
[----:B------:R-:W3:Y:S01]  /*0060*/  LDC.64 R2, c[0x0][0x388] ;  /* 0x0000e200ff027b82 */ /* 0x000ee20000000a00 */
[----:B-1----:R-:W-:-:S05]  /*0070*/  LOP3.LUT R0, R0, 0xaad26b49, RZ, 0x3c, !PT ;  /* 0xaad26b4900007812 */ /* 0x002fca00078e3cff */
[----:B------:R-:W-:Y:S01]  /*0080*/  IMAD R0, R0, 0x4182bed5, RZ ;  /* 0x4182bed500007824 */ /* 0x000fe200078e02ff */
[C---:B0-----:R-:W-:Y:S01]  /*0090*/  ISETP.NE.AND P0, PT, R13.reuse, RZ, PT ;  /* 0x000000ff0d00720c */ /* 0x041fe20003f05270 */
[----:B---3--:R-:W-:-:S03]  /*00a0*/  IMAD.WIDE.U32 R2, R13, 0x30, R2 ;  /* 0x000000300d027825 */ /* 0x008fc600078e0002 */
[C---:B------:R-:W-:Y:S01]  /*00b0*/  LOP3.LUT R6, R0.reuse, 0x159a55e5, RZ, 0x3c, !PT ;  /* 0x159a55e500067812 */ /* 0x040fe200078e3cff */
[C---:B------:R-:W-:Y:S02]  /*00c0*/  VIADD R4, R0.reuse, 0xd9f6dc18 ;  /* 0xd9f6dc1800047836 */ /* 0x040fe40000000000 */
[C---:B------:R-:W-:Y:S02]  /*00d0*/  VIADD R5, R0.reuse, 0x75bcd15 ;  /* 0x075bcd1500057836 */ /* 0x040fe40000000000 */
[----:B--2---:R0:W-:Y:S01]  /*00e0*/  STG.E.64 desc[UR6][R2.64+0x8], R6 ;  /* 0x0000080602007986 */ /* 0x0041e2000c101b06 */
[----:B------:R-:W-:-:S03]  /*00f0*/  VIADD R9, R0, 0x583f19 ;  /* 0x00583f1900097836 */ /* 0x000fc60000000000 */
[----:B------:R0:W-:Y:S04]  /*0100*/  STG.E.64 desc[UR6][R2.64], R4 ;  /* 0x0000000402007986 */ /* 0x0001e8000c101b06 */
[----:B------:R0:W-:Y:S01]  /*0110*/  STG.E.64 desc[UR6][R2.64+0x10], R8 ;  /* 0x0000100802007986 */ /* 0x0001e2000c101b06 */
[----:B------:R-:W-:Y:S05]  /*0120*/  @!P0 BRA `(.L_x_0) ;  /* 0x0000000c00488947 */ /* 0x000fea0003800000 */
[----:B------:R-:W-:Y:S02]  /*0130*/  IMAD.MOV.U32 R0, RZ, RZ, R13 ;  /* 0x000000ffff007224 */ /* 0x000fe400078e000d */
[----:B------:R-:W-:Y:S02]  /*0140*/  IMAD.MOV.U32 R15, RZ, RZ, RZ ;  /* 0x000000ffff0f7224 */ /* 0x000fe400078e00ff */
[----:B------:R-:W-:-:S07]  /*0150*/  IMAD.MOV.U32 R12, RZ, RZ, RZ ;  /* 0x000000ffff0c7224 */ /* 0x000fce00078e00ff */
.L_x_5:
[----:B0-----:R-:W-:-:S04]  /*0160*/  LOP3.LUT R2, R0, 0x3, RZ, 0xc0, !PT ;  /* 0x0000000300027812 */ /* 0x001fc800078ec0ff */
[----:B------:R-:W-:-:S04]  /*0170*/  ISETP.NE.U32.AND P0, PT, R2, RZ, PT ;  /* 0x000000ff0200720c */ /* 0x000fc80003f05070 */
[----:B------:R-:W-:-:S13]  /*0180*/  ISETP.NE.AND.EX P0, PT, RZ, RZ, PT, P0 ;  /* 0x000000ffff00720c */ /* 0x000fda0003f05300 */
[----:B------:R-:W-:Y:S05]  /*0190*/  @!P0 BRA `(.L_x_1) ;  /* 0x0000000c00148947 */ /* 0x000fea0003800000 */
[----:B------:R-:W0:Y:S01]  /*01a0*/  LDC.64 R6, c[0x4][RZ] ;  /* 0x01000000ff067b82 */ /* 0x000e220000000a00 */
[----:B------:R-:W-:Y:S01]  /*01b0*/  UMOV UR4, URZ ;  /* 0x000000ff00047c82 */ /* 0x000fe20008000000 */
[----:B0-----:R-:W-:-:S07]  /*01c0*/  IMAD.WIDE.U32 R6, R12, 0xc80, R6 ;  /* 0x00000c800c067825 */ /* 0x001fce00078e0006 */
.L_x_4:
[----:B0-----:R-:W-:Y:S01]  /*01d0*/  IMAD.MOV.U32 R14, RZ, RZ, RZ ;  /* 0x000000ffff0e7224 */ /* 0x001fe200078e00ff */
[----:B------:R-:W-:Y:S01]  /*01e0*/  CS2R R2, SRZ ;  /* 0x0000000000027805 */ /* 0x000fe2000001ff00 */
[----:B------:R-:W-:Y:S01]  /*01f0*/  IMAD.MOV.U32 R16, RZ, RZ, RZ ;  /* 0x000000ffff107224 */ /* 0x000fe200078e00ff */
[----:B------:R-:W-:-:S07]  /*0200*/  CS2R R4, SRZ ;  /* 0x0000000000047805 */ /* 0x000fce000001ff00 */
.L_x_3:
[----:B------:R-:W0:Y:S02]  /*0210*/  LDC.64 R8, c[0x0][0x388] ;  /* 0x0000e200ff087b82 */ /* 0x000e240000000a00 */
[----:B0-----:R-:W-:-:S04]  /*0220*/  IMAD.WIDE.U32 R10, R13, 0x30, R8 ;  /* 0x000000300d0a7825 */ /* 0x001fc800078e0008 */
[----:B------:R-:W-:-:S05]  /*0230*/  IMAD.WIDE.U32 R10, R16, 0x4, R10 ;  /* 0x00000004100a7825 */ /* 0x000fca00078e000a */
[----:B------:R0:W5:Y:S01]  /*0240*/  LDG.E R17, desc[UR6][R10.64+0x4] ;  /* 0x000004060a117981 */ /* 0x000162000c1e1900 */
[----:B------:R-:W-:-:S07]  /*0250*/  IMAD.MOV.U32 R18, RZ, RZ, RZ ;  /* 0x000000ffff127224 */ /* 0x000fce00078e00ff */
.L_x_2:
[----:B-----5:R-:W-:Y:S01]  /*0260*/  SHF.R.U32.HI R22, RZ, R18, R17 ;  /* 0x00000012ff167219 */ /* 0x020fe20000011611 */
[----:B0-----:R-:W-:-:S03]  /*0270*/  IMAD.SHL.U32 R11, R16, 0x20, RZ ;  /* 0x00000020100b7824 */ /* 0x001fc600078e00ff */
[----:B------:R-:W-:Y:S01]  /*0280*/  LOP3.LUT R19, R22, 0x1, RZ, 0xc0, !PT ;  /* 0x0000000116137812 */ /* 0x000fe200078ec0ff */
[----:B------:R-:W-:-:S03]  /*0290*/  IMAD.IADD R10, R11, 0x1, R18 ;  /* 0x000000010b0a7824 */ /* 0x000fc600078e0212 */
[----:B------:R-:W-:Y:S01]  /*02a0*/  ISETP.NE.U32.AND P0, PT, R19, 0x1, PT ;  /* 0x000000011300780c */ /* 0x000fe20003f05070 */
[----:B------:R-:W-:-:S03]  /*02b0*/  IMAD R11, R10, 0x5, RZ ;  /* 0x000000050a0b7824 */ /* 0x000fc600078e02ff */
[----:B------:R-:W-:Y:S01]  /*02c0*/  R2P PR, R22, 0x7e ;  /* 0x0000007e16007804 */ /* 0x000fe20000000000 */
[----:B------:R-:W-:-:S08]  /*02d0*/  IMAD.WIDE.U32 R10, R11, 0x4, R6 ;  /* 0x000000040b0a7825 */ /* 0x000fd000078e0006 */
[----:B------:R-:W2:Y:S04]  /*02e0*/  @!P0 LDG.E R19, desc[UR6][R10.64] ;  /* 0x000000060a138981 */ /* 0x000ea8000c1e1900 */
[----:B------:R-:W3:Y:S04]  /*02f0*/  @!P0 LDG.E R20, desc[UR6][R10.64+0x10] ;  /* 0x000010060a148981 */ /* 0x000ee8000c1e1900 */
[----:B------:R-:W4:Y:S04]  /*0300*/  @P1 LDG.E R21, desc[UR6][R10.64+0x14] ;  /* 0x000014060a151981 */ /* 0x000f28000c1e1900 */
[----:B------:R-:W4:Y:S04]  /*0310*/  @P2 LDG.E R23, desc[UR6][R10.64+0x28] ;  /* 0x000028060a172981 */ /* 0x000f28000c1e1900 */
[----:B------:R-:W4:Y:S04]  /*0320*/  @P1 LDG.E R24, desc[UR6][R10.64+0x24] ;  /* 0x000024060a181981 */ /* 0x000f28000c1e1900 */
[----:B------:R-:W4:Y:S04]  /*0330*/  @P2 LDG.E R26, desc[UR6][R10.64+0x38] ;  /* 0x000038060a1a2981 */ /* 0x000f28000c1e1900 */
[----:B------:R-:W4:Y:S04]  /*0340*/  @P3 LDG.E R25, desc[UR6][R10.64+0x3c] ;  /* 0x00003c060a193981 */ /* 0x000f28000c1e1900 */
[----:B------:R-:W4:Y:S01]  /*0350*/  @P4 LDG.E R27, desc[UR6][R10.64+0x50] ;  /* 0x000050060a1b4981 */ /* 0x000f22000c1e1900 */
[----:B--2---:R-:W-:-:S03]  /*0360*/  @!P0 LOP3.LUT R14, R14, R19, RZ, 0x3c, !PT ;  /* 0x000000130e0e8212 */ /* 0x004fc600078e3cff */
[----:B------:R-:W2:Y:S01]  /*0370*/  @!P0 LDG.E R19, desc[UR6][R10.64+0x4] ;  /* 0x000004060a138981 */ /* 0x000ea2000c1e1900 */
[----:B---3--:R-:W-:-:S03]  /*0380*/  @!P0 LOP3.LUT R3, R3, R20, RZ, 0x3c, !PT ;  /* 0x0000001403038212 */ /* 0x008fc600078e3cff */
[----:B------:R-:W3:Y:S01]  /*0390*/  @!P0 LDG.E R20, desc[UR6][R10.64+0x8] ;  /* 0x000008060a148981 */ /* 0x000ee2000c1e1900 */
[----:B----4-:R-:W-:-:S03]  /*03a0*/  @P1 LOP3.LUT R14, R14, R21, RZ, 0x3c, !PT ;  /* 0x000000150e0e1212 */ /* 0x010fc600078e3cff */
[----:B------:R-:W4:Y:S01]  /*03b0*/  @!P0 LDG.E R21, desc[UR6][R10.64+0xc] ;  /* 0x00000c060a158981 */ /* 0x000f22000c1e1900 */
[----:B------:R-:W-:-:S03]  /*03c0*/  @P2 LOP3.LUT R14, R14, R23, RZ, 0x3c, !PT ;  /* 0x000000170e0e2212 */ /* 0x000fc600078e3cff */
[----:B------:R-:W4:Y:S01]  /*03d0*/  @P1 LDG.E R23, desc[UR6][R10.64+0x18] ;  /* 0x000018060a171981 */ /* 0x000f22000c1e1900 */
[----:B------:R-:W-:-:S03]  /*03e0*/  @P1 LOP3.LUT R3, R3, R24, RZ, 0x3c, !PT ;  /* 0x0000001803031212 */ /* 0x000fc600078e3cff */
[----:B------:R-:W4:Y:S01]  /*03f0*/  @P2 LDG.E R24, desc[UR6][R10.64+0x30] ;  /* 0x000030060a182981 */ /* 0x000f22000c1e1900 */
[----:B--2---:R-:W-:-:S03]  /*0400*/  @!P0 LOP3.LUT R4, R4, R19, RZ, 0x3c, !PT ;  /* 0x0000001304048212 */ /* 0x004fc600078e3cff */
[----:B------:R-:W2:Y:S01]  /*0410*/  @P1 LDG.E R19, desc[UR6][R10.64+0x20] ;  /* 0x000020060a131981 */ /* 0x000ea2000c1e1900 */
[----:B---3--:R-:W-:-:S03]  /*0420*/  @!P0 LOP3.LUT R5, R5, R20, RZ, 0x3c, !PT ;  /* 0x0000001405058212 */ /* 0x008fc600078e3cff */
[----:B------:R-:W3:Y:S01]  /*0430*/  @P1 LDG.E R20, desc[UR6][R10.64+0x1c] ;  /* 0x00001c060a141981 */ /* 0x000ee2000c1e1900 */
[----:B----4-:R-:W-:-:S03]  /*0440*/  @!P0 LOP3.LUT R2, R2, R21, RZ, 0x3c, !PT ;  /* 0x0000001502028212 */ /* 0x010fc600078e3cff */
[----:B------:R-:W4:Y:S01]  /*0450*/  @P2 LDG.E R21, desc[UR6][R10.64+0x2c] ;  /* 0x00002c060a152981 */ /* 0x000f22000c1e1900 */
[----:B------:R-:W-:-:S03]  /*0460*/  @P1 LOP3.LUT R4, R4, R23, RZ, 0x3c, !PT ;  /* 0x0000001704041212 */ /* 0x000fc600078e3cff */
[----:B------:R-:W4:Y:S01]  /*0470*/  @P2 LDG.E R23, desc[UR6][R10.64+0x34] ;  /* 0x000034060a172981 */ /* 0x000f22000c1e1900 */
[----:B------:R-:W-:-:S03]  /*0480*/  @P2 LOP3.LUT R3, R3, R26, RZ, 0x3c, !PT ;  /* 0x0000001a03032212 */ /* 0x000fc600078e3cff */
[----:B------:R-:W4:Y:S01]  /*0490*/  @P3 LDG.E R26, desc[UR6][R10.64+0x4c] ;  /* 0x00004c060a1a3981 */ /* 0x000f22000c1e1900 */
[----:B------:R-:W-:-:S03]  /*04a0*/  @P3 LOP3.LUT R14, R14, R25, RZ, 0x3c, !PT ;  /* 0x000000190e0e3212 */ /* 0x000fc600078e3cff */
[----:B------:R-:W4:Y:S01]  /*04b0*/  @P5 LDG.E R25, desc[UR6][R10.64+0x64] ;  /* 0x000064060a195981 */ /* 0x000f22000c1e1900 */
[----:B--2---:R-:W-:-:S03]  /*04c0*/  @P1 LOP3.LUT R2, R2, R19, RZ, 0x3c, !PT ;  /* 0x0000001302021212 */ /* 0x004fc600078e3cff */
[----:B------:R-:W2:Y:S01]  /*04d0*/  @P3 LDG.E R19, desc[UR6][R10.64+0x40] ;  /* 0x000040060a133981 */ /* 0x000ea2000c1e1900 */
[----:B---3--:R-:W-:-:S03]  /*04e0*/  @P1 LOP3.LUT R5, R5, R20, RZ, 0x3c, !PT ;  /* 0x0000001405051212 */ /* 0x008fc600078e3cff */
[----:B------:R-:W3:Y:S01]  /*04f0*/  @P3 LDG.E R20, desc[UR6][R10.64+0x44] ;  /* 0x000044060a143981 */ /* 0x000ee2000c1e1900 */
[----:B------:R-:W-:-:S03]  /*0500*/  @P2 LOP3.LUT R5, R5, R24, RZ, 0x3c, !PT ;  /* 0x0000001805052212 */ /* 0x000fc600078e3cff */
[----:B------:R-:W3:Y:S01]  /*0510*/  @P4 LDG.E R24, desc[UR6][R10.64+0x58] ;  /* 0x000058060a184981 */ /* 0x000ee2000c1e1900 */
[----:B----4-:R-:W-:Y:S02]  /*0520*/  @P2 LOP3.LUT R4, R4, R21, RZ, 0x3c, !PT ;  /* 0x0000001504042212 */ /* 0x010fe400078e3cff */
[----:B------:R-:W-:Y:S01]  /*0530*/  @P2 LOP3.LUT R2, R2, R23, RZ, 0x3c, !PT ;  /* 0x0000001702022212 */ /* 0x000fe200078e3cff */
[----:B------:R-:W4:Y:S04]  /*0540*/  @P3 LDG.E R21, desc[UR6][R10.64+0x48] ;  /* 0x000048060a153981 */ /* 0x000f28000c1e1900 */
[----:B------:R-:W4:Y:S01]  /*0550*/  @P4 LDG.E R23, desc[UR6][R10.64+0x54] ;  /* 0x000054060a174981 */ /* 0x000f22000c1e1900 */
[----:B------:R-:W-:Y:S02]  /*0560*/  @P4 LOP3.LUT R14, R14, R27, RZ, 0x3c, !PT ;  /* 0x0000001b0e0e4212 */ /* 0x000fe400078e3cff */
[----:B------:R-:W-:-:S02]  /*0570*/  @P3 LOP3.LUT R3, R3, R26, RZ, 0x3c, !PT ;  /* 0x0000001a03033212 */ /* 0x000fc400078e3cff */
        /* <DEDUP_REMOVED lines=9> */
[----:B----4-:R-:W-:-:S03]  /*0610*/  @P3 LOP3.LUT R2, R2, R21, RZ, 0x3c, !PT ;  /* 0x0000001502023212 */ /* 0x010fc600078e3cff */
[----:B------:R-:W4:Y:S01]  /*0620*/  @P5 LDG.E R21, desc[UR6][R10.64+0x68] ;  /* 0x000068060a155981 */ /* 0x000f22000c1e1900 */
[----:B------:R-:W-:-:S03]  /*0630*/  @P4 LOP3.LUT R4, R4, R23, RZ, 0x3c, !PT ;  /* 0x0000001704044212 */ /* 0x000fc600078e3cff */
[----:B------:R-:W4:Y:S01]  /*0640*/  @P5 LDG.E R23, desc[UR6][R10.64+0x70] ;  /* 0x000070060a175981 */ /* 0x000f22000c1e1900 */
[----:B------:R-:W-:Y:S02]  /*0650*/  LOP3.LUT P0, RZ, R22, 0x80, RZ, 0xc0, !PT ;  /* 0x0000008016ff7812 */ /* 0x000fe4000780c0ff */
[----:B------:R-:W-:Y:S02]  /*0660*/  @P4 LOP3.LUT R3, R3, R26, RZ, 0x3c, !PT ;  /* 0x0000001a03034212 */ /* 0x000fe400078e3cff */
[----:B------:R-:W-:Y:S02]  /*0670*/  @P6 LOP3.LUT R14, R14, R25, RZ, 0x3c, !PT ;  /* 0x000000190e0e6212 */ /* 0x000fe400078e3cff */
[----:B------:R-:W4:Y:S07]  /*0680*/  @P6 LDG.E R25, desc[UR6][R10.64+0x7c] ;  /* 0x00007c060a196981 */ /* 0x000f2e000c1e1900 */
[----:B------:R-:W4:Y:S04]  /*0690*/  @P0 LDG.E R27, desc[UR6][R10.64+0x8c] ;  /* 0x00008c060a1b0981 */ /* 0x000f28000c1e1900 */
[----:B------:R-:W4:Y:S04]  /*06a0*/  @P0 LDG.E R26, desc[UR6][R10.64+0x94] ;  /* 0x000094060a1a0981 */ /* 0x000f28000c1e1900 */
        /* <DEDUP_REMOVED lines=11> */
[----:B------:R-:W-:Y:S02]  /*0760*/  @P6 LOP3.LUT R4, R4, R25, RZ, 0x3c, !PT ;  /* 0x0000001904046212 */ /* 0x000fe400078e3cff */
[----:B------:R-:W-:Y:S02]  /*0770*/  @P0 LOP3.LUT R14, R14, R27, RZ, 0x3c, !PT ;  /* 0x0000001b0e0e0212 */ /* 0x000fe400078e3cff */
[----:B--2---:R-:W-:Y:S02]  /*0780*/  @P6 LOP3.LUT R2, R2, R19, RZ, 0x3c, !PT ;  /* 0x0000001302026212 */ /* 0x004fe400078e3cff */
[----:B---3--:R-:W-:Y:S02]  /*0790*/  @P6 LOP3.LUT R5, R5, R20, RZ, 0x3c, !PT ;  /* 0x0000001405056212 */ /* 0x008fe400078e3cff */
[----:B------:R-:W-:Y:S02]  /*07a0*/  @P6 LOP3.LUT R3, R3, R24, RZ, 0x3c, !PT ;  /* 0x0000001803036212 */ /* 0x000fe400078e3cff */
[----:B------:R-:W-:-:S02]  /*07b0*/  @P0 LOP3.LUT R5, R5, R26, RZ, 0x3c, !PT ;  /* 0x0000001a05050212 */ /* 0x000fc400078e3cff */
[----:B----4-:R-:W-:Y:S02]  /*07c0*/  @P0 LOP3.LUT R4, R4, R21, RZ, 0x3c, !PT ;  /* 0x0000001504040212 */ /* 0x010fe400078e3cff */
[----:B------:R-:W-:Y:S02]  /*07d0*/  @P0 LOP3.LUT R3, R3, R28, RZ, 0x3c, !PT ;  /* 0x0000001c03030212 */ /* 0x000fe400078e3cff */
[----:B------:R-:W-:Y:S02]  /*07e0*/  @P0 LOP3.LUT R2, R2, R23, RZ, 0x3c, !PT ;  /* 0x0000001702020212 */ /* 0x000fe400078e3cff */
[----:B------:R-:W-:-:S13]  /*07f0*/  R2P PR, R22.B1, 0x7f ;  /* 0x0000007f16007804 */ /* 0x000fda0000001000 */
[----:B------:R-:W2:Y:S04]  /*0800*/  @P0 LDG.E R19, desc[UR6][R10.64+0xa0] ;  /* 0x0000a0060a130981 */ /* 0x000ea8000c1e1900 */
[----:B------:R-:W3:Y:S04]  /*0810*/  @P1 LDG.E R23, desc[UR6][R10.64+0xb4] ;  /* 0x0000b4060a171981 */ /* 0x000ee8000c1e1900 */
[----:B------:R-:W4:Y:S04]  /*0820*/  @P0 LDG.E R21, desc[UR6][R10.64+0xa4] ;  /* 0x0000a4060a150981 */ /* 0x000f28000c1e1900 */
[----:B------:R-:W4:Y:S04]  /*0830*/  @P2 LDG.E R25, desc[UR6][R10.64+0xc8] ;  /* 0x0000c8060a192981 */ /* 0x000f28000c1e1900 */
[----:B------:R-:W4:Y:S04]  /*0840*/  @P3 LDG.E R27, desc[UR6][R10.64+0xdc] ;  /* 0x0000dc060a1b3981 */ /* 0x000f28000c1e1900 */
[----:B------:R-:W4:Y:S04]  /*0850*/  @P0 LDG.E R20, desc[UR6][R10.64+0xa8] ;  /* 0x0000a8060a140981 */ /* 0x000f28000c1e1900 */
[----:B------:R-:W4:Y:S04]  /*0860*/  @P0 LDG.E R24, desc[UR6][R10.64+0xb0] ;  /* 0x0000b0060a180981 */ /* 0x000f28000c1e1900 */
[----:B------:R-:W4:Y:S04]  /*0870*/  @P4 LDG.E R29, desc[UR6][R10.64+0xf0] ;  /* 0x0000f0060a1d4981 */ /* 0x000f28000c1e1900 */
[----:B------:R-:W4:Y:S01]  /*0880*/  @P1 LDG.E R26, desc[UR6][R10.64+0xc4] ;  /* 0x0000c4060a1a1981 */ /* 0x000f22000c1e1900 */
[----:B--2---:R-:W-:-:S03]  /*0890*/  @P0 LOP3.LUT R14, R14, R19, RZ, 0x3c, !PT ;  /* 0x000000130e0e0212 */ /* 0x004fc600078e3cff */
[----:B------:R-:W2:Y:S01]  /*08a0*/  @P0 LDG.E R19, desc[UR6][R10.64+0xac] ;  /* 0x0000ac060a130981 */ /* 0x000ea2000c1e1900 */
[----:B---3--:R-:W-:-:S03]  /*08b0*/  @P1 LOP3.LUT R14, R14, R23, RZ, 0x3c, !PT ;  /* 0x000000170e0e1212 */ /* 0x008fc600078e3cff */
[----:B------:R-:W3:Y:S01]  /*08c0*/  @P1 LDG.E R23, desc[UR6][R10.64+0xc0] ;  /* 0x0000c0060a171981 */ /* 0x000ee2000c1e1900 */
[----:B----4-:R-:W-:-:S03]  /*08d0*/  @P0 LOP3.LUT R4, R4, R21, RZ, 0x3c, !PT ;  /* 0x0000001504040212 */ /* 0x010fc600078e3cff */
[----:B------:R-:W4:Y:S01]  /*08e0*/  @P1 LDG.E R21, desc[UR6][R10.64+0xb8] ;  /* 0x0000b8060a151981 */ /* 0x000f22000c1e1900 */
[----:B------:R-:W-:-:S03]  /*08f0*/  @P2 LOP3.LUT R14, R14, R25, RZ, 0x3c, !PT ;  /* 0x000000190e0e2212 */ /* 0x000fc600078e3cff */
[----:B------:R-:W4:Y:S01]  /*0900*/  @P5 LDG.E R25, desc[UR6][R10.64+0x104] ;  /* 0x000104060a195981 */ /* 0x000f22000c1e1900 */
[----:B------:R-:W-:-:S03]  /*0910*/  @P3 LOP3.LUT R14, R14, R27, RZ, 0x3c, !PT ;  /* 0x0000001b0e0e3212 */ /* 0x000fc600078e3cff */
[----:B------:R-:W4:Y:S01]  /*0920*/  @P6 LDG.E R27, desc[UR6][R10.64+0x118] ;  /* 0x000118060a1b6981 */ /* 0x000f22000c1e1900 */
[----:B------:R-:W-:-:S03]  /*0930*/  @P0 LOP3.LUT R5, R5, R20, RZ, 0x3c, !PT ;  /* 0x0000001405050212 */ /* 0x000fc600078e3cff */
[----:B------:R-:W4:Y:S01]  /*0940*/  @P1 LDG.E R20, desc[UR6][R10.64+0xbc] ;  /* 0x0000bc060a141981 */ /* 0x000f22000c1e1900 */
[----:B------:R-:W-:-:S03]  /*0950*/  @P0 LOP3.LUT R3, R3, R24, RZ, 0x3c, !PT ;  /* 0x0000001803030212 */ /* 0x000fc600078e3cff */
[----:B------:R-:W4:Y:S01]  /*0960*/  @P2 LDG.E R24, desc[UR6][R10.64+0xd8] ;  /* 0x0000d8060a182981 */ /* 0x000f22000c1e1900 */
[----:B------:R-:W-:Y:S02]  /*0970*/  @P4 LOP3.LUT R14, R14, R29, RZ, 0x3c, !PT ;  /* 0x0000001d0e0e4212 */ /* 0x000fe400078e3cff */
[----:B------:R-:W-:Y:S02]  /*0980*/  @P1 LOP3.LUT R3, R3, R26, RZ, 0x3c, !PT ;  /* 0x0000001a03031212 */ /* 0x000fe400078e3cff */
[----:B------:R-:W4:Y:S01]  /*0990*/  @P3 LDG.E R26, desc[UR6][R10.64+0xe4] ;  /* 0x0000e4060a1a3981 */ /* 0x000f22000c1e1900 */
[----:B--2---:R-:W-:Y:S02]  /*09a0*/  @P0 LOP3.LUT R2, R2, R19, RZ, 0x3c, !PT ;  /* 0x0000001302020212 */ /* 0x004fe400078e3cff */
[----:B------:R-:W-:Y:S01]  /*09b0*/  LOP3.LUT P0, RZ, R22, 0x8000, RZ, 0xc0, !PT ;  /* 0x0000800016ff7812 */ /* 0x000fe2000780c0ff */
[----:B------:R-:W2:Y:S01]  /*09c0*/  @P2 LDG.E R19, desc[UR6][R10.64+0xcc] ;  /* 0x0000cc060a132981 */ /* 0x000ea2000c1e1900 */
[----:B---3--:R-:W-:-:S03]  /*09d0*/  @P1 LOP3.LUT R2, R2, R23, RZ, 0x3c, !PT ;  /* 0x0000001702021212 */ /* 0x008fc600078e3cff */
[----:B------:R-:W3:Y:S01]  /*09e0*/  @P2 LDG.E R22, desc[UR6][R10.64+0xd0] ;  /* 0x0000d0060a162981 */ /* 0x000ee2000c1e1900 */
[----:B----4-:R-:W-:-:S03]  /*09f0*/  @P1 LOP3.LUT R4, R4, R21, RZ, 0x3c, !PT ;  /* 0x0000001504041212 */ /* 0x010fc600078e3cff */
[----:B------:R-:W4:Y:S01]  /*0a00*/  @P2 LDG.E R21, desc[UR6][R10.64+0xd4] ;  /* 0x0000d4060a152981 */ /* 0x000f22000c1e1900 */
[----:B------:R-:W-:-:S03]  /*0a10*/  @P5 LOP3.LUT R14, R14, R25, RZ, 0x3c, !PT ;  /* 0x000000190e0e5212 */ /* 0x000fc600078e3cff */
[----:B------:R-:W4:Y:S04]  /*0a20*/  @P3 LDG.E R23, desc[UR6][R10.64+0xe0] ;  /* 0x0000e0060a173981 */ /* 0x000f28000c1e1900 */
[----:B------:R-:W4:Y:S01]  /*0a30*/  @P3 LDG.E R25, desc[UR6][R10.64+0xe8] ;  /* 0x0000e8060a193981 */ /* 0x000f22000c1e1900 */
[----:B------:R-:W-:-:S03]  /*0a40*/  @P1 LOP3.LUT R5, R5, R20, RZ, 0x3c, !PT ;  /* 0x0000001405051212 */ /* 0x000fc600078e3cff */
[----:B------:R-:W4:Y:S01]  /*0a50*/  @P3 LDG.E R20, desc[UR6][R10.64+0xec] ;  /* 0x0000ec060a143981 */ /* 0x000f22000c1e1900 */
[----:B------:R-:W-:-:S03]  /*0a60*/  @P2 LOP3.LUT R3, R3, R24, RZ, 0x3c, !PT ;  /* 0x0000001803032212 */ /* 0x000fc600078e3cff */
        /* <DEDUP_REMOVED lines=8> */
[----:B------:R-:W-:Y:S02]  /*0af0*/  @P3 LOP3.LUT R5, R5, R26, RZ, 0x3c, !PT ;  /* 0x0000001a05053212 */ /* 0x000fe400078e3cff */
[----:B------:R-:W-:Y:S01]  /*0b00*/  @P3 LOP3.LUT R4, R4, R23, RZ, 0x3c, !PT ;  /* 0x0000001704043212 */ /* 0x000fe200078e3cff */
[----:B------:R-:W4:Y:S01]  /*0b10*/  @P5 LDG.E R26, desc[UR6][R10.64+0x10c] ;  /* 0x00010c060a1a5981 */ /* 0x000f22000c1e1900 */
[----:B------:R-:W-:-:S03]  /*0b20*/  @P3 LOP3.LUT R2, R2, R25, RZ, 0x3c, !PT ;  /* 0x0000001902023212 */ /* 0x000fc600078e3cff */
[----:B------:R-:W4:Y:S04]  /*0b30*/  @P5 LDG.E R23, desc[UR6][R10.64+0x108] ;  /* 0x000108060a175981 */ /* 0x000f28000c1e1900 */
        /* <DEDUP_REMOVED lines=19> */
[----:B------:R-:W-:-:S05]  /*0c70*/  VIADD R18, R18, 0x10 ;  /* 0x0000001012127836 */ /* 0x000fca0000000000 */
[----:B------:R-:W-:Y:S02]  /*0c80*/  ISETP.NE.AND P1, PT, R18, 0x20, PT ;  /* 0x000000201200780c */ /* 0x000fe40003f25270 */
[----:B------:R-:W-:-:S04]  /*0c90*/  @P5 LOP3.LUT R3, R3, R20, RZ, 0x3c, !PT ;  /* 0x0000001403035212 */ /* 0x000fc800078e3cff */
[----:B------:R-:W-:Y:S02]  /*0ca0*/  @P6 LOP3.LUT R3, R3, R24, RZ, 0x3c, !PT ;  /* 0x0000001803036212 */ /* 0x000fe400078e3cff */
[----:B------:R-:W-:Y:S02]  /*0cb0*/  @P0 LOP3.LUT R14, R14, R27, RZ, 0x3c, !PT ;  /* 0x0000001b0e0e0212 */ /* 0x000fe400078e3cff */
[----:B------:R-:W-:Y:S02]  /*0cc0*/  @P0 LOP3.LUT R3, R3, R28, RZ, 0x3c, !PT ;  /* 0x0000001c03030212 */ /* 0x000fe400078e3cff */
[----:B--2---:R-:W-:Y:S02]  /*0cd0*/  @P6 LOP3.LUT R4, R4, R19, RZ, 0x3c, !PT ;  /* 0x0000001304046212 */ /* 0x004fe400078e3cff */
[----:B---3--:R-:W-:Y:S02]  /*0ce0*/  @P6 LOP3.LUT R5, R5, R22, RZ, 0x3c, !PT ;  /* 0x0000001605056212 */ /* 0x008fe400078e3cff */
[----:B----4-:R-:W-:-:S02]  /*0cf0*/  @P6 LOP3.LUT R2, R2, R21, RZ, 0x3c, !PT ;  /* 0x0000001502026212 */ /* 0x010fc400078e3cff */
[----:B------:R-:W-:Y:S02]  /*0d00*/  @P0 LOP3.LUT R5, R5, R26, RZ, 0x3c, !PT ;  /* 0x0000001a05050212 */ /* 0x000fe400078e3cff */
[----:B------:R-:W-:Y:S02]  /*0d10*/  @P0 LOP3.LUT R4, R4, R23, RZ, 0x3c, !PT ;  /* 0x0000001704040212 */ /* 0x000fe400078e3cff */
[----:B------:R-:W-:Y:S01]  /*0d20*/  @P0 LOP3.LUT R2, R2, R25, RZ, 0x3c, !PT ;  /* 0x0000001902020212 */ /* 0x000fe200078e3cff */
[----:B------:R-:W-:Y:S06]  /*0d30*/  @P1 BRA `(.L_x_2) ;  /* 0xfffffff400481947 */ /* 0x000fec000383ffff */
[----:B------:R-:W-:-:S05]  /*0d40*/  VIADD R16, R16, 0x1 ;  /* 0x0000000110107836 */ /* 0x000fca0000000000 */
[----:B------:R-:W-:-:S13]  /*0d50*/  ISETP.NE.AND P0, PT, R16, 0x5, PT ;  /* 0x000000051000780c */ /* 0x000fda0003f05270 */
[----:B------:R-:W-:Y:S05]  /*0d60*/  @P0 BRA `(.L_x_3) ;  /* 0xfffffff400280947 */ /* 0x000fea000383ffff */
[----:B------:R-:W-:Y:S01]  /*0d70*/  UIADD3 UR4, UPT, UPT, UR4, 0x1, URZ ;  /* 0x0000000104047890 */ /* 0x000fe2000fffe0ff */
[----:B------:R-:W-:Y:S01]  /*0d80*/  LOP3.LUT R10, R0, 0x3, RZ, 0xc0, !PT ;  /* 0x00000003000a7812 */ /* 0x000fe200078ec0ff */
[----:B------:R-:W-:-:S04]  /*0d90*/  IMAD.WIDE.U32 R8, R13, 0x30, R8 ;  /* 0x000000300d087825 */ /* 0x000fc800078e0008 */
[----:B------:R-:W-:Y:S01]  /*0da0*/  ISETP.LE.U32.AND P0, PT, R10, UR4, PT ;  /* 0x000000040a007c0c */ /* 0x000fe2000bf03070 */
[----:B------:R0:W-:Y:S04]  /*0db0*/  STG.E.64 desc[UR6][R8.64+0x8], R4 ;  /* 0x0000080408007986 */ /* 0x0001e8000c101b06 */
[----:B------:R0:W-:Y:S04]  /*0dc0*/  STG.E.64 desc[UR6][R8.64+0x10], R2 ;  /* 0x0000100208007986 */ /* 0x0001e8000c101b06 */
[----:B------:R0:W-:Y:S04]  /*0dd0*/  STG.E desc[UR6][R8.64+0x4], R14 ;  /* 0x0000040e08007986 */ /* 0x0001e8000c101906 */
[----:B------:R-:W-:Y:S05]  /*0de0*/  @!P0 BRA `(.L_x_4) ;  /* 0xfffffff000f88947 */ /* 0x000fea000383ffff */
.L_x_1:
[----:B------:R-:W-:Y:S01]  /*0df0*/  ISETP.GT.U32.AND P0, PT, R0, 0x3, PT ;  /* 0x000000030000780c */ /* 0x000fe20003f04070 */
[----:B------:R-:W-:Y:S01]  /*0e00*/  VIADD R12, R12, 0x1 ;  /* 0x000000010c0c7836 */ /* 0x000fe20000000000 */
[--C-:B------:R-:W-:Y:S02]  /*0e10*/  SHF.R.U64 R0, R0, 0x2, R15.reuse ;  /* 0x0000000200007819 */ /* 0x100fe4000000120f */
[----:B------:R-:W-:Y:S02]  /*0e20*/  ISETP.GT.U32.AND.EX P0, PT, R15, RZ, PT, P0 ;  /* 0x000000ff0f00720c */ /* 0x000fe40003f04100 */
[----:B------:R-:W-:-:S11]  /*0e30*/  SHF.R.U32.HI R15, RZ, 0x2, R15 ;  /* 0x00000002ff0f7819 */ /* 0x000fd6000001160f */
[----:B------:R-:W-:Y:S05]  /*0e40*/  @P0 BRA `(.L_x_5) ;  /* 0xfffffff000c40947 */ /* 0x000fea000383ffff */
.L_x_0:
[----:B0-----:R-:W0:Y:S02]  /*0e50*/  LDC.64 R2, c[0x0][0x388] ;  /* 0x0000e200ff027b82 */ /* 0x001e240000000a00 */
[----:B0-----:R-:W-:-:S05]  /*0e60*/  IMAD.WIDE.U32 R2, R13, 0x30, R2 ;  /* 0x000000300d027825 */ /* 0x001fca00078e0002 */
[----:B------:R-:W-:Y:S04]  /*0e70*/  STG.E.64 desc[UR6][R2.64+0x18], RZ ;  /* 0x000018ff02007986 */ /* 0x000fe8000c101b06 */
[----:B------:R-:W-:Y:S04]  /*0e80*/  STG.E desc[UR6][R2.64+0x20], RZ ;  /* 0x000020ff02007986 */ /* 0x000fe8000c101906 */
[----:B------:R-:W-:Y:S01]  /*0e90*/  STG.E.64 desc[UR6][R2.64+0x28], RZ ;  /* 0x000028ff02007986 */ /* 0x000fe2000c101b06 */
[----:B------:R-:W-:Y:S05]  /*0ea0*/  EXIT ;  /* 0x000000000000794d */ /* 0x000fea0003800000 */
.L_x_6:
[----:B------:R-:W-:-:S00]  /*0eb0*/  BRA `(.L_x_6) ;  /* 0xfffffffc00fc7947 */ /* 0x000fc0000383ffff */
[----:B------:R-:W-:-:S00]  /*0ec0*/  NOP ;  /* 0x0000000000007918 */ /* 0x000fc00000000000 */
        /* <DEDUP_REMOVED lines=11> */
.L_x_109:


//--------------------- .text._Z26geneticAlgorithmGenerationP17curandStateXORWOWPfS1_PiS1_f --------------------------
	.section	.text._Z26geneticAlgorithmGenerationP17curandStateXORWOWPfS1_PiS1_f,"ax",@progbits
	.align	128
        .global         _Z26geneticAlgorithmGenerationP17curandStateXORWOWPfS1_PiS1_f
        .type           _Z26geneticAlgorithmGenerationP17curandStateXORWOWPfS1_PiS1_f,@function
        .size           _Z26geneticAlgorithmGenerationP17curandStateXORWOWPfS1_PiS1_f,(.L_x_110 - _Z26geneticAlgorithmGenerationP17curandStateXORWOWPfS1_PiS1_f)
        .other          _Z26geneticAlgorithmGenerationP17curandStateXORWOWPfS1_PiS1_f,@"STO_CUDA_ENTRY STV_DEFAULT"
_Z26geneticAlgorithmGenerationP17curandStateXORWOWPfS1_PiS1_f:
.text._Z26geneticAlgorithmGenerationP17curandStateXORWOWPfS1_PiS1_f:
[----:B------:R-:W0:Y:S08]  /*0000*/  LDC R1, c[0x0][0x37c] ;  /* 0x0000df00ff017b82 */ /* 0x000e300000000800 */
[----:B------:R-:W1:Y:S01]  /*0010*/  LDC.64 R4, c[0x0][0x388] ;  /* 0x0000e200ff047b82 */ /* 0x000e620000000a00 */
[----:B------:R-:W1:Y:S01]  /*0020*/  LDCU.64 UR6, c[0x0][0x358] ;  /* 0x00006b00ff0677ac */ /* 0x000e620008000a00 */
[----:B------:R-:W2:Y:S01]  /*0030*/  S2R R9, SR_CTAID.Y ;  /* 0x0000000000097919 */ /* 0x000ea20000002600 */
[----:B0-----:R-:W-:Y:S01]  /*0040*/  VIADD R1, R1, 0xfffffd00 ;  /* 0xfffffd0001017836 */ /* 0x001fe20000000000 */
[----:B------:R-:W2:Y:S04]  /*0050*/  S2R R10, SR_TID.Y ;  /* 0x00000000000a7919 */ /* 0x000ea80000002200 */
[----:B------:R-:W0:Y:S01]  /*0060*/  LDC.64 R6, c[0x0][0x390] ;  /* 0x0000e400ff067b82 */ /* 0x000e220000000a00 */
[----:B------:R-:W3:Y:S01]  /*0070*/  S2R R12, SR_TID.X ;  /* 0x00000000000c7919 */ /* 0x000ee20000002100 */
[----:B------:R-:W2:Y:S06]  /*0080*/  LDCU UR4, c[0x0][0x364] ;  /* 0x00006c80ff0477ac */ /* 0x000eac0008000800 */
[----:B------:R-:W3:Y:S01]  /*0090*/  S2UR UR5, SR_CTAID.X ;  /* 0x00000000000579c3 */ /* 0x000ee20000002500 */
[----:B-1----:R-:W5:Y:S07]  /*00a0*/  LDG.E R0, desc[UR6][R4.64] ;  /* 0x0000000604007981 */ /* 0x002f6e000c1e1900 */
[----:B------:R-:W1:Y:S01]  /*00b0*/  LDC.64 R36, c[0x0][0x398] ;  /* 0x0000e600ff247b82 */ /* 0x000e620000000a00 */
[----:B------:R-:W5:Y:S04]  /*00c0*/  LDG.E R8, desc[UR6][R4.64+0x4] ;  /* 0x0000040604087981 */ /* 0x000f68000c1e1900 */
[----:B------:R-:W5:Y:S03]  /*00d0*/  LDG.E R18, desc[UR6][R4.64+0x8] ;  /* 0x0000080604127981 */ /* 0x000f66000c1e1900 */
[----:B------:R-:W4:Y:S01]  /*00e0*/  LDC.64 R40, c[0x0][0x380] ;  /* 0x0000e000ff287b82 */ /* 0x000f220000000a00 */
[----:B------:R-:W5:Y:S04]  /*00f0*/  LDG.E R19, desc[UR6][R4.64+0xc] ;  /* 0x00000c0604137981 */ /* 0x000f68000c1e1900 */
[----:B------:R2:W5:Y:S04]  /*0100*/  LDG.E R20, desc[UR6][R4.64+0x10] ;  /* 0x0000100604147981 */ /* 0x000568000c1e1900 */
[----:B0-----:R-:W5:Y:S04]  /*0110*/  LDG.E R2, desc[UR6][R6.64] ;  /* 0x0000000606027981 */ /* 0x001f68000c1e1900 */
[----:B------:R-:W5:Y:S01]  /*0120*/  LDG.E R21, desc[UR6][R6.64+0x4] ;  /* 0x0000040606157981 */ /* 0x000f62000c1e1900 */
[----:B--2---:R-:W3:Y:S01]  /*0130*/  LDC R5, c[0x0][0x360] ;  /* 0x0000d800ff057b82 */ /* 0x004ee20000000800 */
[----:B------:R-:W-:-:S02]  /*0140*/  IMAD R9, R9, UR4, R10 ;  /* 0x0000000409097c24 */ /* 0x000fc4000f8e020a */
[----:B------:R-:W5:Y:S04]  /*0150*/  LDG.E R22, desc[UR6][R6.64+0x8] ;  /* 0x0000080606167981 */ /* 0x000f68000c1e1900 */
[----:B------:R-:W5:Y:S04]  /*0160*/  LDG.E R23, desc[UR6][R6.64+0xc] ;  /* 0x00000c0606177981 */ /* 0x000f68000c1e1900 */
[----:B------:R0:W5:Y:S01]  /*0170*/  LDG.E R24, desc[UR6][R6.64+0x10] ;  /* 0x0000100606187981 */ /* 0x000162000c1e1900 */
[----:B------:R-:W-:Y:S01]  /*0180*/  UMOV UR4, URZ ;  /* 0x000000ff00047c82 */ /* 0x000fe20008000000 */
[----:B0-----:R-:W-:-:S02]  /*0190*/  IMAD.MOV.U32 R7, RZ, RZ, RZ ;  /* 0x000000ffff077224 */ /* 0x001fc400078e00ff */
[C---:B---3--:R-:W-:Y:S01]  /*01a0*/  IMAD R4, R5.reuse, UR5, R12 ;  /* 0x0000000505047c24 */ /* 0x048fe2000f8e020c */
[----:B------:R-:W0:Y:S01]  /*01b0*/  LDCU UR5, c[0x0][0x3a8] ;  /* 0x00007500ff0577ac */ /* 0x000e220008000800 */
[----:B----4-:R-:W-:-:S04]  /*01c0*/  IMAD.WIDE.U32 R40, R5, 0x30, R40 ;  /* 0x0000003005287825 */ /* 0x010fc800078e0028 */
[----:B------:R-:W-:-:S04]  /*01d0*/  IMAD R9, R9, 0x8, R4 ;  /* 0x0000000809097824 */ /* 0x000fc800078e0204 */
[----:B------:R-:W-:-:S04]  /*01e0*/  IMAD R3, R9, 0xfa, RZ ;  /* 0x000000fa09037824 */ /* 0x000fc800078e02ff */
[----:B-1----:R-:W-:Y:S01]  /*01f0*/  IMAD.WIDE R36, R3, 0x4, R36 ;  /* 0x0000000403247825 */ /* 0x002fe200078e0224 */
[----:B------:R-:W-:Y:S02]  /*0200*/  MOV R3, R1 ;  /* 0x0000000100037202 */ /* 0x000fe40000000f00 */
[----:B------:R-:W-:-:S05]  /*0210*/  IADD3 R4, P0, PT, R36, 0x14, RZ ;  /* 0x0000001424047810 */ /* 0x000fca0007f1e0ff */
[----:B0-----:R-:W-:-:S08]  /*0220*/  IMAD.X R5, RZ, RZ, R37, P0 ;  /* 0x000000ffff057224 */ /* 0x001fd000000e0625 */
.L_x_7:
[----:B------:R-:W2:Y:S04]  /*0230*/  LDG.E R17, desc[UR6][R4.64+-0x14] ;  /* 0xffffec0604117981 */ /* 0x000ea8000c1e1900 */
[----:B------:R-:W3:Y:S04]  /*0240*/  LDG.E R28, desc[UR6][R4.64+-0x10] ;  /* 0xfffff006041c7981 */ /* 0x000ee8000c1e1900 */
[----:B------:R-:W4:Y:S04]  /*0250*/  LDG.E R16, desc[UR6][R4.64+-0xc] ;  /* 0xfffff40604107981 */ /* 0x000f28000c1e1900 */
        /* <DEDUP_REMOVED lines=9> */
[----:B------:R-:W4:Y:S01]  /*02f0*/  LDG.E R25, desc[UR6][R4.64+0x1c] ;  /* 0x00001c0604197981 */ /* 0x000f22000c1e1900 */
[----:B--2---:R-:W-:-:S02]  /*0300*/  I2FP.F32.S32 R17, R17 ;  /* 0x0000001100117245 */ /* 0x004fc40000201400 */
[----:B---3--:R-:W-:-:S03]  /*0310*/  I2FP.F32.S32 R30, R28 ;  /* 0x0000001c001e7245 */ /* 0x008fc60000201400 */
[-C--:B-----5:R-:W-:Y:S01]  /*0320*/  FFMA R29, R0, R17.reuse, RZ ;  /* 0x00000011001d7223 */ /* 0x0a0fe200000000ff */
[----:B------:R-:W-:Y:S01]  /*0330*/  FFMA R28, R2, R17, RZ ;  /* 0x00000011021c7223 */ /* 0x000fe200000000ff */
[----:B----4-:R-:W-:Y:S02]  /*0340*/  I2FP.F32.S32 R16, R16 ;  /* 0x0000001000107245 */ /* 0x010fe40000201400 */
[-C--:B------:R-:W-:Y:S01]  /*0350*/  FFMA R29, R8, R30.reuse, R29 ;  /* 0x0000001e081d7223 */ /* 0x080fe2000000001d */
[----:B------:R-:W-:Y:S01]  /*0360*/  FFMA R17, R21, R30, R28 ;  /* 0x0000001e15117223 */ /* 0x000fe2000000001c */
[----:B------:R-:W-:Y:S02]  /*0370*/  I2FP.F32.S32 R6, R6 ;  /* 0x0000000600067245 */ /* 0x000fe40000201400 */
[-C--:B------:R-:W-:Y:S01]  /*0380*/  FFMA R28, R18, R16.reuse, R29 ;  /* 0x00000010121c7223 */ /* 0x080fe2000000001d */
[----:B------:R-:W-:Y:S01]  /*0390*/  FFMA R16, R22, R16, R17 ;  /* 0x0000001016107223 */ /* 0x000fe20000000011 */
[----:B------:R-:W-:Y:S01]  /*03a0*/  I2FP.F32.S32 R10, R10 ;  /* 0x0000000a000a7245 */ /* 0x000fe20000201400 */
[----:B------:R-:W2:Y:S01]  /*03b0*/  LDG.E R17, desc[UR6][R4.64+0x20] ;  /* 0x0000200604117981 */ /* 0x000ea2000c1e1900 */
[-C--:B------:R-:W-:Y:S01]  /*03c0*/  FFMA R29, R19, R6.reuse, R28 ;  /* 0x00000006131d7223 */ /* 0x080fe2000000001c */
[----:B------:R-:W-:-:S02]  /*03d0*/  FFMA R31, R23, R6, R16 ;  /* 0x00000006171f7223 */ /* 0x000fc40000000010 */
[----:B------:R-:W3:Y:S01]  /*03e0*/  LDG.E R16, desc[UR6][R4.64+0x24] ;  /* 0x0000240604107981 */ /* 0x000ee2000c1e1900 */
[----:B------:R-:W-:-:S03]  /*03f0*/  FFMA R29, R20, R10, R29 ;  /* 0x0000000a141d7223 */ /* 0x000fc6000000001d */
[----:B------:R-:W4:Y:S02]  /*0400*/  LDG.E R6, desc[UR6][R4.64+0x28] ;  /* 0x0000280604067981 */ /* 0x000f24000c1e1900 */
[----:B------:R-:W-:Y:S02]  /*0410*/  FSETP.GT.AND P5, PT, R29, UR5, PT ;  /* 0x000000051d007c0b */ /* 0x000fe4000bfa4000 */
[----:B------:R-:W-:Y:S02]  /*0420*/  I2FP.F32.S32 R29, R13 ;  /* 0x0000000d001d7245 */ /* 0x000fe40000201400 */
[----:B------:R-:W4:Y:S01]  /*0430*/  LDG.E R13, desc[UR6][R4.64+0x2c] ;  /* 0x00002c06040d7981 */ /* 0x000f22000c1e1900 */
[----:B------:R-:W-:Y:S01]  /*0440*/  FFMA R10, R24, R10, R31 ;  /* 0x0000000a180a7223 */ /* 0x000fe2000000001f */
[----:B------:R-:W-:Y:S01]  /*0450*/  I2FP.F32.S32 R28, R12 ;  /* 0x0000000c001c7245 */ /* 0x000fe20000201400 */
[-C--:B------:R-:W-:Y:S01]  /*0460*/  FFMA R31, R0, R29.reuse, RZ ;  /* 0x0000001d001f7223 */ /* 0x080fe200000000ff */
[----:B------:R-:W-:-:S03]  /*0470*/  FFMA R12, R2, R29, RZ ;  /* 0x0000001d020c7223 */ /* 0x000fc600000000ff */
[-C--:B------:R-:W-:Y:S01]  /*0480*/  FFMA R29, R8, R28.reuse, R31 ;  /* 0x0000001c081d7223 */ /* 0x080fe2000000001f */
[----:B------:R-:W-:Y:S02]  /*0490*/  FFMA R31, R21, R28, R12 ;  /* 0x0000001c151f7223 */ /* 0x000fe4000000000c */
[----:B------:R-:W4:Y:S01]  /*04a0*/  LDG.E R12, desc[UR6][R4.64+0x30] ;  /* 0x00003006040c7981 */ /* 0x000f22000c1e1900 */
[----:B------:R-:W-:Y:S02]  /*04b0*/  I2FP.F32.S32 R15, R15 ;  /* 0x0000000f000f7245 */ /* 0x000fe40000201400 */
[----:B------:R-:W-:-:S03]  /*04c0*/  I2FP.F32.S32 R28, R27 ;  /* 0x0000001b001c7245 */ /* 0x000fc60000201400 */
[-C--:B------:R-:W-:Y:S01]  /*04d0*/  FFMA R30, R18, R15.reuse, R29 ;  /* 0x0000000f121e7223 */ /* 0x080fe2000000001d */
[----:B------:R-:W-:Y:S01]  /*04e0*/  FFMA R32, R22, R15, R31 ;  /* 0x0000000f16207223 */ /* 0x000fe2000000001f */
[----:B------:R-:W-:Y:S02]  /*04f0*/  I2FP.F32.S32 R26, R26 ;  /* 0x0000001a001a7245 */ /* 0x000fe40000201400 */
[-C--:B------:R-:W-:Y:S01]  /*0500*/  FFMA R15, R19, R28.reuse, R30 ;  /* 0x0000001c130f7223 */ /* 0x080fe2000000001e */
[----:B------:R-:W-:Y:S01]  /*0510*/  FFMA R27, R23, R28, R32 ;  /* 0x0000001c171b7223 */ /* 0x000fe20000000020 */
[----:B------:R-:W-:Y:S01]  /*0520*/  I2FP.F32.S32 R29, R11 ;  /* 0x0000000b001d7245 */ /* 0x000fe20000201400 */
[----:B------:R-:W4:Y:S01]  /*0530*/  LDG.E R28, desc[UR6][R4.64+0x44] ;  /* 0x00004406041c7981 */ /* 0x000f22000c1e1900 */
[-C--:B------:R-:W-:Y:S01]  /*0540*/  FFMA R15, R20, R26.reuse, R15 ;  /* 0x0000001a140f7223 */ /* 0x080fe2000000000f */
[----:B------:R-:W-:Y:S01]  /*0550*/  FFMA R11, R24, R26, R27 ;  /* 0x0000001a180b7223 */ /* 0x000fe2000000001b */
[----:B------:R-:W-:Y:S01]  /*0560*/  I2FP.F32.S32 R26, R14 ;  /* 0x0000000e001a7245 */ /* 0x000fe20000201400 */
[-C--:B------:R-:W-:Y:S01]  /*0570*/  FFMA R14, R2, R29.reuse, RZ ;  /* 0x0000001d020e7223 */ /* 0x080fe200000000ff */
[----:B------:R-:W-:Y:S01]  /*0580*/  FFMA R27, R0, R29, RZ ;  /* 0x0000001d001b7223 */ /* 0x000fe200000000ff */
[----:B------:R-:W-:-:S02]  /*0590*/  FSETP.GT.AND P6, PT, R15, UR5, PT ;  /* 0x000000050f007c0b */ /* 0x000fc4000bfc4000 */
[----:B------:R-:W4:Y:S01]  /*05a0*/  LDG.E R15, desc[UR6][R4.64+0x34] ;  /* 0x00003406040f7981 */ /* 0x000f22000c1e1900 */
[----:B------:R-:W-:-:S03]  /*05b0*/  FFMA R31, R21, R26, R14 ;  /* 0x0000001a151f7223 */ /* 0x000fc6000000000e */
[----:B------:R-:W4:Y:S01]  /*05c0*/  LDG.E R14, desc[UR6][R4.64+0x3c] ;  /* 0x00003c06040e7981 */ /* 0x000f22000c1e1900 */
[----:B------:R-:W-:-:S03]  /*05d0*/  FFMA R29, R8, R26, R27 ;  /* 0x0000001a081d7223 */ /* 0x000fc6000000001b */
[----:B------:R-:W4:Y:S04]  /*05e0*/  LDG.E R27, desc[UR6][R4.64+0x40] ;  /* 0x00004006041b7981 */ /* 0x000f28000c1e1900 */
[----:B------:R-:W4:Y:S01]  /*05f0*/  LDG.E R26, desc[UR6][R4.64+0x38] ;  /* 0x00003806041a7981 */ /* 0x000f22000c1e1900 */
[----:B------:R-:W-:-:S05]  /*0600*/  I2FP.F32.S32 R25, R25 ;  /* 0x0000001900197245 */ /* 0x000fca0000201400 */
[-C--:B------:R-:W-:Y:S01]  /*0610*/  FFMA R30, R18, R25.reuse, R29 ;  /* 0x00000019121e7223 */ /* 0x080fe2000000001d */
[----:B------:R-:W-:Y:S01]  /*0620*/  FFMA R32, R22, R25, R31 ;  /* 0x0000001916207223 */ /* 0x000fe2000000001f */
[----:B--2---:R-:W-:-:S05]  /*0630*/  I2FP.F32.S32 R25, R17 ;  /* 0x0000001100197245 */ /* 0x004fca0000201400 */
[-C--:B------:R-:W-:Y:S01]  /*0640*/  FFMA R17, R19, R25.reuse, R30 ;  /* 0x0000001913117223 */ /* 0x080fe2000000001e */
[----:B---3--:R-:W-:Y:S01]  /*0650*/  I2FP.F32.S32 R30, R16 ;  /* 0x00000010001e7245 */ /* 0x008fe20000201400 */
[----:B------:R-:W-:Y:S01]  /*0660*/  FFMA R29, R23, R25, R32 ;  /* 0x00000019171d7223 */ /* 0x000fe20000000020 */
[----:B----4-:R-:W-:Y:S01]  /*0670*/  I2FP.F32.S32 R25, R6 ;  /* 0x0000000600197245 */ /* 0x010fe20000201400 */
[----:B------:R-:W2:Y:S02]  /*0680*/  LDG.E R16, desc[UR6][R4.64+0x48] ;  /* 0x0000480604107981 */ /* 0x000ea4000c1e1900 */
[-C--:B------:R-:W-:Y:S01]  /*0690*/  FFMA R6, R24, R30.reuse, R29 ;  /* 0x0000001e18067223 */ /* 0x080fe2000000001d */
[----:B------:R-:W-:Y:S01]  /*06a0*/  I2FP.F32.S32 R29, R13 ;  /* 0x0000000d001d7245 */ /* 0x000fe20000201400 */
[-C--:B------:R-:W-:Y:S01]  /*06b0*/  FFMA R13, R0, R25.reuse, RZ ;  /* 0x00000019000d7223 */ /* 0x080fe200000000ff */
[----:B------:R-:W-:Y:S01]  /*06c0*/  FFMA R17, R20, R30, R17 ;  /* 0x0000001e14117223 */ /* 0x000fe20000000011 */
[----:B------:R-:W-:-:S02]  /*06d0*/  FFMA R30, R2, R25, RZ ;  /* 0x00000019021e7223 */ /* 0x000fc400000000ff */
[-C--:B------:R-:W-:Y:S02]  /*06e0*/  FFMA R25, R8, R29.reuse, R13 ;  /* 0x0000001d08197223 */ /* 0x080fe4000000000d */
[----:B------:R-:W3:Y:S01]  /*06f0*/  LDG.E R13, desc[UR6][R4.64+0x4c] ;  /* 0x00004c06040d7981 */ /* 0x000ee2000c1e1900 */
[----:B------:R-:W-:Y:S01]  /*0700*/  FFMA R29, R21, R29, R30 ;  /* 0x0000001d151d7223 */ /* 0x000fe2000000001e */
[----:B------:R-:W-:-:S05]  /*0710*/  I2FP.F32.S32 R30, R12 ;  /* 0x0000000c001e7245 */ /* 0x000fca0000201400 */
[-C--:B------:R-:W-:Y:S02]  /*0720*/  FFMA R12, R18, R30.reuse, R25 ;  /* 0x0000001e120c7223 */ /* 0x080fe40000000019 */
[----:B------:R-:W4:Y:S01]  /*0730*/  LDG.E R25, desc[UR6][R4.64+0x50] ;  /* 0x0000500604197981 */ /* 0x000f22000c1e1900 */
[----:B------:R-:W-:Y:S01]  /*0740*/  FFMA R30, R22, R30, R29 ;  /* 0x0000001e161e7223 */ /* 0x000fe2000000001d */
[----:B------:R-:W-:Y:S02]  /*0750*/  FSETP.GT.AND P0, PT, R17, UR5, PT ;  /* 0x0000000511007c0b */ /* 0x000fe4000bf04000 */
[----:B------:R-:W4:Y:S01]  /*0760*/  LDG.E R17, desc[UR6][R4.64+0x54] ;  /* 0x0000540604117981 */ /* 0x000f22000c1e1900 */
[----:B------:R-:W-:Y:S02]  /*0770*/  I2FP.F32.S32 R29, R15 ;  /* 0x0000000f001d7245 */ /* 0x000fe40000201400 */
[----:B------:R-:W-:-:S03]  /*0780*/  I2FP.F32.S32 R31, R14 ;  /* 0x0000000e001f7245 */ /* 0x000fc60000201400 */
[----:B------:R-:W-:Y:S01]  /*0790*/  FFMA R15, R19, R29, R12 ;  /* 0x0000001d130f7223 */ /* 0x000fe2000000000c */
[----:B------:R-:W-:Y:S01]  /*07a0*/  I2FP.F32.S32 R14, R27 ;  /* 0x0000001b000e7245 */ /* 0x000fe20000201400 */
[-C--:B------:R-:W-:Y:S01]  /*07b0*/  FFMA R27, R0, R31.reuse, RZ ;  /* 0x0000001f001b7223 */ /* 0x080fe200000000ff */
[----:B------:R-:W-:Y:S01]  /*07c0*/  FFMA R12, R2, R31, RZ ;  /* 0x0000001f020c7223 */ /* 0x000fe200000000ff */
[----:B------:R-:W-:Y:S01]  /*07d0*/  FFMA R29, R23, R29, R30 ;  /* 0x0000001d171d7223 */ /* 0x000fe2000000001e */
[----:B------:R-:W-:Y:S01]  /*07e0*/  I2FP.F32.S32 R26, R26 ;  /* 0x0000001a001a7245 */ /* 0x000fe20000201400 */
[-C--:B------:R-:W-:Y:S01]  /*07f0*/  FFMA R27, R8, R14.reuse, R27 ;  /* 0x0000000e081b7223 */ /* 0x080fe2000000001b */
[----:B------:R-:W-:Y:S01]  /*0800*/  FFMA R31, R21, R14, R12 ;  /* 0x0000000e151f7223 */ /* 0x000fe2000000000c */
[----:B------:R-:W-:Y:S02]  /*0810*/  I2FP.F32.S32 R14, R28 ;  /* 0x0000001c000e7245 */ /* 0x000fe40000201400 */
[-C--:B------:R-:W-:Y:S01]  /*0820*/  FFMA R28, R20, R26.reuse, R15 ;  /* 0x0000001a141c7223 */ /* 0x080fe2000000000f */
[----:B------:R-:W-:Y:S01]  /*0830*/  FFMA R12, R24, R26, R29 ;  /* 0x0000001a180c7223 */ /* 0x000fe2000000001d */
[----:B------:R-:W4:Y:S01]  /*0840*/  LDG.E R15, desc[UR6][R4.64+0x60] ;  /* 0x00006006040f7981 */ /* 0x000f22000c1e1900 */
[----:B------:R-:W-:-:S03]  /*0850*/  FFMA R30, R18, R14, R27 ;  /* 0x0000000e121e7223 */ /* 0x000fc6000000001b */
[----:B------:R-:W4:Y:S01]  /*0860*/  LDG.E R26, desc[UR6][R4.64+0x58] ;  /* 0x00005806041a7981 */ /* 0x000f22000c1e1900 */
[----:B------:R-:W-:-:S03]  /*0870*/  FFMA R32, R22, R14, R31 ;  /* 0x0000000e16207223 */ /* 0x000fc6000000001f */
[----:B------:R-:W4:Y:S04]  /*0880*/  LDG.E R14, desc[UR6][R4.64+0x5c] ;  /* 0x00005c06040e7981 */ /* 0x000f28000c1e1900 */
[----:B------:R-:W4:Y:S01]  /*0890*/  LDG.E R27, desc[UR6][R4.64+0x64] ;  /* 0x00006406041b7981 */ /* 0x000f22000c1e1900 */
[----:B--2---:R-:W-:-:S05]  /*08a0*/  I2FP.F32.S32 R16, R16 ;  /* 0x0000001000107245 */ /* 0x004fca0000201400 */
[-C--:B------:R-:W-:Y:S01]  /*08b0*/  FFMA R29, R19, R16.reuse, R30 ;  /* 0x00000010131d7223 */ /* 0x080fe2000000001e */
[----:B------:R-:W-:Y:S02]  /*08c0*/  FFMA R31, R23, R16, R32 ;  /* 0x00000010171f7223 */ /* 0x000fe40000000020 */
[----:B------:R-:W2:Y:S01]  /*08d0*/  LDG.E R16, desc[UR6][R4.64+0x68] ;  /* 0x0000680604107981 */ /* 0x000ea2000c1e1900 */
[----:B---3--:R-:W-:-:S05]  /*08e0*/  I2FP.F32.S32 R13, R13 ;  /* 0x0000000d000d7245 */ /* 0x008fca0000201400 */
[----:B------:R-:W-:-:S05]  /*08f0*/  FFMA R29, R20, R13, R29 ;  /* 0x0000000d141d7223 */ /* 0x000fca000000001d */
[----:B------:R-:W-:Y:S02]  /*0900*/  FSETP.GT.AND P2, PT, R29, UR5, PT ;  /* 0x000000051d007c0b */ /* 0x000fe4000bf44000 */
[----:B----4-:R-:W-:Y:S02]  /*0910*/  I2FP.F32.S32 R29, R25 ;  /* 0x00000019001d7245 */ /* 0x010fe40000201400 */
[----:B------:R-:W3:Y:S01]  /*0920*/  LDG.E R25, desc[UR6][R4.64+0x6c] ;  /* 0x00006c0604197981 */ /* 0x000ee2000c1e1900 */
[----:B------:R-:W-:Y:S02]  /*0930*/  I2FP.F32.S32 R30, R17 ;  /* 0x00000011001e7245 */ /* 0x000fe40000201400 */
[-C--:B------:R-:W-:Y:S01]  /*0940*/  FFMA R17, R0, R29.reuse, RZ ;  /* 0x0000001d00117223 */ /* 0x080fe200000000ff */
[----:B------:R-:W-:Y:S01]  /*0950*/  FSETP.GT.AND P1, PT, R28, UR5, PT ;  /* 0x000000051c007c0b */ /* 0x000fe2000bf24000 */
[----:B------:R-:W-:Y:S02]  /*0960*/  FFMA R28, R2, R29, RZ ;  /* 0x0000001d021c7223 */ /* 0x000fe400000000ff */
[----:B------:R-:W-:-:S02]  /*0970*/  FFMA R17, R8, R30, R17 ;  /* 0x0000001e08117223 */ /* 0x000fc40000000011 */
        /* <DEDUP_REMOVED lines=8> */
[----:B------:R-:W-:Y:S02]  /*0a00*/  FFMA R17, R23, R14, R26 ;  /* 0x0000000e17117223 */ /* 0x000fe4000000001a */
[----:B------:R-:W4:Y:S01]  /*0a10*/  LDG.E R14, desc[UR6][R4.64+0x74] ;  /* 0x00007406040e7981 */ /* 0x000f22000c1e1900 */
[----:B------:R-:W-:-:S03]  /*0a20*/  FFMA R15, R20, R29, R15 ;  /* 0x0000001d140f7223 */ /* 0x000fc6000000000f */
[----:B------:R-:W4:Y:S02]  /*0a30*/  LDG.E R26, desc[UR6][R4.64+0x7c] ;  /* 0x00007c06041a7981 */ /* 0x000f24000c1e1900 */
[----:B------:R-:W-:Y:S02]  /*0a40*/  FSETP.GT.AND P3, PT, R15, UR5, PT ;  /* 0x000000050f007c0b */ /* 0x000fe4000bf64000 */
[----:B------:R-:W4:Y:S01]  /*0a50*/  LDG.E R15, desc[UR6][R4.64+0x78] ;  /* 0x00007806040f7981 */ /* 0x000f22000c1e1900 */
[----:B------:R-:W-:Y:S01]  /*0a60*/  I2FP.F32.S32 R27, R27 ;  /* 0x0000001b001b7245 */ /* 0x000fe20000201400 */
[----:B------:R-:W-:-:S04]  /*0a70*/  FFMA R17, R24, R29, R17 ;  /* 0x0000001d18117223 */ /* 0x000fc80000000011 */
[-C--:B------:R-:W-:Y:S01]  /*0a80*/  FFMA R29, R0, R27.reuse, RZ ;  /* 0x0000001b001d7223 */ /* 0x080fe200000000ff */
[----:B--2---:R-:W-:Y:S01]  /*0a90*/  I2FP.F32.S32 R30, R16 ;  /* 0x00000010001e7245 */ /* 0x004fe20000201400 */
[----:B------:R-:W-:-:S04]  /*0aa0*/  FFMA R16, R2, R27, RZ ;  /* 0x0000001b02107223 */ /* 0x000fc800000000ff */
[-C--:B------:R-:W-:Y:S01]  /*0ab0*/  FFMA R29, R8, R30.reuse, R29 ;  /* 0x0000001e081d7223 */ /* 0x080fe2000000001d */
[----:B------:R-:W-:Y:S02]  /*0ac0*/  FFMA R27, R21, R30, R16 ;  /* 0x0000001e151b7223 */ /* 0x000fe40000000010 */
[----:B------:R-:W2:Y:S01]  /*0ad0*/  LDG.E R16, desc[UR6][R4.64+0x80] ;  /* 0x0000800604107981 */ /* 0x000ea2000c1e1900 */
[----:B---3--:R-:W-:-:S05]  /*0ae0*/  I2FP.F32.S32 R25, R25 ;  /* 0x0000001900197245 */ /* 0x008fca0000201400 */
[-C--:B------:R-:W-:Y:S01]  /*0af0*/  FFMA R30, R18, R25.reuse, R29 ;  /* 0x00000019121e7223 */ /* 0x080fe2000000001d */
[----:B------:R-:W-:Y:S02]  /*0b00*/  FFMA R32, R22, R25, R27 ;  /* 0x0000001916207223 */ /* 0x000fe4000000001b */
[----:B------:R-:W3:Y:S04]  /*0b10*/  LDG.E R25, desc[UR6][R4.64+0x84] ;  /* 0x0000840604197981 */ /* 0x000ee8000c1e1900 */
[----:B------:R-:W3:Y:S01]  /*0b20*/  LDG.E R27, desc[UR6][R4.64+0x88] ;  /* 0x00008806041b7981 */ /* 0x000ee2000c1e1900 */
[----:B----4-:R-:W-:-:S05]  /*0b30*/  I2FP.F32.S32 R28, R28 ;  /* 0x0000001c001c7245 */ /* 0x010fca0000201400 */
[-C--:B------:R-:W-:Y:S01]  /*0b40*/  FFMA R29, R19, R28.reuse, R30 ;  /* 0x0000001c131d7223 */ /* 0x080fe2000000001e */
[----:B------:R-:W-:Y:S01]  /*0b50*/  FFMA R13, R24, R13, R31 ;  /* 0x0000000d180d7223 */ /* 0x000fe2000000001f */
[----:B------:R-:W-:Y:S01]  /*0b60*/  FFMA R31, R23, R28, R32 ;  /* 0x0000001c171f7223 */ /* 0x000fe20000000020 */
[----:B------:R-:W-:-:S05]  /*0b70*/  I2FP.F32.S32 R14, R14 ;  /* 0x0000000e000e7245 */ /* 0x000fca0000201400 */
[----:B------:R-:W-:Y:S01]  /*0b80*/  FFMA R29, R20, R14, R29 ;  /* 0x0000000e141d7223 */ /* 0x000fe2000000001d */
[----:B------:R-:W-:-:S04]  /*0b90*/  I2FP.F32.S32 R15, R15 ;  /* 0x0000000f000f7245 */ /* 0x000fc80000201400 */
[----:B------:R-:W-:Y:S02]  /*0ba0*/  FSETP.GT.AND P4, PT, R29, UR5, PT ;  /* 0x000000051d007c0b */ /* 0x000fe4000bf84000 */
[----:B------:R-:W-:Y:S01]  /*0bb0*/  I2FP.F32.S32 R28, R26 ;  /* 0x0000001a001c7245 */ /* 0x000fe20000201400 */
[-C--:B------:R-:W-:Y:S01]  /*0bc0*/  FFMA R29, R0, R15.reuse, RZ ;  /* 0x0000000f001d7223 */ /* 0x080fe200000000ff */
[----:B------:R-:W-:Y:S01]  /*0bd0*/  FFMA R26, R2, R15, RZ ;  /* 0x0000000f021a7223 */ /* 0x000fe200000000ff */
[----:B------:R-:W-:Y:S02]  /*0be0*/  FFMA R14, R24, R14, R31 ;  /* 0x0000000e180e7223 */ /* 0x000fe4000000001f */
[-C--:B------:R-:W-:Y:S01]  /*0bf0*/  FFMA R15, R8, R28.reuse, R29 ;  /* 0x0000001c080f7223 */ /* 0x080fe2000000001d */
[----:B------:R-:W-:Y:S01]  /*0c00*/  FFMA R31, R21, R28, R26 ;  /* 0x0000001c151f7223 */ /* 0x000fe2000000001a */
[----:B------:R-:W4:Y:S04]  /*0c10*/  LDG.E R29, desc[UR6][R4.64+0x90] ;  /* 0x00009006041d7981 */ /* 0x000f28000c1e1900 */
[----:B------:R-:W4:Y:S04]  /*0c20*/  LDG.E R28, desc[UR6][R4.64+0x8c] ;  /* 0x00008c06041c7981 */ /* 0x000f28000c1e1900 */
[----:B------:R-:W4:Y:S01]  /*0c30*/  LDG.E R26, desc[UR6][R4.64+0x94] ;  /* 0x00009406041a7981 */ /* 0x000f22000c1e1900 */
[----:B--2---:R-:W-:-:S05]  /*0c40*/  I2FP.F32.S32 R16, R16 ;  /* 0x0000001000107245 */ /* 0x004fca0000201400 */
[-C--:B------:R-:W-:Y:S01]  /*0c50*/  FFMA R30, R18, R16.reuse, R15 ;  /* 0x00000010121e7223 */ /* 0x080fe2000000000f */
[----:B------:R-:W-:Y:S01]  /*0c60*/  FFMA R16, R22, R16, R31 ;  /* 0x0000001016107223 */ /* 0x000fe2000000001f */
[----:B---3--:R-:W-:-:S05]  /*0c70*/  I2FP.F32.S32 R25, R25 ;  /* 0x0000001900197245 */ /* 0x008fca0000201400 */
[----:B------:R-:W-:Y:S01]  /*0c80*/  FFMA R15, R19, R25, R30 ;  /* 0x00000019130f7223 */ /* 0x000fe2000000001e */
[----:B------:R-:W-:Y:S01]  /*0c90*/  I2FP.F32.S32 R30, R27 ;  /* 0x0000001b001e7245 */ /* 0x000fe20000201400 */
[----:B------:R-:W-:Y:S02]  /*0ca0*/  FFMA R25, R23, R25, R16 ;  /* 0x0000001917197223 */ /* 0x000fe40000000010 */
[----:B------:R-:W2:Y:S02]  /*0cb0*/  LDG.E R16, desc[UR6][R4.64+0x98] ;  /* 0x0000980604107981 */ /* 0x000ea4000c1e1900 */
[-C--:B------:R-:W-:Y:S01]  /*0cc0*/  FFMA R27, R20, R30.reuse, R15 ;  /* 0x0000001e141b7223 */ /* 0x080fe2000000000f */
[----:B------:R-:W-:Y:S02]  /*0cd0*/  FFMA R15, R24, R30, R25 ;  /* 0x0000001e180f7223 */ /* 0x000fe40000000019 */
[----:B------:R-:W3:Y:S01]  /*0ce0*/  LDG.E R25, desc[UR6][R4.64+0x9c] ;  /* 0x00009c0604197981 */ /* 0x000ee2000c1e1900 */
[----:B------:R-:W-:-:S02]  /*0cf0*/  FSEL R10, R10, RZ, !P5 ;  /* 0x000000ff0a0a7208 */ /* 0x000fc40006800000 */
[----:B------:R-:W-:Y:S02]  /*0d00*/  FSETP.GT.AND P5, PT, R27, UR5, PT ;  /* 0x000000051b007c0b */ /* 0x000fe4000bfa4000 */
[----:B------:R-:W3:Y:S01]  /*0d10*/  LDG.E R27, desc[UR6][R4.64+0xa8] ;  /* 0x0000a806041b7981 */ /* 0x000ee2000c1e1900 */
[----:B------:R-:W-:Y:S02]  /*0d20*/  FSEL R11, R11, RZ, !P6 ;  /* 0x000000ff0b0b7208 */ /* 0x000fe40007000000 */
[----:B------:R-:W-:Y:S02]  /*0d30*/  FSETP.GT.AND P6, PT, R10, R7, PT ;  /* 0x000000070a00720b */ /* 0x000fe40003fc4000 */
[----:B----4-:R-:W-:Y:S02]  /*0d40*/  I2FP.F32.S32 R30, R29 ;  /* 0x0000001d001e7245 */ /* 0x010fe40000201400 */
[----:B------:R-:W-:-:S05]  /*0d50*/  I2FP.F32.S32 R31, R28 ;  /* 0x0000001c001f7245 */ /* 0x000fca0000201400 */
[-C--:B------:R-:W-:Y:S01]  /*0d60*/  FFMA R29, R0, R31.reuse, RZ ;  /* 0x0000001f001d7223 */ /* 0x080fe200000000ff */
[----:B------:R-:W-:Y:S01]  /*0d70*/  FFMA R28, R2, R31, RZ ;  /* 0x0000001f021c7223 */ /* 0x000fe200000000ff */
[----:B------:R-:W-:Y:S02]  /*0d80*/  I2FP.F32.S32 R26, R26 ;  /* 0x0000001a001a7245 */ /* 0x000fe40000201400 */
[-C--:B------:R-:W-:Y:S01]  /*0d90*/  FFMA R29, R8, R30.reuse, R29 ;  /* 0x0000001e081d7223 */ /* 0x080fe2000000001d */
[----:B------:R-:W-:Y:S02]  /*0da0*/  FFMA R31, R21, R30, R28 ;  /* 0x0000001e151f7223 */ /* 0x000fe4000000001c */
[----:B------:R-:W4:Y:S01]  /*0db0*/  LDG.E R28, desc[UR6][R4.64+0xa0] ;  /* 0x0000a006041c7981 */ /* 0x000f22000c1e1900 */
[----:B------:R-:W-:-:S03]  /*0dc0*/  FFMA R30, R18, R26, R29 ;  /* 0x0000001a121e7223 */ /* 0x000fc6000000001d */
[----:B------:R-:W4:Y:S01]  /*0dd0*/  LDG.E R29, desc[UR6][R4.64+0xa4] ;  /* 0x0000a406041d7981 */ /* 0x000f22000c1e1900 */
[----:B------:R-:W-:Y:S01]  /*0de0*/  FFMA R26, R22, R26, R31 ;  /* 0x0000001a161a7223 */ /* 0x000fe2000000001f */
[----:B--2---:R-:W-:Y:S02]  /*0df0*/  I2FP.F32.S32 R16, R16 ;  /* 0x0000001000107245 */ /* 0x004fe40000201400 */
[----:B---3--:R-:W-:-:S03]  /*0e00*/  I2FP.F32.S32 R25, R25 ;  /* 0x0000001900197245 */ /* 0x008fc60000201400 */
[-C--:B------:R-:W-:Y:S01]  /*0e10*/  FFMA R31, R19, R16.reuse, R30 ;  /* 0x00000010131f7223 */ /* 0x080fe2000000001e */
[----:B------:R-:W-:-:S03]  /*0e20*/  FFMA R33, R23, R16, R26 ;  /* 0x0000001017217223 */ /* 0x000fc6000000001a */
[-C--:B------:R-:W-:Y:S01]  /*0e30*/  FFMA R26, R20, R25.reuse, R31 ;  /* 0x00000019141a7223 */ /* 0x080fe2000000001f */
[----:B------:R-:W-:Y:S02]  /*0e40*/  FFMA R16, R24, R25, R33 ;  /* 0x0000001918107223 */ /* 0x000fe40000000021 */
[----:B------:R-:W2:Y:S01]  /*0e50*/  LDG.E R25, desc[UR6][R4.64+0xac] ;  /* 0x0000ac0604197981 */ /* 0x000ea2000c1e1900 */
[----:B------:R-:W-:Y:S02]  /*0e60*/  FSEL R30, R10, R7, P6 ;  /* 0x000000070a1e7208 */ /* 0x000fe40003000000 */
[----:B------:R-:W-:Y:S02]  /*0e70*/  FSETP.GT.AND P6, PT, R26, UR5, PT ;  /* 0x000000051a007c0b */ /* 0x000fe4000bfc4000 */
[----:B------:R-:W3:Y:S01]  /*0e80*/  LDG.E R26, desc[UR6][R4.64+0xb0] ;  /* 0x0000b006041a7981 */ /* 0x000ee2000c1e1900 */
[----:B------:R-:W-:Y:S02]  /*0e90*/  FSEL R6, R6, RZ, !P0 ;  /* 0x000000ff06067208 */ /* 0x000fe40004000000 */
[----:B------:R-:W-:-:S04]  /*0ea0*/  FSETP.GT.AND P0, PT, R11, R30, PT ;  /* 0x0000001e0b00720b */ /* 0x000fc80003f04000 */
[----:B------:R-:W-:-:S04]  /*0eb0*/  FSEL R33, R11, R30, P0 ;  /* 0x0000001e0b217208 */ /* 0x000fc80000000000 */
[----:B------:R-:W-:Y:S02]  /*0ec0*/  FSETP.GT.AND P0, PT, R6, R33, PT ;  /* 0x000000210600720b */ /* 0x000fe40003f04000 */
[----:B------:R-:W-:Y:S02]  /*0ed0*/  I2FP.F32.S32 R27, R27 ;  /* 0x0000001b001b7245 */ /* 0x000fe40000201400 */
[----:B----4-:R-:W-:Y:S02]  /*0ee0*/  I2FP.F32.S32 R7, R28 ;  /* 0x0000001c00077245 */ /* 0x010fe40000201400 */
[----:B------:R-:W-:-:S03]  /*0ef0*/  I2FP.F32.S32 R29, R29 ;  /* 0x0000001d001d7245 */ /* 0x000fc60000201400 */
[-C--:B------:R-:W-:Y:S01]  /*0f00*/  FFMA R31, R0, R7.reuse, RZ ;  /* 0x00000007001f7223 */ /* 0x080fe200000000ff */
[----:B------:R-:W-:Y:S01]  /*0f10*/  FFMA R28, R2, R7, RZ ;  /* 0x00000007021c7223 */ /* 0x000fe200000000ff */
[----:B------:R-:W-:Y:S02]  /*0f20*/  FSEL R7, R12, RZ, !P1 ;  /* 0x000000ff0c077208 */ /* 0x000fe40004800000 */
[-C--:B------:R-:W-:Y:S01]  /*0f30*/  FFMA R31, R8, R29.reuse, R31 ;  /* 0x0000001d081f7223 */ /* 0x080fe2000000001f */
[----:B------:R-:W-:Y:S01]  /*0f40*/  FFMA R29, R21, R29, R28 ;  /* 0x0000001d151d7223 */ /* 0x000fe2000000001c */
[----:B------:R-:W-:-:S04]  /*0f50*/  FSEL R28, R6, R33, P0 ;  /* 0x00000021061c7208 */ /* 0x000fc80000000000 */
[-C--:B------:R-:W-:Y:S01]  /*0f60*/  FSETP.GT.AND P0, PT, R7, R28.reuse, PT ;  /* 0x0000001c0700720b */ /* 0x080fe20003f04000 */
[----:B------:R-:W-:Y:S01]  /*0f70*/  FFMA R32, R22, R27, R29 ;  /* 0x0000001b16207223 */ /* 0x000fe2000000001d */
[----:B------:R-:W-:Y:S02]  /*0f80*/  FSEL R12, R13, RZ, !P2 ;  /* 0x000000ff0d0c7208 */ /* 0x000fe40005000000 */
[----:B------:R-:W-:-:S04]  /*0f90*/  FSEL R29, R7, R28, P0 ;  /* 0x0000001c071d7208 */ /* 0x000fc80000000000 */
[----:B------:R-:W-:Y:S01]  /*0fa0*/  FSETP.GT.AND P0, PT, R12, R29, PT ;  /* 0x0000001d0c00720b */ /* 0x000fe20003f04000 */
[----:B------:R-:W-:Y:S01]  /*0fb0*/  FFMA R30, R18, R27, R31 ;  /* 0x0000001b121e7223 */ /* 0x000fe2000000001f */
[----:B------:R-:W-:Y:S02]  /*0fc0*/  FSEL R13, R17, RZ, !P3 ;  /* 0x000000ff110d7208 */ /* 0x000fe40005800000 */
[----:B------:R-:W-:-:S04]  /*0fd0*/  FSEL R28, R12, R29, P0 ;  /* 0x0000001d0c1c7208 */ /* 0x000fc80000000000 */
[CC--:B------:R-:W-:Y:S02]  /*0fe0*/  FSETP.GT.AND P0, PT, R13.reuse, R28.reuse, PT ;  /* 0x0000001c0d00720b */ /* 0x0c0fe40003f04000 */
[----:B------:R-:W-:Y:S02]  /*0ff0*/  FSEL R14, R14, RZ, !P4 ;  /* 0x000000ff0e0e7208 */ /* 0x000fe40006000000 */
[----:B------:R-:W-:-:S04]  /*1000*/  FSEL R29, R13, R28, P0 ;  /* 0x0000001c0d1d7208 */ /* 0x000fc80000000000 */
[----:B------:R-:W-:Y:S02]  /*1010*/  FSETP.GT.AND P1, PT, R14, R29, PT ;  /* 0x0000001d0e00720b */ /* 0x000fe40003f24000 */
[----:B------:R-:W-:Y:S01]  /*1020*/  FSEL R15, R15, RZ, !P5 ;  /* 0x000000ff0f0f7208 */ /* 0x000fe20006800000 */
[----:B------:R-:W-:Y:S01]  /*1030*/  UIADD3 UR4, UPT, UPT, UR4, 0xa, URZ ;  /* 0x0000000a04047890 */ /* 0x000fe2000fffe0ff */
[----:B------:R-:W-:-:S03]  /*1040*/  FSEL R16, R16, RZ, !P6 ;  /* 0x000000ff10107208 */ /* 0x000fc60007000000 */
[----:B------:R-:W-:Y:S01]  /*1050*/  UISETP.NE.AND UP0, UPT, UR4, 0x32, UPT ;  /* 0x000000320400788c */ /* 0x000fe2000bf05270 */
[----:B------:R-:W-:Y:S04]  /*1060*/  STL.64 [R3], R10 ;  /* 0x0000000a03007387 */ /* 0x000fe80000100a00 */
[----:B------:R0:W-:Y:S04]  /*1070*/  STL.64 [R3+0x8], R6 ;  /* 0x0000080603007387 */ /* 0x0001e80000100a00 */
[----:B------:R-:W-:Y:S04]  /*1080*/  STL.64 [R3+0x10], R12 ;  /* 0x0000100c03007387 */ /* 0x000fe80000100a00 */
[----:B------:R-:W-:Y:S01]  /*1090*/  STL.64 [R3+0x18], R14 ;  /* 0x0000180e03007387 */ /* 0x000fe20000100a00 */
[----:B--2---:R-:W-:-:S02]  /*10a0*/  I2FP.F32.S32 R27, R25 ;  /* 0x00000019001b7245 */ /* 0x004fc40000201400 */
[----:B---3--:R-:W-:-:S03]  /*10b0*/  I2FP.F32.S32 R26, R26 ;  /* 0x0000001a001a7245 */ /* 0x008fc60000201400 */
[-C--:B------:R-:W-:Y:S01]  /*10c0*/  FFMA R25, R19, R27.reuse, R30 ;  /* 0x0000001b13197223 */ /* 0x080fe2000000001e */
[----:B------:R-:W-:-:S03]  /*10d0*/  FFMA R27, R23, R27, R32 ;  /* 0x0000001b171b7223 */ /* 0x000fc60000000020 */
[-C--:B------:R-:W-:Y:S01]  /*10e0*/  FFMA R25, R20, R26.reuse, R25 ;  /* 0x0000001a14197223 */ /* 0x080fe20000000019 */
[----:B------:R-:W-:Y:S01]  /*10f0*/  FFMA R17, R24, R26, R27 ;  /* 0x0000001a18117223 */ /* 0x000fe2000000001b */
[----:B------:R-:W-:-:S03]  /*1100*/  FSEL R26, R14, R29, P1 ;  /* 0x0000001d0e1a7208 */ /* 0x000fc60000800000 */
[----:B------:R-:W-:-:S04]  /*1110*/  FSETP.GT.AND P0, PT, R25, UR5, PT ;  /* 0x0000000519007c0b */ /* 0x000fc8000bf04000 */
[----:B------:R-:W-:Y:S02]  /*1120*/  FSEL R17, R17, RZ, !P0 ;  /* 0x000000ff11117208 */ /* 0x000fe40004000000 */
[----:B------:R-:W-:-:S04]  /*1130*/  FSETP.GT.AND P0, PT, R15, R26, PT ;  /* 0x0000001a0f00720b */ /* 0x000fc80003f04000 */
[----:B------:R-:W-:-:S04]  /*1140*/  FSEL R25, R15, R26, P0 ;  /* 0x0000001a0f197208 */ /* 0x000fc80000000000 */
[----:B------:R-:W-:-:S04]  /*1150*/  FSETP.GT.AND P0, PT, R16, R25, PT ;  /* 0x000000191000720b */ /* 0x000fc80003f04000 */
[----:B------:R-:W-:Y:S02]  /*1160*/  FSEL R26, R16, R25, P0 ;  /* 0x00000019101a7208 */ /* 0x000fe40000000000 */
[----:B------:R-:W-:Y:S02]  /*1170*/  IADD3 R4, P1, PT, R4, 0xc8, RZ ;  /* 0x000000c804047810 */ /* 0x000fe40007f3e0ff */
[CC--:B------:R-:W-:Y:S01]  /*1180*/  FSETP.GT.AND P0, PT, R17.reuse, R26.reuse, PT ;  /* 0x0000001a1100720b */ /* 0x0c0fe20003f04000 */
[----:B------:R1:W-:Y:S02]  /*1190*/  STL.64 [R3+0x20], R16 ;  /* 0x0000201003007387 */ /* 0x0003e40000100a00 */
[----:B------:R-:W-:Y:S01]  /*11a0*/  IMAD.X R5, RZ, RZ, R5, P1 ;  /* 0x000000ffff057224 */ /* 0x000fe200008e0605 */
[----:B0-----:R-:W-:Y:S01]  /*11b0*/  FSEL R7, R17, R26, P0 ;  /* 0x0000001a11077208 */ /* 0x001fe20000000000 */
[----:B-1----:R-:W-:Y:S01]  /*11c0*/  VIADD R3, R3, 0x28 ;  /* 0x0000002803037836 */ /* 0x002fe20000000000 */
[----:B------:R-:W-:Y:S07]  /*11d0*/  BRA.U UP0, `(.L_x_7) ;  /* 0xfffffff100147547 */ /* 0x000fee000b83ffff */
[----:B------:R-:W2:Y:S01]  /*11e0*/  LDL.64 R2, [R1] ;  /* 0x0000000001027983 */ /* 0x000ea20000100a00 */
[----:B------:R-:W-:Y:S02]  /*11f0*/  HFMA2 R4, -RZ, RZ, 0, 5.9604644775390625e-08 ;  /* 0x00000001ff047431 */ /* 0x000fe400000001ff */
[----:B------:R-:W-:Y:S01]  /*1200*/  IMAD.MOV.U32 R11, RZ, RZ, 0x1 ;  /* 0x00000001ff0b7424 */ /* 0x000fe200078e00ff */
[----:B------:R-:W-:Y:S01]  /*1210*/  MOV R5, 0x1 ;  /* 0x0000000100057802 */ /* 0x000fe20000000f00 */
[----:B------:R-:W-:-:S05]  /*1220*/  IMAD.MOV.U32 R10, RZ, RZ, RZ ;  /* 0x000000ffff0a7224 */ /* 0x000fca00078e00ff */
[----:B------:R0:W-:Y:S01]  /*1230*/  STL.64 [R1+0xc8], R10 ;  /* 0x0000c80a01007387 */ /* 0x0001e20000100a00 */
[----:B--2---:R-:W-:-:S13]  /*1240*/  FSETP.GT.AND P0, PT, R2, R3, PT ;  /* 0x000000030200720b */ /* 0x004fda0003f04000 */
[----:B------:R-:W-:Y:S01]  /*1250*/  @P0 IMAD.MOV.U32 R4, RZ, RZ, RZ ;  /* 0x000000ffff040224 */ /* 0x000fe200078e00ff */
[----:B------:R0:W-:Y:S03]  /*1260*/  @P0 STL [R1+0xcc], RZ ;  /* 0x0000ccff01000387 */ /* 0x0001e60000100800 */
[----:B------:R-:W-:-:S05]  /*1270*/  IMAD.U32 R4, R4, 0x4, R1 ;  /* 0x0000000404047824 */ /* 0x000fca00078e0001 */
[----:B------:R0:W-:Y:S04]  /*1280*/  STL [R4+0xc8], R5 ;  /* 0x0000c80504007387 */ /* 0x0001e80000100800 */
[----:B------:R-:W2:Y:S01]  /*1290*/  LDL R2, [R1+0xcc] ;  /* 0x0000cc0001027983 */ /* 0x000ea20000100800 */
[----:B------:R-:W-:-:S03]  /*12a0*/  IMAD.MOV.U32 R8, RZ, RZ, 0x2 ;  /* 0x00000002ff087424 */ /* 0x000fc600078e00ff */
[----:B------:R-:W3:Y:S04]  /*12b0*/  LDL R0, [R1+0x8] ;  /* 0x0000080001007983 */ /* 0x000ee80000100800 */
[----:B------:R0:W-:Y:S01]  /*12c0*/  STL [R1+0xd0], R8 ;  /* 0x0000d00801007387 */ /* 0x0001e20000100800 */
[----:B--2---:R-:W-:-:S06]  /*12d0*/  IMAD R3, R2, 0x4, R1 ;  /* 0x0000000402037824 */ /* 0x004fcc00078e0201 */
[----:B------:R-:W3:Y:S01]  /*12e0*/  LDL R3, [R3] ;  /* 0x0000000003037983 */ /* 0x000ee20000100800 */
[----:B------:R-:W-:Y:S01]  /*12f0*/  BSSY.RECONVERGENT B0, `(.L_x_8) ;  /* 0x000000c000007945 */ /* 0x000fe20003800200 */
[----:B------:R-:W-:Y:S01]  /*1300*/  HFMA2 R6, -RZ, RZ, 0, 1.1920928955078125e-07 ;  /* 0x00000002ff067431 */ /* 0x000fe200000001ff */
[----:B---3--:R-:W-:-:S13]  /*1310*/  FSETP.GT.AND P0, PT, R3, R0, PT ;  /* 0x000000000300720b */ /* 0x008fda0003f04000 */
[----:B0-----:R-:W-:Y:S05]  /*1320*/  @!P0 BRA `(.L_x_9) ;  /* 0x0000000000208947 */ /* 0x001fea0003800000 */
[----:B------:R-:W2:Y:S04]  /*1330*/  LDL R4, [R1+0xc8] ;  /* 0x0000c80001047983 */ /* 0x000ea80000100800 */
[----:B------:R0:W-:Y:S01]  /*1340*/  STL [R1+0xd0], R2 ;  /* 0x0000d00201007387 */ /* 0x0001e20000100800 */
[----:B--2---:R-:W-:-:S06]  /*1350*/  IMAD R3, R4, 0x4, R1 ;  /* 0x0000000404037824 */ /* 0x004fcc00078e0201 */
[----:B------:R-:W2:Y:S01]  /*1360*/  LDL R3, [R3] ;  /* 0x0000000003037983 */ /* 0x000ea20000100800 */
[----:B------:R-:W-:Y:S01]  /*1370*/  IMAD.MOV.U32 R6, RZ, RZ, 0x1 ;  /* 0x00000001ff067424 */ /* 0x000fe200078e00ff */
[----:B--2---:R-:W-:-:S13]  /*1380*/  FSETP.GT.AND P0, PT, R3, R0, PT ;  /* 0x000000000300720b */ /* 0x004fda0003f04000 */
[----:B------:R0:W-:Y:S01]  /*1390*/  @P0 STL [R1+0xcc], R4 ;  /* 0x0000cc0401000387 */ /* 0x0001e20000100800 */
[----:B------:R-:W-:-:S07]  /*13a0*/  @P0 IMAD.MOV.U32 R6, RZ, RZ, RZ ;  /* 0x000000ffff060224 */ /* 0x000fce00078e00ff */
.L_x_9:
[----:B------:R-:W-:Y:S05]  /*13b0*/  BSYNC.RECONVERGENT B0 ;  /* 0x0000000000007941 */ /* 0x000fea0003800200 */
.L_x_8:
[----:B------:R-:W-:-:S05]  /*13c0*/  LEA R5, R6, R1, 0x2 ;  /* 0x0000000106057211 */ /* 0x000fca00078e10ff */
[----:B------:R1:W-:Y:S04]  /*13d0*/  STL [R5+0xc8], R8 ;  /* 0x0000c80805007387 */ /* 0x0003e80000100800 */
[----:B0-----:R-:W2:Y:S01]  /*13e0*/  LDL R4, [R1+0xd0] ;  /* 0x0000d00001047983 */ /* 0x001ea20000100800 */
[----:B------:R-:W-:-:S03]  /*13f0*/  IMAD.MOV.U32 R10, RZ, RZ, 0x3 ;  /* 0x00000003ff0a7424 */ /* 0x000fc600078e00ff */
[----:B------:R-:W3:Y:S04]  /*1400*/  LDL R0, [R1+0xc] ;  /* 0x00000c0001007983 */ /* 0x000ee80000100800 */
[----:B------:R1:W-:Y:S01]  /*1410*/  STL [R1+0xd4], R10 ;  /* 0x0000d40a01007387 */ /* 0x0003e20000100800 */
[----:B--2---:R-:W-:-:S05]  /*1420*/  IMAD R2, R4, 0x4, R1 ;  /* 0x0000000404027824 */ /* 0x004fca00078e0201 */
[----:B------:R-:W3:Y:S01]  /*1430*/  LDL R3, [R2] ;  /* 0x0000000002037983 */ /* 0x000ee20000100800 */
[----:B------:R-:W-:Y:S01]  /*1440*/  BSSY.RECONVERGENT B0, `(.L_x_10) ;  /* 0x0000013000007945 */ /* 0x000fe20003800200 */
[----:B------:R-:W-:Y:S01]  /*1450*/  IMAD.MOV.U32 R6, RZ, RZ, 0x3 ;  /* 0x00000003ff067424 */ /* 0x000fe200078e00ff */
[----:B---3--:R-:W-:-:S13]  /*1460*/  FSETP.GT.AND P0, PT, R3, R0, PT ;  /* 0x000000000300720b */ /* 0x008fda0003f04000 */
[----:B-1----:R-:W-:Y:S05]  /*1470*/  @!P0 BRA `(.L_x_11) ;  /* 0x00000000003c8947 */ /* 0x002fea0003800000 */
[----:B------:R-:W2:Y:S04]  /*1480*/  LDL R2, [R1+0xcc] ;  /* 0x0000cc0001027983 */ /* 0x000ea80000100800 */
[----:B------:R0:W-:Y:S01]  /*1490*/  STL [R1+0xd4], R4 ;  /* 0x0000d40401007387 */ /* 0x0001e20000100800 */
[----:B--2---:R-:W-:-:S06]  /*14a0*/  LEA R3, R2, R1, 0x2 ;  /* 0x0000000102037211 */ /* 0x004fcc00078e10ff */
[----:B------:R-:W2:Y:S01]  /*14b0*/  LDL R3, [R3] ;  /* 0x0000000003037983 */ /* 0x000ea20000100800 */
[----:B------:R-:W-:Y:S01]  /*14c0*/  IMAD.MOV.U32 R6, RZ, RZ, 0x2 ;  /* 0x00000002ff067424 */ /* 0x000fe200078e00ff */
[----:B--2---:R-:W-:-:S13]  /*14d0*/  FSETP.GT.AND P0, PT, R3, R0, PT ;  /* 0x000000000300720b */ /* 0x004fda0003f04000 */
        /* <DEDUP_REMOVED lines=8> */
[----:B------:R-:W-:-:S07]  /*1560*/  @P0 MOV R6, RZ ;  /* 0x000000ff00060202 */ /* 0x000fce0000000f00 */
.L_x_11:
[----:B------:R-:W-:Y:S05]  /*1570*/  BSYNC.RECONVERGENT B0 ;  /* 0x0000000000007941 */ /* 0x000fea0003800200 */
.L_x_10:
[----:B------:R-:W-:Y:S01]  /*1580*/  IMAD.U32 R11, R6, 0x4, R1 ;  /* 0x00000004060b7824 */ /* 0x000fe200078e0001 */
[----:B0-----:R-:W0:Y:S04]  /*1590*/  LDC.64 R2, c[0x0][0x3a0] ;  /* 0x0000e800ff027b82 */ /* 0x001e280000000a00 */
[----:B------:R1:W-:Y:S04]  /*15a0*/  STL [R11+0xc8], R10 ;  /* 0x0000c80a0b007387 */ /* 0x0003e80000100800 */
[----:B------:R-:W2:Y:S01]  /*15b0*/  LDL R12, [R1+0xd4] ;  /* 0x0000d400010c7983 */ /* 0x000ea20000100800 */
[----:B------:R-:W-:-:S03]  /*15c0*/  IMAD.MOV.U32 R8, RZ, RZ, 0x4 ;  /* 0x00000004ff087424 */ /* 0x000fc600078e00ff */
[----:B------:R-:W3:Y:S04]  /*15d0*/  LDL R0, [R1+0x10] ;  /* 0x0000100001007983 */ /* 0x000ee80000100800 */
[----:B------:R1:W-:Y:S01]  /*15e0*/  STL [R1+0xd8], R8 ;  /* 0x0000d80801007387 */ /* 0x0003e20000100800 */
[----:B--2---:R-:W-:-:S05]  /*15f0*/  IMAD R4, R12, 0x4, R1 ;  /* 0x000000040c047824 */ /* 0x004fca00078e0201 */
[----:B------:R-:W3:Y:S01]  /*1600*/  LDL R5, [R4] ;  /* 0x0000000004057983 */ /* 0x000ee20000100800 */
[----:B0-----:R-:W-:-:S05]  /*1610*/  IMAD.WIDE R2, R9, 0x4, R2 ;  /* 0x0000000409027825 */ /* 0x001fca00078e0202 */
[----:B------:R1:W-:Y:S01]  /*1620*/  STG.E desc[UR6][R2.64], R7 ;  /* 0x0000000702007986 */ /* 0x0003e2000c101906 */
[----:B------:R-:W-:Y:S01]  /*1630*/  BSSY.RECONVERGENT B0, `(.L_x_12) ;  /* 0x000001a000007945 */ /* 0x000fe20003800200 */
[----:B------:R-:W-:Y:S01]  /*1640*/  HFMA2 R6, -RZ, RZ, 0, 2.384185791015625e-07 ;  /* 0x00000004ff067431 */ /* 0x000fe200000001ff */
[----:B---3--:R-:W-:-:S13]  /*1650*/  FSETP.GT.AND P0, PT, R5, R0, PT ;  /* 0x000000000500720b */ /* 0x008fda0003f04000 */
[----:B-1----:R-:W-:Y:S05]  /*1660*/  @!P0 BRA `(.L_x_13) ;  /* 0x0000000000588947 */ /* 0x002fea0003800000 */
[----:B------:R-:W2:Y:S04]  /*1670*/  LDL R4, [R1+0xd0] ;  /* 0x0000d00001047983 */ /* 0x000ea80000100800 */
[----:B------:R0:W-:Y:S01]  /*1680*/  STL [R1+0xd8], R12 ;  /* 0x0000d80c01007387 */ /* 0x0001e20000100800 */
[----:B--2---:R-:W-:-:S05]  /*1690*/  IMAD R2, R4, 0x4, R1 ;  /* 0x0000000404027824 */ /* 0x004fca00078e0201 */
        /* <DEDUP_REMOVED lines=8> */
[----:B------:R-:W-:Y:S02]  /*1720*/  MOV R6, 0x2 ;  /* 0x0000000200067802 */ /* 0x000fe40000000f00 */
        /* <DEDUP_REMOVED lines=10> */
.L_x_13:
[----:B------:R-:W-:Y:S05]  /*17d0*/  BSYNC.RECONVERGENT B0 ;  /* 0x0000000000007941 */ /* 0x000fea0003800200 */
.L_x_12:
        /* <DEDUP_REMOVED lines=14> */
[----:B--2---:R-:W-:-:S05]  /*18c0*/  LEA R2, R8, R1, 0x2 ;  /* 0x0000000108027211 */ /* 0x004fca00078e10ff */
[----:B------:R-:W2:Y:S01]  /*18d0*/  LDL R3, [R2] ;  /* 0x0000000002037983 */ /* 0x000ea20000100800 */
[----:B------:R-:W-:Y:S01]  /*18e0*/  IMAD.MOV.U32 R6, RZ, RZ, 0x4 ;  /* 0x00000004ff067424 */ /* 0x000fe200078e00ff */
[----:B--2---:R-:W-:-:S13]  /*18f0*/  FSETP.GT.AND P0, PT, R3, R0, PT ;  /* 0x000000000300720b */ /* 0x004fda0003f04000 */
[----:B0-----:R-:W-:Y:S05]  /*1900*/  @!P0 BRA `(.L_x_15) ;  /* 0x0000000000588947 */ /* 0x001fea0003800000 */
        /* <DEDUP_REMOVED lines=22> */
.L_x_15:
[----:B------:R-:W-:Y:S05]  /*1a70*/  BSYNC.RECONVERGENT B0 ;  /* 0x0000000000007941 */ /* 0x000fea0003800200 */
.L_x_14:
[----:B------:R-:W-:-:S05]  /*1a80*/  IMAD.U32 R5, R6, 0x4, R1 ;  /* 0x0000000406057824 */ /* 0x000fca00078e0001 */
[----:B------:R1:W-:Y:S04]  /*1a90*/  STL [R5+0xc8], R10 ;  /* 0x0000c80a05007387 */ /* 0x0003e80000100800 */
[----:B0-----:R-:W2:Y:S01]  /*1aa0*/  LDL R2, [R1+0xdc] ;  /* 0x0000dc0001027983 */ /* 0x001ea20000100800 */
[----:B------:R-:W-:-:S03]  /*1ab0*/  IMAD.MOV.U32 R8, RZ, RZ, 0x6 ;  /* 0x00000006ff087424 */ /* 0x000fc600078e00ff */
[----:B------:R-:W3:Y:S04]  /*1ac0*/  LDL R0, [R1+0x18] ;  /* 0x0000180001007983 */ /* 0x000ee80000100800 */
[----:B------:R1:W-:Y:S01]  /*1ad0*/  STL [R1+0xe0], R8 ;  /* 0x0000e00801007387 */ /* 0x0003e20000100800 */
[----:B--2---:R-:W-:-:S06]  /*1ae0*/  IMAD R3, R2, 0x4, R1 ;  /* 0x0000000402037824 */ /* 0x004fcc00078e0201 */
[----:B------:R-:W3:Y:S01]  /*1af0*/  LDL R3, [R3] ;  /* 0x0000000003037983 */ /* 0x000ee20000100800 */
[----:B------:R-:W-:Y:S01]  /*1b00*/  BSSY.RECONVERGENT B0, `(.L_x_16) ;  /* 0x0000028000007945 */ /* 0x000fe20003800200 */
[----:B------:R-:W-:Y:S01]  /*1b10*/  HFMA2 R6, -RZ, RZ, 0, 3.5762786865234375e-07 ;  /* 0x00000006ff067431 */ /* 0x000fe200000001ff */
[----:B---3--:R-:W-:-:S13]  /*1b20*/  FSETP.GT.AND P0, PT, R3, R0, PT ;  /* 0x000000000300720b */ /* 0x008fda0003f04000 */
[----:B-1----:R-:W-:Y:S05]  /*1b30*/  @!P0 BRA `(.L_x_17) ;  /* 0x0000000000908947 */ /* 0x002fea0003800000 */
[----:B------:R-:W2:Y:S04]  /*1b40*/  LDL R4, [R1+0xd8] ;  /* 0x0000d80001047983 */ /* 0x000ea80000100800 */
[----:B------:R0:W-:Y:S01]  /*1b50*/  STL [R1+0xe0], R2 ;  /* 0x0000e00201007387 */ /* 0x0001e20000100800 */
[----:B--2---:R-:W-:-:S06]  /*1b60*/  IMAD R3, R4, 0x4, R1 ;  /* 0x0000000404037824 */ /* 0x004fcc00078e0201 */
        /* <DEDUP_REMOVED lines=8> */
[----:B------:R-:W-:Y:S02]  /*1bf0*/  MOV R6, 0x4 ;  /* 0x0000000400067802 */ /* 0x000fe40000000f00 */
        /* <DEDUP_REMOVED lines=13> */
[----:B------:R-:W-:Y:S01]  /*1cd0*/  HFMA2 R6, -RZ, RZ, 0, 1.1920928955078125e-07 ;  /* 0x00000002ff067431 */ /* 0x000fe200000001ff */
        /* <DEDUP_REMOVED lines=10> */
.L_x_17:
[----:B------:R-:W-:Y:S05]  /*1d80*/  BSYNC.RECONVERGENT B0 ;  /* 0x0000000000007941 */ /* 0x000fea0003800200 */
.L_x_16:
        /* <DEDUP_REMOVED lines=55> */
.L_x_19:
[----:B------:R-:W-:Y:S05]  /*2100*/  BSYNC.RECONVERGENT B0 ;  /* 0x0000000000007941 */ /* 0x000fea0003800200 */
.L_x_18:
[----:B------:R-:W-:-:S05]  /*2110*/  IMAD.U32 R5, R6, 0x4, R1 ;  /* 0x0000000406057824 */ /* 0x000fca00078e0001 */
        /* <DEDUP_REMOVED lines=8> */
[----:B------:R-:W-:Y:S01]  /*21a0*/  HFMA2 R6, -RZ, RZ, 0, 4.76837158203125e-07 ;  /* 0x00000008ff067431 */ /* 0x000fe200000001ff */
        /* <DEDUP_REMOVED lines=27> */
[----:B------:R-:W-:Y:S01]  /*2360*/  HFMA2 R6, -RZ, RZ, 0, 2.384185791015625e-07 ;  /* 0x00000004ff067431 */ /* 0x000fe200000001ff */
        /* <DEDUP_REMOVED lines=24> */
.L_x_21:
[----:B------:R-:W-:Y:S05]  /*24f0*/  BSYNC.RECONVERGENT B0 ;  /* 0x0000000000007941 */ /* 0x000fea0003800200 */
.L_x_20:
        /* <DEDUP_REMOVED lines=69> */
.L_x_23:
[----:B------:R-:W-:Y:S05]  /*2950*/  BSYNC.RECONVERGENT B0 ;  /* 0x0000000000007941 */ /* 0x000fea0003800200 */
.L_x_22:
        /* <DEDUP_REMOVED lines=9> */
[----:B------:R-:W-:Y:S01]  /*29f0*/  HFMA2 R8, -RZ, RZ, 0, 5.9604644775390625e-07 ;  /* 0x0000000aff087431 */ /* 0x000fe200000001ff */
        /* <DEDUP_REMOVED lines=27> */
[----:B------:R-:W-:Y:S01]  /*2bb0*/  HFMA2 R8, -RZ, RZ, 0, 3.5762786865234375e-07 ;  /* 0x00000006ff087431 */ /* 0x000fe200000001ff */
        /* <DEDUP_REMOVED lines=38> */
.L_x_25:
[----:B------:R-:W-:Y:S05]  /*2e20*/  BSYNC.RECONVERGENT B0 ;  /* 0x0000000000007941 */ /* 0x000fea0003800200 */
.L_x_24:
[----:B------:R-:W-:-:S05]  /*2e30*/  LEA R5, R8, R1, 0x2 ;  /* 0x0000000108057211 */ /* 0x000fca00078e10ff */
        /* <DEDUP_REMOVED lines=82> */
.L_x_27:
[----:B------:R-:W-:Y:S05]  /*3360*/  BSYNC.RECONVERGENT B0 ;  /* 0x0000000000007941 */ /* 0x000fea0003800200 */
.L_x_26:
[----:B------:R-:W-:-:S05]  /*3370*/  IMAD.U32 R5, R8, 0x4, R1 ;  /* 0x0000000408057824 */ /* 0x000fca00078e0001 */
[----:B------:R1:W-:Y:S04]  /*3380*/  STL [R5+0xc8], R6 ;  /* 0x0000c80605007387 */ /* 0x0003e80000100800 */
[----:B------:R-:W2:Y:S01]  /*3390*/  LDL R10, [R1+0xf4] ;  /* 0x0000f400010a7983 */ /* 0x000ea20000100800 */
[----:B0-----:R-:W-:-:S03]  /*33a0*/  IMAD.MOV.U32 R4, RZ, RZ, 0xc ;  /* 0x0000000cff047424 */ /* 0x001fc600078e00ff */
[----:B------:R-:W3:Y:S04]  /*33b0*/  LDL R0, [R1+0x30] ;  /* 0x0000300001007983 */ /* 0x000ee80000100800 */
[----:B------:R1:W-:Y:S01]  /*33c0*/  STL [R1+0xf8], R4 ;  /* 0x0000f80401007387 */ /* 0x0003e20000100800 */
[----:B--2---:R-:W-:-:S05]  /*33d0*/  IMAD R2, R10, 0x4, R1 ;  /* 0x000000040a027824 */ /* 0x004fca00078e0201 */
[----:B------:R-:W3:Y:S01]  /*33e0*/  LDL R3, [R2] ;  /* 0x0000000002037983 */ /* 0x000ee20000100800 */
[----:B------:R-:W-:Y:S01]  /*33f0*/  BSSY.RECONVERGENT B0, `(.L_x_28) ;  /* 0x0000052000007945 */ /* 0x000fe20003800200 */
[----:B------:R-:W-:Y:S01]  /*3400*/  HFMA2 R8, -RZ, RZ, 0, 7.152557373046875e-07 ;  /* 0x0000000cff087431 */ /* 0x000fe200000001ff */
        /* <DEDUP_REMOVED lines=27> */
[----:B------:R-:W-:Y:S01]  /*35c0*/  HFMA2 R8, -RZ, RZ, 0, 4.76837158203125e-07 ;  /* 0x00000008ff087431 */ /* 0x000fe200000001ff */
        /* <DEDUP_REMOVED lines=52> */
.L_x_29:
[----:B------:R-:W-:Y:S05]  /*3910*/  BSYNC.RECONVERGENT B0 ;  /* 0x0000000000007941 */ /* 0x000fea0003800200 */
.L_x_28:
        /* <DEDUP_REMOVED lines=97> */
.L_x_31:
[----:B------:R-:W-:Y:S05]  /*3f30*/  BSYNC.RECONVERGENT B0 ;  /* 0x0000000000007941 */ /* 0x000fea0003800200 */
.L_x_30:
        /* <DEDUP_REMOVED lines=9> */
[----:B------:R-:W-:Y:S01]  /*3fd0*/  HFMA2 R8, -RZ, RZ, 0, 8.3446502685546875e-07 ;  /* 0x0000000eff087431 */ /* 0x000fe200000001ff */
        /* <DEDUP_REMOVED lines=27> */
[----:B------:R-:W-:Y:S01]  /*4190*/  HFMA2 R8, -RZ, RZ, 0, 5.9604644775390625e-07 ;  /* 0x0000000aff087431 */ /* 0x000fe200000001ff */
        /* <DEDUP_REMOVED lines=66> */
.L_x_33:
[----:B------:R-:W-:Y:S05]  /*45c0*/  BSYNC.RECONVERGENT B0 ;  /* 0x0000000000007941 */ /* 0x000fea0003800200 */
.L_x_32:
        /* <DEDUP_REMOVED lines=111> */
.L_x_35:
[----:B------:R-:W-:Y:S05]  /*4cc0*/  BSYNC.RECONVERGENT B0 ;  /* 0x0000000000007941 */ /* 0x000fea0003800200 */
.L_x_34:
[----:B------:R-:W-:-:S05]  /*4cd0*/  IMAD.U32 R5, R8, 0x4, R1 ;  /* 0x0000000408057824 */ /* 0x000fca00078e0001 */
[----:B------:R1:W-:Y:S04]  /*4ce0*/  STL [R5+0xc8], R0 ;  /* 0x0000c80005007387 */ /* 0x0003e80000100800 */
[----:B------:R-:W0:Y:S01]  /*4cf0*/  LDL R8, [R1+0x104] ;  /* 0x0001040001087983 */ /* 0x000e220000100800 */
[----:B------:R-:W-:-:S03]  /*4d00*/  IMAD.MOV.U32 R2, RZ, RZ, 0x10 ;  /* 0x00000010ff027424 */ /* 0x000fc600078e00ff */
[----:B------:R-:W2:Y:S04]  /*4d10*/  LDL R3, [R1+0x40] ;  /* 0x0000400001037983 */ /* 0x000ea80000100800 */
[----:B------:R1:W-:Y:S01]  /*4d20*/  STL [R1+0x108], R2 ;  /* 0x0001080201007387 */ /* 0x0003e20000100800 */
[----:B0-----:R-:W-:-:S06]  /*4d30*/  IMAD R4, R8, 0x4, R1 ;  /* 0x0000000408047824 */ /* 0x001fcc00078e0201 */
[----:B------:R-:W2:Y:S01]  /*4d40*/  LDL R4, [R4] ;  /* 0x0000000004047983 */ /* 0x000ea20000100800 */
[----:B------:R-:W-:Y:S01]  /*4d50*/  BSSY.RECONVERGENT B0, `(.L_x_36) ;  /* 0x000006e000007945 */ /* 0x000fe20003800200 */
[----:B------:R-:W-:Y:S01]  /*4d60*/  HFMA2 R6, -RZ, RZ, 0, 9.5367431640625e-07 ;  /* 0x00000010ff067431 */ /* 0x000fe200000001ff */
[----:B--2---:R-:W-:-:S13]  /*4d70*/  FSETP.GT.AND P0, PT, R4, R3, PT ;  /* 0x000000030400720b */ /* 0x004fda0003f04000 */
        /* <DEDUP_REMOVED lines=18> */
[----:B------:R-:W2:Y:S02]  /*4ea0*/  LDL R6, [R5] ;  /* 0x0000000005067983 */ /* 0x000ea40000100800 */
[----:B--2---:R-:W-:Y:S01]  /*4eb0*/  FSETP.GT.AND P0, PT, R6, R3, PT ;  /* 0x000000030600720b */ /* 0x004fe20003f04000 */
[----:B------:R-:W-:-:S12]  /*4ec0*/  IMAD.MOV.U32 R6, RZ, RZ, 0xd ;  /* 0x0000000dff067424 */ /* 0x000fd800078e00ff */
[----:B0-----:R-:W-:Y:S05]  /*4ed0*/  @!P0 BRA `(.L_x_37) ;  /* 0x0000000400548947 */ /* 0x001fea0003800000 */
[----:B------:R-:W2:Y:S04]  /*4ee0*/  LDL R8, [R1+0xf4] ;  /* 0x0000f40001087983 */ /* 0x000ea80000100800 */
[----:B------:R0:W-:Y:S01]  /*4ef0*/  STL [R1+0xfc], R4 ;  /* 0x0000fc0401007387 */ /* 0x0001e20000100800 */
[----:B--2---:R-:W-:-:S06]  /*4f00*/  IMAD R0, R8, 0x4, R1 ;  /* 0x0000000408007824 */ /* 0x004fcc00078e0201 */
[----:B------:R-:W2:Y:S01]  /*4f10*/  LDL R0, [R0] ;  /* 0x0000000000007983 */ /* 0x000ea20000100800 */
[----:B------:R-:W-:Y:S01]  /*4f20*/  HFMA2 R6, -RZ, RZ, 0, 7.152557373046875e-07 ;  /* 0x0000000cff067431 */ /* 0x000fe200000001ff */
        /* <DEDUP_REMOVED lines=27> */
[----:B------:R-:W-:Y:S01]  /*50e0*/  HFMA2 R6, -RZ, RZ, 0, 4.76837158203125e-07 ;  /* 0x00000008ff067431 */ /* 0x000fe200000001ff */
        /* <DEDUP_REMOVED lines=27> */
[----:B------:R-:W-:Y:S01]  /*52a0*/  HFMA2 R6, -RZ, RZ, 0, 2.384185791015625e-07 ;  /* 0x00000004ff067431 */ /* 0x000fe200000001ff */
        /* <DEDUP_REMOVED lines=22> */
[----:B------:R0:W-:Y:S01]  /*5410*/  @P0 STL [R1+0xcc], R4 ;  /* 0x0000cc0401000387 */ /* 0x0001e20000100800 */
[----:B------:R-:W-:-:S07]  /*5420*/  @P0 IMAD.MOV.U32 R6, RZ, RZ, RZ ;  /* 0x000000ffff060224 */ /* 0x000fce00078e00ff */
.L_x_37:
[----:B------:R-:W-:Y:S05]  /*5430*/  BSYNC.RECONVERGENT B0 ;  /* 0x0000000000007941 */ /* 0x000fea0003800200 */
.L_x_36:
[----:B------:R-:W-:-:S05]  /*5440*/  LEA R5, R6, R1, 0x2 ;  /* 0x0000000106057211 */ /* 0x000fca00078e10ff */
[----:B------:R1:W-:Y:S04]  /*5450*/  STL [R5+0xc8], R2 ;  /* 0x0000c80205007387 */ /* 0x0003e80000100800 */
[----:B------:R-:W2:Y:S01]  /*5460*/  LDL R8, [R1+0x108] ;  /* 0x0001080001087983 */ /* 0x000ea20000100800 */
[----:B0-----:R-:W-:-:S03]  /*5470*/  IMAD.MOV.U32 R0, RZ, RZ, 0x11 ;  /* 0x00000011ff007424 */ /* 0x001fc600078e00ff */
        /* <DEDUP_REMOVED lines=120> */
[----:B------:R-:W-:-:S07]  /*5c00*/  @P0 MOV R6, RZ ;  /* 0x000000ff00060202 */ /* 0x000fce0000000f00 */
.L_x_39:
[----:B------:R-:W-:Y:S05]  /*5c10*/  BSYNC.RECONVERGENT B0 ;  /* 0x0000000000007941 */ /* 0x000fea0003800200 */
.L_x_38:
[----:B------:R-:W-:-:S05]  /*5c20*/  IMAD.U32 R5, R6, 0x4, R1 ;  /* 0x0000000406057824 */ /* 0x000fca00078e0001 */
        /* <DEDUP_REMOVED lines=8> */
[----:B------:R-:W-:Y:S01]  /*5cb0*/  HFMA2 R8, -RZ, RZ, 0, 1.07288360595703125e-06 ;  /* 0x00000012ff087431 */ /* 0x000fe200000001ff */
        /* <DEDUP_REMOVED lines=27> */
[----:B------:R-:W-:Y:S01]  /*5e70*/  HFMA2 R8, -RZ, RZ, 0, 8.3446502685546875e-07 ;  /* 0x0000000eff087431 */ /* 0x000fe200000001ff */
        /* <DEDUP_REMOVED lines=94> */
.L_x_41:
[----:B------:R-:W-:Y:S05]  /*6460*/  BSYNC.RECONVERGENT B0 ;  /* 0x0000000000007941 */ /* 0x000fea0003800200 */
.L_x_40:
        /* <DEDUP_REMOVED lines=139> */
.L_x_43:
[----:B------:R-:W-:Y:S05]  /*6d20*/  BSYNC.RECONVERGENT B0 ;  /* 0x0000000000007941 */ /* 0x000fea0003800200 */
.L_x_42:
        /* <DEDUP_REMOVED lines=9> */
[----:B------:R-:W-:Y:S01]  /*6dc0*/  HFMA2 R6, -RZ, RZ, 0, 1.1920928955078125e-06 ;  /* 0x00000014ff067431 */ /* 0x000fe200000001ff */
        /* <DEDUP_REMOVED lines=27> */
[----:B------:R-:W-:Y:S01]  /*6f80*/  HFMA2 R6, -RZ, RZ, 0, 9.5367431640625e-07 ;  /* 0x00000010ff067431 */ /* 0x000fe200000001ff */
        /* <DEDUP_REMOVED lines=108> */
.L_x_45:
[----:B------:R-:W-:Y:S05]  /*7650*/  BSYNC.RECONVERGENT B0 ;  /* 0x0000000000007941 */ /* 0x000fea0003800200 */
.L_x_44:
        /* <DEDUP_REMOVED lines=153> */
.L_x_47:
[----:B------:R-:W-:Y:S05]  /*7ff0*/  BSYNC.RECONVERGENT B0 ;  /* 0x0000000000007941 */ /* 0x000fea0003800200 */
.L_x_46:
        /* <DEDUP_REMOVED lines=9> */
[----:B------:R-:W-:Y:S01]  /*8090*/  HFMA2 R8, -RZ, RZ, 0, 1.31130218505859375e-06 ;  /* 0x00000016ff087431 */ /* 0x000fe200000001ff */
        /* <DEDUP_REMOVED lines=27> */
[----:B------:R-:W-:Y:S01]  /*8250*/  HFMA2 R8, -RZ, RZ, 0, 1.07288360595703125e-06 ;  /* 0x00000012ff087431 */ /* 0x000fe200000001ff */
        /* <DEDUP_REMOVED lines=122> */
.L_x_49:
[----:B------:R-:W-:Y:S05]  /*8a00*/  BSYNC.RECONVERGENT B0 ;  /* 0x0000000000007941 */ /* 0x000fea0003800200 */
.L_x_48:
        /* <DEDUP_REMOVED lines=167> */
.L_x_51:
[----:B------:R-:W-:Y:S05]  /*9480*/  BSYNC.RECONVERGENT B0 ;  /* 0x0000000000007941 */ /* 0x000fea0003800200 */
.L_x_50:
        /* <DEDUP_REMOVED lines=9> */
[----:B------:R-:W-:Y:S01]  /*9520*/  HFMA2 R6, -RZ, RZ, 0, 1.430511474609375e-06 ;  /* 0x00000018ff067431 */ /* 0x000fe200000001ff */
        /* <DEDUP_REMOVED lines=164> */
.L_x_53:
[----:B------:R-:W-:Y:S05]  /*9f70*/  BSYNC.RECONVERGENT B0 ;  /* 0x0000000000007941 */ /* 0x000fea0003800200 */
.L_x_52:
        /* <DEDUP_REMOVED lines=181> */
.L_x_55:
[----:B------:R-:W-:Y:S05]  /*aad0*/  BSYNC.RECONVERGENT B0 ;  /* 0x0000000000007941 */ /* 0x000fea0003800200 */
.L_x_54:
        /* <DEDUP_REMOVED lines=9> */
[----:B------:R-:W-:Y:S01]  /*ab70*/  HFMA2 R8, -RZ, RZ, 0, 1.54972076416015625e-06 ;  /* 0x0000001aff087431 */ /* 0x000fe200000001ff */
        /* <DEDUP_REMOVED lines=27> */
[----:B------:R-:W-:Y:S01]  /*ad30*/  HFMA2 R8, -RZ, RZ, 0, 1.31130218505859375e-06 ;  /* 0x00000016ff087431 */ /* 0x000fe200000001ff */
        /* <DEDUP_REMOVED lines=150> */
.L_x_57:
[----:B------:R-:W-:Y:S05]  /*b6a0*/  BSYNC.RECONVERGENT B0 ;  /* 0x0000000000007941 */ /* 0x000fea0003800200 */
.L_x_56:
        /* <DEDUP_REMOVED lines=195> */
.L_x_59:
[----:B------:R-:W-:Y:S05]  /*c2e0*/  BSYNC.RECONVERGENT B0 ;  /* 0x0000000000007941 */ /* 0x000fea0003800200 */
.L_x_58:
        /* <DEDUP_REMOVED lines=9> */
[----:B------:R-:W-:Y:S01]  /*c380*/  HFMA2 R6, -RZ, RZ, 0, 1.6689300537109375e-06 ;  /* 0x0000001cff067431 */ /* 0x000fe200000001ff */
        /* <DEDUP_REMOVED lines=27> */
[----:B------:R-:W-:Y:S01]  /*c540*/  HFMA2 R6, -RZ, RZ, 0, 1.430511474609375e-06 ;  /* 0x00000018ff067431 */ /* 0x000fe200000001ff */
        /* <DEDUP_REMOVED lines=164> */
.L_x_61:
[----:B------:R-:W-:Y:S05]  /*cf90*/  BSYNC.RECONVERGENT B0 ;  /* 0x0000000000007941 */ /* 0x000fea0003800200 */
.L_x_60:
        /* <DEDUP_REMOVED lines=209> */
.L_x_63:
[----:B------:R-:W-:Y:S05]  /*dcb0*/  BSYNC.RECONVERGENT B0 ;  /* 0x0000000000007941 */ /* 0x000fea0003800200 */
.L_x_62:
        /* <DEDUP_REMOVED lines=9> */
[----:B------:R-:W-:Y:S01]  /*dd50*/  HFMA2 R8, -RZ, RZ, 0, 1.78813934326171875e-06 ;  /* 0x0000001eff087431 */ /* 0x000fe200000001ff */
        /* <DEDUP_REMOVED lines=27> */
[----:B------:R-:W-:Y:S01]  /*df10*/  HFMA2 R8, -RZ, RZ, 0, 1.54972076416015625e-06 ;  /* 0x0000001aff087431 */ /* 0x000fe200000001ff */
        /* <DEDUP_REMOVED lines=178> */
.L_x_65:
[----:B------:R-:W-:Y:S05]  /*ea40*/  BSYNC.RECONVERGENT B0 ;  /* 0x0000000000007941 */ /* 0x000fea0003800200 */
.L_x_64:
        /* <DEDUP_REMOVED lines=223> */
.L_x_67:
[----:B------:R-:W-:Y:S05]  /*f840*/  BSYNC.RECONVERGENT B0 ;  /* 0x0000000000007941 */ /* 0x000fea0003800200 */
.L_x_66:
[----:B------:R-:W-:-:S05]  /*f850*/  IMAD.U32 R7, R6, 0x4, R1 ;  /* 0x0000000406077824 */ /* 0x000fca00078e0001 */
[----:B------:R1:W-:Y:S04]  /*f860*/  STL [R7+0xc8], R0 ;  /* 0x0000c80007007387 */ /* 0x0003e80000100800 */
[----:B------:R-:W2:Y:S01]  /*f870*/  LDL R6, [R1+0x144] ;  /* 0x0001440001067983 */ /* 0x000ea20000100800 */
[----:B------:R-:W-:-:S03]  /*f880*/  IMAD.MOV.U32 R2, RZ, RZ, 0x20 ;  /* 0x00000020ff027424 */ /* 0x000fc600078e00ff */
[----:B------:R-:W3:Y:S04]  /*f890*/  LDL R3, [R1+0x80] ;  /* 0x0000800001037983 */ /* 0x000ee80000100800 */
[----:B------:R1:W-:Y:S01]  /*f8a0*/  STL [R1+0x148], R2 ;  /* 0x0001480201007387 */ /* 0x0003e20000100800 */
[----:B--2---:R-:W-:-:S05]  /*f8b0*/  IMAD R5, R6, 0x4, R1 ;  /* 0x0000000406057824 */ /* 0x004fca00078e0201 */
[----:B0-----:R-:W3:Y:S01]  /*f8c0*/  LDL R4, [R5] ;  /* 0x0000000005047983 */ /* 0x001ee20000100800 */
[----:B------:R-:W-:Y:S01]  /*f8d0*/  BSSY.RECONVERGENT B0, `(.L_x_68) ;  /* 0x00000de000007945 */ /* 0x000fe20003800200 */
[----:B---3--:R-:W-:Y:S01]  /*f8e0*/  FSETP.GT.AND P0, PT, R4, R3, PT ;  /* 0x000000030400720b */ /* 0x008fe20003f04000 */
[----:B------:R-:W-:-:S12]  /*f8f0*/  HFMA2 R4, -RZ, RZ, 0, 1.9073486328125e-06 ;  /* 0x00000020ff047431 */ /* 0x000fd800000001ff */
        /* <DEDUP_REMOVED lines=12> */
[----:B--2---:R-:W-:Y:S02]  /*f9c0*/  FSETP.GT.AND P0, PT, R4, R3, PT ;  /* 0x000000030400720b */ /* 0x004fe40003f04000 */
[----:B------:R-:W-:-:S11]  /*f9d0*/  MOV R4, 0x1e ;  /* 0x0000001e00047802 */ /* 0x000fd60000000f00 */
        /* <DEDUP_REMOVED lines=12> */
[----:B------:R-:W-:Y:S01]  /*faa0*/  HFMA2 R4, -RZ, RZ, 0, 1.6689300537109375e-06 ;  /* 0x0000001cff047431 */ /* 0x000fe200000001ff */
        /* <DEDUP_REMOVED lines=192> */
.L_x_69:
[----:B------:R-:W-:Y:S05]  /*106b0*/  BSYNC.RECONVERGENT B0 ;  /* 0x0000000000007941 */ /* 0x000fea0003800200 */
.L_x_68:
[----:B------:R-:W-:-:S05]  /*106c0*/  LEA R5, R4, R1, 0x2 ;  /* 0x0000000104057211 */ /* 0x000fca00078e10ff */
[----:B------:R1:W-:Y:S04]  /*106d0*/  STL [R5+0xc8], R2 ;  /* 0x0000c80205007387 */ /* 0x0003e80000100800 */
[----:B------:R-:W2:Y:S01]  /*106e0*/  LDL R8, [R1+0x148] ;  /* 0x0001480001087983 */ /* 0x000ea20000100800 */
[----:B------:R-:W-:-:S03]  /*106f0*/  IMAD.MOV.U32 R4, RZ, RZ, 0x21 ;  /* 0x00000021ff047424 */ /* 0x000fc600078e00ff */
[----:B0-----:R-:W3:Y:S04]  /*10700*/  LDL R0, [R1+0x84] ;  /* 0x0000840001007983 */ /* 0x001ee80000100800 */
        /* <DEDUP_REMOVED lines=232> */
.L_x_71:
[----:B------:R-:W-:Y:S05]  /*11590*/  BSYNC.RECONVERGENT B0 ;  /* 0x0000000000007941 */ /* 0x000fea0003800200 */
.L_x_70:
        /* <DEDUP_REMOVED lines=9> */
[----:B------:R-:W-:Y:S01]  /*11630*/  HFMA2 R6, -RZ, RZ, 0, 2.02655792236328125e-06 ;  /* 0x00000022ff067431 */ /* 0x000fe200000001ff */
        /* <DEDUP_REMOVED lines=27> */
[----:B------:R-:W-:Y:S01]  /*117f0*/  HFMA2 R6, -RZ, RZ, 0, 1.78813934326171875e-06 ;  /* 0x0000001eff067431 */ /* 0x000fe200000001ff */
        /* <DEDUP_REMOVED lines=206> */
.L_x_73:
[----:B------:R-:W-:Y:S05]  /*124e0*/  BSYNC.RECONVERGENT B0 ;  /* 0x0000000000007941 */ /* 0x000fea0003800200 */
.L_x_72:
[----:B------:R-:W-:-:S05]  /*124f0*/  LEA R7, R6, R1, 0x2 ;  /* 0x0000000106077211 */ /* 0x000fca00078e10ff */
        /* <DEDUP_REMOVED lines=9> */
[----:B------:R-:W-:-:S12]  /*12590*/  IMAD.MOV.U32 R4, RZ, RZ, 0x23 ;  /* 0x00000023ff047424 */ /* 0x000fd800078e00ff */
[----:B-1----:R-:W-:Y:S05]  /*125a0*/  @!P0 BRA `(.L_x_75) ;  /* 0x0000000c00bc8947 */ /* 0x002fea0003800000 */
[----:B------:R-:W2:Y:S04]  /*125b0*/  LDL R0, [R1+0x14c] ;  /* 0x00014c0001007983 */ /* 0x000ea80000100800 */
[----:B------:R0:W-:Y:S01]  /*125c0*/  STL [R1+0x154], R6 ;  /* 0x0001540601007387 */ /* 0x0001e20000100800 */
[----:B--2---:R-:W-:-:S05]  /*125d0*/  LEA R5, R0, R1, 0x2 ;  /* 0x0000000100057211 */ /* 0x004fca00078e10ff */
[----:B------:R-:W2:Y:S02]  /*125e0*/  LDL R4, [R5] ;  /* 0x0000000005047983 */ /* 0x000ea40000100800 */
[----:B--2---:R-:W-:Y:S01]  /*125f0*/  FSETP.GT.AND P0, PT, R4, R3, PT ;  /* 0x000000030400720b */ /* 0x004fe20003f04000 */
[----:B------:R-:W-:-:S12]  /*12600*/  IMAD.MOV.U32 R4, RZ, RZ, 0x22 ;  /* 0x00000022ff047424 */ /* 0x000fd800078e00ff */
        /* <DEDUP_REMOVED lines=233> */
.L_x_75:
[----:B------:R-:W-:Y:S05]  /*134a0*/  BSYNC.RECONVERGENT B0 ;  /* 0x0000000000007941 */ /* 0x000fea0003800200 */
.L_x_74:
        /* <DEDUP_REMOVED lines=9> */
[----:B---3--:R-:W-:Y:S01]  /*13540*/  FSETP.GT.AND P0, PT, R4, R3, PT ;  /* 0x000000030400720b */ /* 0x008fe20003f04000 */
[----:B------:R-:W-:-:S12]  /*13550*/  HFMA2 R4, -RZ, RZ, 0, 2.1457672119140625e-06 ;  /* 0x00000024ff047431 */ /* 0x000fd800000001ff */
        /* <DEDUP_REMOVED lines=26> */
[----:B------:R-:W-:Y:S01]  /*13700*/  HFMA2 R4, -RZ, RZ, 0, 1.9073486328125e-06 ;  /* 0x00000020ff047431 */ /* 0x000fe200000001ff */
        /* <DEDUP_REMOVED lines=220> */
.L_x_77:
[----:B------:R-:W-:Y:S05]  /*144d0*/  BSYNC.RECONVERGENT B0 ;  /* 0x0000000000007941 */ /* 0x000fea0003800200 */
.L_x_76:
        /* <DEDUP_REMOVED lines=265> */
.L_x_79:
[----:B------:R-:W-:Y:S05]  /*15570*/  BSYNC.RECONVERGENT B0 ;  /* 0x0000000000007941 */ /* 0x000fea0003800200 */
.L_x_78:
        /* <DEDUP_REMOVED lines=9> */
[----:B------:R-:W-:Y:S01]  /*15610*/  HFMA2 R6, -RZ, RZ, 0, 2.26497650146484375e-06 ;  /* 0x00000026ff067431 */ /* 0x000fe200000001ff */
        /* <DEDUP_REMOVED lines=27> */
[----:B------:R-:W-:Y:S01]  /*157d0*/  HFMA2 R6, -RZ, RZ, 0, 2.02655792236328125e-06 ;  /* 0x00000022ff067431 */ /* 0x000fe200000001ff */
        /* <DEDUP_REMOVED lines=234> */
.L_x_81:
[----:B------:R-:W-:Y:S05]  /*16680*/  BSYNC.RECONVERGENT B0 ;  /* 0x0000000000007941 */ /* 0x000fea0003800200 */
.L_x_80:
        /* <DEDUP_REMOVED lines=279> */
.L_x_83:
[----:B------:R-:W-:Y:S05]  /*17800*/  BSYNC.RECONVERGENT B0 ;  /* 0x0000000000007941 */ /* 0x000fea0003800200 */
.L_x_82:
        /* <DEDUP_REMOVED lines=10> */
[----:B------:R-:W-:-:S12]  /*178b0*/  HFMA2 R4, -RZ, RZ, 0, 2.384185791015625e-06 ;  /* 0x00000028ff047431 */ /* 0x000fd800000001ff */
        /* <DEDUP_REMOVED lines=26> */
[----:B------:R-:W-:Y:S01]  /*17a60*/  HFMA2 R4, -RZ, RZ, 0, 2.1457672119140625e-06 ;  /* 0x00000024ff047431 */ /* 0x000fe200000001ff */
        /* <DEDUP_REMOVED lines=248> */
.L_x_85:
[----:B------:R-:W-:Y:S05]  /*189f0*/  BSYNC.RECONVERGENT B0 ;  /* 0x0000000000007941 */ /* 0x000fea0003800200 */
.L_x_84:
        /* <DEDUP_REMOVED lines=293> */
.L_x_87:
[----:B------:R-:W-:Y:S05]  /*19c50*/  BSYNC.RECONVERGENT B0 ;  /* 0x0000000000007941 */ /* 0x000fea0003800200 */
.L_x_86:
        /* <DEDUP_REMOVED lines=9> */
[----:B------:R-:W-:Y:S01]  /*19cf0*/  HFMA2 R6, -RZ, RZ, 0, 2.50339508056640625e-06 ;  /* 0x0000002aff067431 */ /* 0x000fe200000001ff */
        /* <DEDUP_REMOVED lines=27> */
[----:B------:R-:W-:Y:S01]  /*19eb0*/  HFMA2 R6, -RZ, RZ, 0, 2.26497650146484375e-06 ;  /* 0x00000026ff067431 */ /* 0x000fe200000001ff */
        /* <DEDUP_REMOVED lines=262> */
.L_x_89:
[----:B------:R-:W-:Y:S05]  /*1af20*/  BSYNC.RECONVERGENT B0 ;  /* 0x0000000000007941 */ /* 0x000fea0003800200 */
.L_x_88:
        /* <DEDUP_REMOVED lines=213> */
[----:B------:R-:W-:-:S12]  /*1bc80*/  HFMA2 R4, -RZ, RZ, 0, 8.3446502685546875e-07 ;  /* 0x0000000eff047431 */ /* 0x000fd800000001ff */
        /* <DEDUP_REMOVED lines=83> */
[----:B------:R-:W-:-:S12]  /*1c1c0*/  HFMA2 R4, -RZ, RZ, 0, 1.1920928955078125e-07 ;  /* 0x00000002ff047431 */ /* 0x000fd800000001ff */
        /* <DEDUP_REMOVED lines=9> */
.L_x_91:
[----:B------:R-:W-:Y:S05]  /*1c260*/  BSYNC.RECONVERGENT B0 ;  /* 0x0000000000007941 */ /* 0x000fea0003800200 */
.L_x_90:
[----:B------:R-:W-:-:S05]  /*1c270*/  IMAD.U32 R7, R4, 0x4, R1 ;  /* 0x0000000404077824 */ /* 0x000fca00078e0001 */
[----:B------:R1:W-:Y:S04]  /*1c280*/  STL [R7+0xc8], R2 ;  /* 0x0000c80207007387 */ /* 0x0003e80000100800 */
[----:B0-----:R-:W2:Y:S01]  /*1c290*/  LDL R6, [R1+0x174] ;  /* 0x0001740001067983 */ /* 0x001ea20000100800 */
[----:B------:R-:W-:-:S03]  /*1c2a0*/  IMAD.MOV.U32 R0, RZ, RZ, 0x2c ;  /* 0x0000002cff007424 */ /* 0x000fc600078e00ff */
[----:B------:R-:W3:Y:S04]  /*1c2b0*/  LDL R3, [R1+0xb0] ;  /* 0x0000b00001037983 */ /* 0x000ee80000100800 */
[----:B------:R1:W-:Y:S01]  /*1c2c0*/  STL [R1+0x178], R0 ;  /* 0x0001780001007387 */ /* 0x0003e20000100800 */
[----:B--2---:R-:W-:-:S05]  /*1c2d0*/  LEA R5, R6, R1, 0x2 ;  /* 0x0000000106057211 */ /* 0x004fca00078e10ff */
[----:B------:R-:W3:Y:S01]  /*1c2e0*/  LDL R4, [R5] ;  /* 0x0000000005047983 */ /* 0x000ee20000100800 */
[----:B------:R-:W-:Y:S01]  /*1c2f0*/  BSSY.RECONVERGENT B0, `(.L_x_92) ;  /* 0x0000132000007945 */ /* 0x000fe20003800200 */
[----:B---3--:R-:W-:Y:S01]  /*1c300*/  FSETP.GT.AND P0, PT, R4, R3, PT ;  /* 0x000000030400720b */ /* 0x008fe20003f04000 */
[----:B------:R-:W-:-:S12]  /*1c310*/  IMAD.MOV.U32 R4, RZ, RZ, 0x2c ;  /* 0x0000002cff047424 */ /* 0x000fd800078e00ff */
[----:B-1----:R-:W-:Y:S05]  /*1c320*/  @!P0 BRA `(.L_x_93) ;  /* 0x0000001000b88947 */ /* 0x002fea0003800000 */
        /* <DEDUP_REMOVED lines=68> */
[----:B------:R-:W-:-:S12]  /*1c770*/  HFMA2 R4, -RZ, RZ, 0, 2.02655792236328125e-06 ;  /* 0x00000022ff047431 */ /* 0x000fd800000001ff */
        /* <DEDUP_REMOVED lines=83> */
[----:B------:R-:W-:-:S12]  /*1ccb0*/  HFMA2 R4, -RZ, RZ, 0, 1.31130218505859375e-06 ;  /* 0x00000016ff047431 */ /* 0x000fd800000001ff */
        /* <DEDUP_REMOVED lines=83> */
[----:B------:R-:W-:-:S12]  /*1d1f0*/  HFMA2 R4, -RZ, RZ, 0, 5.9604644775390625e-07 ;  /* 0x0000000aff047431 */ /* 0x000fd800000001ff */
        /* <DEDUP_REMOVED lines=63> */
[----:B------:R0:W-:Y:S01]  /*1d5f0*/  @P0 STL [R1+0xcc], R6 ;  /* 0x0000cc0601000387 */ /* 0x0001e20000100800 */
[----:B------:R-:W-:-:S07]  /*1d600*/  @P0 IMAD.MOV.U32 R4, RZ, RZ, RZ ;  /* 0x000000ffff040224 */ /* 0x000fce00078e00ff */
.L_x_93:
[----:B------:R-:W-:Y:S05]  /*1d610*/  BSYNC.RECONVERGENT B0 ;  /* 0x0000000000007941 */ /* 0x000fea0003800200 */
.L_x_92:
[----:B------:R-:W-:-:S05]  /*1d620*/  IMAD.U32 R5, R4, 0x4, R1 ;  /* 0x0000000404057824 */ /* 0x000fca00078e0001 */
[----:B------:R1:W-:Y:S04]  /*1d630*/  STL [R5+0xc8], R0 ;  /* 0x0000c80005007387 */ /* 0x0003e80000100800 */
[----:B------:R-:W2:Y:S01]  /*1d640*/  LDL R8, [R1+0x178] ;  /* 0x0001780001087983 */ /* 0x000ea20000100800 */
[----:B------:R-:W-:-:S03]  /*1d650*/  HFMA2 R4, -RZ, RZ, 0, 2.682209014892578125e-06 ;  /* 0x0000002dff047431 */ /* 0x000fc600000001ff */
        /* <DEDUP_REMOVED lines=124> */
[----:B------:R-:W-:Y:S01]  /*1de20*/  HFMA2 R6, -RZ, RZ, 0, 1.6689300537109375e-06 ;  /* 0x0000001cff067431 */ /* 0x000fe200000001ff */
        /* <DEDUP_REMOVED lines=83> */
[----:B------:R-:W-:Y:S01]  /*1e360*/  HFMA2 R6, -RZ, RZ, 0, 9.5367431640625e-07 ;  /* 0x00000010ff067431 */ /* 0x000fe200000001ff */
        /* <DEDUP_REMOVED lines=106> */
[----:B------:R0:W-:Y:S01]  /*1ea10*/  @P0 STL [R1+0xcc], R8 ;  /* 0x0000cc0801000387 */ /* 0x0001e20000100800 */
[----:B------:R-:W-:-:S07]  /*1ea20*/  @P0 IMAD.MOV.U32 R6, RZ, RZ, RZ ;  /* 0x000000ffff060224 */ /* 0x000fce00078e00ff */
.L_x_95:
[----:B------:R-:W-:Y:S05]  /*1ea30*/  BSYNC.RECONVERGENT B0 ;  /* 0x0000000000007941 */ /* 0x000fea0003800200 */
.L_x_94:
[----:B------:R-:W-:-:S05]  /*1ea40*/  IMAD.U32 R5, R6, 0x4, R1 ;  /* 0x0000000406057824 */ /* 0x000fca00078e0001 */
[----:B------:R1:W-:Y:S04]  /*1ea50*/  STL [R5+0xc8], R4 ;  /* 0x0000c80405007387 */ /* 0x0003e80000100800 */
[----:B0-----:R-:W2:Y:S01]  /*1ea60*/  LDL R8, [R1+0x17c] ;  /* 0x00017c0001087983 */ /* 0x001ea20000100800 */
[----:B------:R-:W-:-:S03]  /*1ea70*/  HFMA2 R0, -RZ, RZ, 0, 2.74181365966796875e-06 ;  /* 0x0000002eff007431 */ /* 0x000fc600000001ff */
        /* <DEDUP_REMOVED lines=40> */
[----:B------:R-:W-:Y:S01]  /*1ed00*/  HFMA2 R6, -RZ, RZ, 0, 2.443790435791015625e-06 ;  /* 0x00000029ff067431 */ /* 0x000fe200000001ff */
        /* <DEDUP_REMOVED lines=41> */
[----:B------:R-:W-:Y:S01]  /*1efa0*/  HFMA2 R6, -RZ, RZ, 0, 2.086162567138671875e-06 ;  /* 0x00000023ff067431 */ /* 0x000fe200000001ff */
        /* <DEDUP_REMOVED lines=41> */
[----:B------:R-:W-:Y:S01]  /*1f240*/  HFMA2 R6, -RZ, RZ, 0, 1.728534698486328125e-06 ;  /* 0x0000001dff067431 */ /* 0x000fe200000001ff */
        /* <DEDUP_REMOVED lines=41> */
[----:B------:R-:W-:Y:S01]  /*1f4e0*/  HFMA2 R6, -RZ, RZ, 0, 1.370906829833984375e-06 ;  /* 0x00000017ff067431 */ /* 0x000fe200000001ff */
        /* <DEDUP_REMOVED lines=41> */
[----:B------:R-:W-:Y:S01]  /*1f780*/  HFMA2 R6, -RZ, RZ, 0, 1.013278961181640625e-06 ;  /* 0x00000011ff067431 */ /* 0x000fe200000001ff */
        /* <DEDUP_REMOVED lines=41> */
[----:B------:R-:W-:Y:S01]  /*1fa20*/  HFMA2 R6, -RZ, RZ, 0, 6.55651092529296875e-07 ;  /* 0x0000000bff067431 */ /* 0x000fe200000001ff */
        /* <DEDUP_REMOVED lines=41> */
[----:B------:R-:W-:Y:S01]  /*1fcc0*/  HFMA2 R6, -RZ, RZ, 0, 2.98023223876953125e-07 ;  /* 0x00000005ff067431 */ /* 0x000fe200000001ff */
        /* <DEDUP_REMOVED lines=31> */
.L_x_97:
[----:B------:R-:W-:Y:S05]  /*1fec0*/  BSYNC.RECONVERGENT B0 ;  /* 0x0000000000007941 */ /* 0x000fea0003800200 */
.L_x_96:
[----:B------:R-:W-:-:S05]  /*1fed0*/  IMAD.U32 R7, R6, 0x4, R1 ;  /* 0x0000000406077824 */ /* 0x000fca00078e0001 */
[----:B------:R1:W-:Y:S04]  /*1fee0*/  STL [R7+0xc8], R0 ;  /* 0x0000c80007007387 */ /* 0x0003e80000100800 */
[----:B------:R-:W2:Y:S01]  /*1fef0*/  LDL R6, [R1+0x180] ;  /* 0x0001800001067983 */ /* 0x000ea20000100800 */
[----:B------:R-:W-:-:S03]  /*1ff00*/  IMAD.MOV.U32 R2, RZ, RZ, 0x2f ;  /* 0x0000002fff027424 */ /* 0x000fc600078e00ff */
[----:B------:R-:W3:Y:S04]  /*1ff10*/  LDL R3, [R1+0xbc] ;  /* 0x0000bc0001037983 */ /* 0x000ee80000100800 */
[----:B------:R1:W-:Y:S01]  /*1ff20*/  STL [R1+0x184], R2 ;  /* 0x0001840201007387 */ /* 0x0003e20000100800 */
[----:B--2---:R-:W-:-:S05]  /*1ff30*/  LEA R5, R6, R1, 0x2 ;  /* 0x0000000106057211 */ /* 0x004fca00078e10ff */
[----:B0-----:R-:W3:Y:S01]  /*1ff40*/  LDL R4, [R5] ;  /* 0x0000000005047983 */ /* 0x001ee20000100800 */
[----:B------:R-:W-:Y:S01]  /*1ff50*/  BSSY.RECONVERGENT B0, `(.L_x_98) ;  /* 0x0000147000007945 */ /* 0x000fe20003800200 */
[----:B---3--:R-:W-:Y:S01]  /*1ff60*/  FSETP.GT.AND P0, PT, R4, R3, PT ;  /* 0x000000030400720b */ /* 0x008fe20003f04000 */
[----:B------:R-:W-:-:S12]  /*1ff70*/  IMAD.MOV.U32 R4, RZ, RZ, 0x2f ;  /* 0x0000002fff047424 */ /* 0x000fd800078e00ff */
[----:B-1----:R-:W-:Y:S05]  /*1ff80*/  @!P0 BRA `(.L_x_99) ;  /* 0x00000014000c8947 */ /* 0x002fea0003800000 */
[----:B------:R-:W2:Y:S04]  /*1ff90*/  LDL R0, [R1+0x17c] ;  /* 0x00017c0001007983 */ /* 0x000ea80000100800 */
[----:B------:R0:W-:Y:S01]  /*1ffa0*/  STL [R1+0x184], R6 ;  /* 0x0001840601007387 */ /* 0x0001e20000100800 */
[----:B--2---:R-:W-:-:S05]  /*1ffb0*/  IMAD R5, R0, 0x4, R1 ;  /* 0x0000000400057824 */ /* 0x004fca00078e0201 */
[----:B------:R-:W2:Y:S02]  /*1ffc0*/  LDL R4, [R5] ;  /* 0x0000000005047983 */ /* 0x000ea40000100800 */
[----:B--2---:R-:W-:Y:S01]  /*1ffd0*/  FSETP.GT.AND P0, PT, R4, R3, PT ;  /* 0x000000030400720b */ /* 0x004fe20003f04000 */
[----:B------:R-:W-:-:S12]  /*1ffe0*/  HFMA2 R4, -RZ, RZ, 0, 2.74181365966796875e-06 ;  /* 0x0000002eff047431 */ /* 0x000fd800000001ff */
        /* <DEDUP_REMOVED lines=317> */
.L_x_99:
[----:B------:R-:W-:Y:S05]  /*213c0*/  BSYNC.RECONVERGENT B0 ;  /* 0x0000000000007941 */ /* 0x000fea0003800200 */
.L_x_98:
[----:B------:R-:W-:-:S05]  /*213d0*/  IMAD.U32 R5, R4, 0x4, R1 ;  /* 0x0000000404057824 */ /* 0x000fca00078e0001 */
[----:B------:R1:W-:Y:S04]  /*213e0*/  STL [R5+0xc8], R2 ;  /* 0x0000c80205007387 */ /* 0x0003e80000100800 */
[----:B------:R-:W2:Y:S01]  /*213f0*/  LDL R8, [R1+0x184] ;  /* 0x0001840001087983 */ /* 0x000ea20000100800 */
[----:B------:R-:W-:-:S03]  /*21400*/  HFMA2 R4, -RZ, RZ, 0, 2.86102294921875e-06 ;  /* 0x00000030ff047431 */ /* 0x000fc600000001ff */
        /* <DEDUP_REMOVED lines=40> */
[----:B------:R-:W-:Y:S01]  /*21690*/  HFMA2 R6, -RZ, RZ, 0, 2.562999725341796875e-06 ;  /* 0x0000002bff067431 */ /* 0x000fe200000001ff */
        /* <DEDUP_REMOVED lines=41> */
[----:B------:R-:W-:Y:S01]  /*21930*/  HFMA2 R6, -RZ, RZ, 0, 2.205371856689453125e-06 ;  /* 0x00000025ff067431 */ /* 0x000fe200000001ff */
        /* <DEDUP_REMOVED lines=41> */
[----:B------:R-:W-:Y:S01]  /*21bd0*/  HFMA2 R6, -RZ, RZ, 0, 1.847743988037109375e-06 ;  /* 0x0000001fff067431 */ /* 0x000fe200000001ff */
        /* <DEDUP_REMOVED lines=41> */
[----:B------:R-:W-:Y:S01]  /*21e70*/  HFMA2 R6, -RZ, RZ, 0, 1.490116119384765625e-06 ;  /* 0x00000019ff067431 */ /* 0x000fe200000001ff */
        /* <DEDUP_REMOVED lines=41> */
[----:B------:R-:W-:Y:S01]  /*22110*/  HFMA2 R6, -RZ, RZ, 0, 1.132488250732421875e-06 ;  /* 0x00000013ff067431 */ /* 0x000fe200000001ff */
        /* <DEDUP_REMOVED lines=41> */
[----:B------:R-:W-:Y:S01]  /*223b0*/  HFMA2 R6, -RZ, RZ, 0, 7.74860382080078125e-07 ;  /* 0x0000000dff067431 */ /* 0x000fe200000001ff */
        /* <DEDUP_REMOVED lines=41> */
[----:B------:R-:W-:Y:S01]  /*22650*/  HFMA2 R6, -RZ, RZ, 0, 4.17232513427734375e-07 ;  /* 0x00000007ff067431 */ /* 0x000fe200000001ff */
        /* <DEDUP_REMOVED lines=43> */
[----:B------:R0:W-:Y:S01]  /*22910*/  @P0 STL [R1+0xcc], R8 ;  /* 0x0000cc0801000387 */ /* 0x0001e20000100800 */
[----:B------:R-:W-:-:S07]  /*22920*/  @P0 IMAD.MOV.U32 R6, RZ, RZ, RZ ;  /* 0x000000ffff060224 */ /* 0x000fce00078e00ff */
.L_x_101:
[----:B------:R-:W-:Y:S05]  /*22930*/  BSYNC.RECONVERGENT B0 ;  /* 0x0000000000007941 */ /* 0x000fea0003800200 */
.L_x_100:
[----:B------:R-:W-:-:S05]  /*22940*/  IMAD.U32 R7, R6, 0x4, R1 ;  /* 0x0000000406077824 */ /* 0x000fca00078e0001 */
[----:B------:R1:W-:Y:S04]  /*22950*/  STL [R7+0xc8], R4 ;  /* 0x0000c80407007387 */ /* 0x0003e80000100800 */
[----:B0-----:R-:W2:Y:S01]  /*22960*/  LDL R8, [R1+0x188] ;  /* 0x0001880001087983 */ /* 0x001ea20000100800 */
[----:B------:R-:W-:-:S03]  /*22970*/  MOV R2, 0x31 ;  /* 0x0000003100027802 */ /* 0x000fc60000000f00 */
[----:B------:R-:W3:Y:S04]  /*22980*/  LDL R3, [R1+0xc4] ;  /* 0x0000c40001037983 */ /* 0x000ee80000100800 */
[----:B------:R1:W-:Y:S01]  /*22990*/  STL [R1+0x18c], R2 ;  /* 0x00018c0201007387 */ /* 0x0003e20000100800 */
[----:B--2---:R-:W-:-:S05]  /*229a0*/  IMAD R5, R8, 0x4, R1 ;  /* 0x0000000408057824 */ /* 0x004fca00078e0201 */
[----:B------:R-:W3:Y:S01]  /*229b0*/  LDL R0, [R5] ;  /* 0x0000000005007983 */ /* 0x000ee20000100800 */
[----:B------:R-:W-:Y:S01]  /*229c0*/  BSSY.RECONVERGENT B0, `(.L_x_102) ;  /* 0x0000157000007945 */ /* 0x000fe20003800200 */
[----:B------:R-:W-:Y:S02]  /*229d0*/  IMAD.MOV.U32 R6, RZ, RZ, 0x31 ;  /* 0x00000031ff067424 */ /* 0x000fe400078e00ff */
[C---:B------:R-:W-:Y:S01]  /*229e0*/  VIADD R38, R1.reuse, 0x230 ;  /* 0x0000023001267836 */ /* 0x040fe20000000000 */
[----:B---3--:R-:W-:Y:S02]  /*229f0*/  FSETP.GT.AND P0, PT, R0, R3, PT ;  /* 0x000000030000720b */ /* 0x008fe40003f04000 */
[----:B------:R-:W-:-:S11]  /*22a00*/  IADD3 R0, PT, PT, R1, 0x190, RZ ;  /* 0x0000019001007810 */ /* 0x000fd60007ffe0ff */
[----:B-1----:R-:W-:Y:S05]  /*22a10*/  @!P0 BRA `(.L_x_103) ;  /* 0x0000001400448947 */ /* 0x002fea0003800000 */
[----:B------:R-:W2:Y:S04]  /*22a20*/  LDL R10, [R1+0x184] ;  /* 0x00018400010a7983 */ /* 0x000ea80000100800 */
[----:B------:R0:W-:Y:S01]  /*22a30*/  STL [R1+0x18c], R8 ;  /* 0x00018c0801007387 */ /* 0x0001e20000100800 */
[----:B--2---:R-:W-:-:S06]  /*22a40*/  IMAD R4, R10, 0x4, R1 ;  /* 0x000000040a047824 */ /* 0x004fcc00078e0201 */
[----:B------:R-:W2:Y:S01]  /*22a50*/  LDL R4, [R4] ;  /* 0x0000000004047983 */ /* 0x000ea20000100800 */
[----:B------:R-:W-:Y:S01]  /*22a60*/  HFMA2 R6, -RZ, RZ, 0, 2.86102294921875e-06 ;  /* 0x00000030ff067431 */ /* 0x000fe200000001ff */
        /* <DEDUP_REMOVED lines=42> */
[----:B------:R-:W-:-:S12]  /*22d10*/  HFMA2 R6, -RZ, RZ, 0, 2.50339508056640625e-06 ;  /* 0x0000002aff067431 */ /* 0x000fd800000001ff */
        /* <DEDUP_REMOVED lines=83> */
[----:B------:R-:W-:-:S12]  /*23250*/  HFMA2 R6, -RZ, RZ, 0, 1.78813934326171875e-06 ;  /* 0x0000001eff067431 */ /* 0x000fd800000001ff */
        /* <DEDUP_REMOVED lines=83> */
[----:B------:R-:W-:-:S12]  /*23790*/  HFMA2 R6, -RZ, RZ, 0, 1.07288360595703125e-06 ;  /* 0x00000012ff067431 */ /* 0x000fd800000001ff */
        /* <DEDUP_REMOVED lines=83> */
[----:B------:R-:W-:-:S12]  /*23cd0*/  HFMA2 R6, -RZ, RZ, 0, 3.5762786865234375e-07 ;  /* 0x00000006ff067431 */ /* 0x000fd800000001ff */
        /* <DEDUP_REMOVED lines=35> */
[----:B------:R0:W-:Y:S01]  /*23f10*/  @P0 STL [R1+0xcc], R8 ;  /* 0x0000cc0801000387 */ /* 0x0001e20000100800 */
[----:B------:R-:W-:-:S07]  /*23f20*/  @P0 IMAD.MOV.U32 R6, RZ, RZ, RZ ;  /* 0x000000ffff060224 */ /* 0x000fce00078e00ff */
.L_x_103:
[----:B------:R-:W-:Y:S05]  /*23f30*/  BSYNC.RECONVERGENT B0 ;  /* 0x0000000000007941 */ /* 0x000fea0003800200 */
.L_x_102:
[----:B------:R-:W-:-:S05]  /*23f40*/  LEA R3, R6, R1, 0x2 ;  /* 0x0000000106037211 */ /* 0x000fca00078e10ff */
[----:B------:R1:W-:Y:S04]  /*23f50*/  STL [R3+0xc8], R2 ;  /* 0x0000c80203007387 */ /* 0x0003e80000100800 */
[----:B0-----:R-:W2:Y:S04]  /*23f60*/  LDL.128 R4, [R1+0x180] ;  /* 0x0001800001047983 */ /* 0x001ea80000100c00 */
[----:B------:R-:W3:Y:S04]  /*23f70*/  LDL.128 R16, [R1+0x170] ;  /* 0x0001700001107983 */ /* 0x000ee80000100c00 */
[----:B------:R-:W4:Y:S04]  /*23f80*/  LDL.128 R12, [R1+0x160] ;  /* 0x00016000010c7983 */ /* 0x000f280000100c00 */
[----:B------:R-:W4:Y:S04]  /*23f90*/  LDL.128 R24, [R1+0x150] ;  /* 0x0001500001187983 */ /* 0x000f280000100c00 */
[----:B------:R-:W4:Y:S04]  /*23fa0*/  LDL.128 R28, [R1+0x140] ;  /* 0x00014000011c7983 */ /* 0x000f280000100c00 */
[----:B-1----:R-:W4:Y:S01]  /*23fb0*/  LDG.E.64 R2, desc[UR6][R40.64+0x10] ;  /* 0x0000100628027981 */ /* 0x002f22000c1e1b00 */
[----:B--2---:R-:W-:Y:S01]  /*23fc0*/  IMAD.MOV.U32 R8, RZ, RZ, R7 ;  /* 0x000000ffff087224 */ /* 0x004fe200078e0007 */
[----:B------:R-:W-:Y:S01]  /*23fd0*/  MOV R10, R5 ;  /* 0x00000005000a7202 */ /* 0x000fe20000000f00 */
[----:B------:R-:W-:-:S02]  /*23fe0*/  IMAD.MOV.U32 R9, RZ, RZ, R6 ;  /* 0x000000ffff097224 */ /* 0x000fc400078e0006 */
[----:B------:R-:W-:Y:S01]  /*23ff0*/  IMAD.MOV.U32 R11, RZ, RZ, R4 ;  /* 0x000000ffff0b7224 */ /* 0x000fe200078e0004 */
[----:B---3--:R-:W-:Y:S01]  /*24000*/  MOV R21, R18 ;  /* 0x0000001200157202 */ /* 0x008fe20000000f00 */
[----:B------:R-:W-:Y:S01]  /*24010*/  IMAD.MOV.U32 R20, RZ, RZ, R19 ;  /* 0x000000ffff147224 */ /* 0x000fe200078e0013 */
[----:B------:R-:W2:Y:S01]  /*24020*/  LDL.128 R4, [R1+0x130] ;  /* 0x0001300001047983 */ /* 0x000ea20000100c00 */
[----:B------:R-:W-:Y:S01]  /*24030*/  IMAD.MOV.U32 R22, RZ, RZ, R17 ;  /* 0x000000ffff167224 */ /* 0x000fe200078e0011 */
[----:B----4-:R-:W-:Y:S01]  /*24040*/  MOV R19, R12 ;  /* 0x0000000c00137202 */ /* 0x010fe20000000f00 */
[----:B------:R-:W-:Y:S01]  /*24050*/  IMAD.MOV.U32 R23, RZ, RZ, R16 ;  /* 0x000000ffff177224 */ /* 0x000fe200078e0010 */
[----:B------:R-:W-:Y:S01]  /*24060*/  MOV R16, R15 ;  /* 0x0000000f00107202 */ /* 0x000fe20000000f00 */
[----:B------:R-:W-:Y:S01]  /*24070*/  IMAD.MOV.U32 R17, RZ, RZ, R14 ;  /* 0x000000ffff117224 */ /* 0x000fe200078e000e */
[----:B------:R0:W-:Y:S01]  /*24080*/  STL.128 [R1+0x190], R8 ;  /* 0x0001900801007387 */ /* 0x0001e20000100c00 */
[----:B------:R-:W-:-:S03]  /*24090*/  IMAD.MOV.U32 R18, RZ, RZ, R13 ;  /* 0x000000ffff127224 */ /* 0x000fc600078e000d */
[----:B------:R-:W3:Y:S04]  /*240a0*/  LDL.128 R12, [R1+0x110] ;  /* 0x00011000010c7983 */ /* 0x000ee80000100c00 */
[----:B------:R1:W-:Y:S04]  /*240b0*/  STL.128 [R1+0x1b0], R16 ;  /* 0x0001b01001007387 */ /* 0x0003e80000100c00 */
[----:B------:R4:W-:Y:S04]  /*240c0*/  STL.128 [R1+0x1a0], R20 ;  /* 0x0001a01401007387 */ /* 0x0009e80000100c00 */
[----:B0-----:R-:W3:Y:S04]  /*240d0*/  LDL.128 R8, [R1+0x120] ;  /* 0x0001200001087983 */ /* 0x001ee80000100c00 */
[----:B-1----:R-:W3:Y:S04]  /*240e0*/  LDL.128 R16, [R1+0x100] ;  /* 0x0001000001107983 */ /* 0x002ee80000100c00 */
[----:B----4-:R-:W4:Y:S01]  /*240f0*/  LDL.128 R20, [R1+0xf0] ;  /* 0x0000f00001147983 */ /* 0x010f220000100c00 */
[----:B------:R-:W-:-:S02]  /*24100*/  IMAD.MOV.U32 R32, RZ, RZ, R27 ;  /* 0x000000ffff207224 */ /* 0x000fc400078e001b */
[----:B------:R-:W-:Y:S02]  /*24110*/  IMAD.MOV.U32 R33, RZ, RZ, R26 ;  /* 0x000000ffff217224 */ /* 0x000fe400078e001a */
[----:B------:R-:W-:Y:S02]  /*24120*/  IMAD.MOV.U32 R26, RZ, RZ, R29 ;  /* 0x000000ffff1a7224 */ /* 0x000fe400078e001d */
[----:B------:R-:W-:Y:S02]  /*24130*/  IMAD.MOV.U32 R27, RZ, RZ, R28 ;  /* 0x000000ffff1b7224 */ /* 0x000fe400078e001c */
[----:B------:R-:W4:Y:S01]  /*24140*/  LDG.E.64 R28, desc[UR6][R40.64] ;  /* 0x00000006281c7981 */ /* 0x000f22000c1e1b00 */
[----:B------:R-:W-:Y:S01]  /*24150*/  MOV R34, R25 ;  /* 0x0000001900227202 */ /* 0x000fe20000000f00 */
[----:B------:R-:W-:Y:S01]  /*24160*/  IMAD.MOV.U32 R35, RZ, RZ, R24 ;  /* 0x000000ffff237224 */ /* 0x000fe200078e0018 */
[----:B------:R-:W-:Y:S01]  /*24170*/  MOV R25, R30 ;  /* 0x0000001e00197202 */ /* 0x000fe20000000f00 */
[----:B------:R-:W-:-:S02]  /*24180*/  IMAD.MOV.U32 R24, RZ, RZ, R31 ;  /* 0x000000ffff187224 */ /* 0x000fc400078e001f */
[----:B------:R0:W5:Y:S04]  /*24190*/  LDG.E.64 R30, desc[UR6][R40.64+0x8] ;  /* 0x00000806281e7981 */ /* 0x000168000c1e1b00 */
[----:B------:R-:W-:Y:S04]  /*241a0*/  STL.128 [R1+0x1d0], R24 ;  /* 0x0001d01801007387 */ /* 0x000fe80000100c00 */
[----:B------:R1:W-:Y:S01]  /*241b0*/  STL.128 [R1+0x1c0], R32 ;  /* 0x0001c02001007387 */ /* 0x0003e20000100c00 */
[----:B------:R-:W-:Y:S01]  /*241c0*/  UMOV UR4, 0xffef68b1 ;  /* 0xffef68b100047882 */ /* 0x000fe20000000000 */
[----:B-1----:R-:W-:Y:S01]  /*241d0*/  MOV R32, R3 ;  /* 0x0000000300207202 */ /* 0x002fe20000000f00 */
[----:B------:R-:W-:Y:S01]  /*241e0*/  IMAD.MOV.U32 R3, RZ, RZ, R2 ;  /* 0x000000ffff037224 */ /* 0x000fe200078e0002 */
[----:B--2---:R-:W-:Y:S01]  /*241f0*/  MOV R24, R7 ;  /* 0x0000000700187202 */ /* 0x004fe20000000f00 */
[----:B------:R-:W-:Y:S01]  /*24200*/  IMAD.MOV.U32 R25, RZ, RZ, R6 ;  /* 0x000000ffff197224 */ /* 0x000fe200078e0006 */
[----:B------:R-:W-:Y:S01]  /*24210*/  MOV R27, R4 ;  /* 0x00000004001b7202 */ /* 0x000fe20000000f00 */
[----:B------:R-:W-:-:S05]  /*24220*/  IMAD.MOV.U32 R26, RZ, RZ, R5 ;  /* 0x000000ffff1a7224 */ /* 0x000fca00078e0005 */
[----:B------:R0:W-:Y:S01]  /*24230*/  STL.128 [R1+0x1e0], R24 ;  /* 0x0001e01801007387 */ /* 0x0001e20000100c00 */
[----:B---3--:R-:W-:Y:S01]  /*24240*/  IMAD.MOV.U32 R4, RZ, RZ, R11 ;  /* 0x000000ffff047224 */ /* 0x008fe200078e000b */
[----:B------:R-:W-:Y:S01]  /*24250*/  MOV R6, R9 ;  /* 0x0000000900067202 */ /* 0x000fe20000000f00 */
[----:B------:R-:W-:Y:S01]  /*24260*/  IMAD.MOV.U32 R5, RZ, RZ, R10 ;  /* 0x000000ffff057224 */ /* 0x000fe200078e000a */
[----:B------:R-:W-:Y:S01]  /*24270*/  MOV R9, R14 ;  /* 0x0000000e00097202 */ /* 0x000fe20000000f00 */
[----:B------:R-:W-:Y:S02]  /*24280*/  IMAD.MOV.U32 R7, RZ, RZ, R8 ;  /* 0x000000ffff077224 */ /* 0x000fe400078e0008 */
[----:B------:R-:W-:Y:S02]  /*24290*/  IMAD.MOV.U32 R8, RZ, RZ, R15 ;  /* 0x000000ffff087224 */ /* 0x000fe400078e000f */
[----:B------:R-:W-:Y:S01]  /*242a0*/  IMAD.MOV.U32 R10, RZ, RZ, R13 ;  /* 0x000000ffff0a7224 */ /* 0x000fe200078e000d */
[----:B------:R-:W-:Y:S01]  /*242b0*/  MOV R15, R16 ;  /* 0x00000010000f7202 */ /* 0x000fe20000000f00 */
[----:B------:R-:W-:Y:S01]  /*242c0*/  IMAD.MOV.U32 R11, RZ, RZ, R12 ;  /* 0x000000ffff0b7224 */ /* 0x000fe200078e000c */
[----:B------:R-:W-:Y:S01]  /*242d0*/  MOV R12, R19 ;  /* 0x00000013000c7202 */ /* 0x000fe20000000f00 */
[----:B------:R-:W-:Y:S01]  /*242e0*/  IMAD.MOV.U32 R13, RZ, RZ, R18 ;  /* 0x000000ffff0d7224 */ /* 0x000fe200078e0012 */
[----:B----4-:R-:W-:Y:S01]  /*242f0*/  MOV R18, R21 ;  /* 0x0000001500127202 */ /* 0x010fe20000000f00 */
[----:B------:R-:W-:-:S02]  /*24300*/  IMAD.MOV.U32 R14, RZ, RZ, R17 ;  /* 0x000000ffff0e7224 */ /* 0x000fc400078e0011 */
[----:B------:R-:W-:Y:S02]  /*24310*/  IMAD.MOV.U32 R16, RZ, RZ, R23 ;  /* 0x000000ffff107224 */ /* 0x000fe400078e0017 */
[----:B------:R-:W-:Y:S02]  /*24320*/  IMAD.MOV.U32 R17, RZ, RZ, R22 ;  /* 0x000000ffff117224 */ /* 0x000fe400078e0016 */
[----:B------:R-:W-:Y:S01]  /*24330*/  IMAD.MOV.U32 R19, RZ, RZ, R20 ;  /* 0x000000ffff137224 */ /* 0x000fe200078e0014 */
[----:B------:R0:W-:Y:S04]  /*24340*/  STL.128 [R1+0x1f0], R4 ;  /* 0x0001f00401007387 */ /* 0x0001e80000100c00 */
[----:B------:R0:W-:Y:S04]  /*24350*/  STL.128 [R1+0x200], R8 ;  /* 0x0002000801007387 */ /* 0x0001e80000100c00 */
[----:B------:R0:W-:Y:S04]  /*24360*/  STL.128 [R1+0x210], R12 ;  /* 0x0002100c01007387 */ /* 0x0001e80000100c00 */
[----:B------:R0:W-:Y:S01]  /*24370*/  STL.128 [R1+0x220], R16 ;  /* 0x0002201001007387 */ /* 0x0001e20000100c00 */
[C---:B------:R-:W-:Y:S01]  /*24380*/  VIADD R21, R28.reuse, 0xb0f8a ;  /* 0x000b0f8a1c157836 */ /* 0x040fe20000000000 */
[----:B------:R-:W-:Y:S01]  /*24390*/  IADD3 R23, PT, PT, R28, 0x10974f, RZ ;  /* 0x0010974f1c177810 */ /* 0x000fe20007ffe0ff */
[----:B------:R-:W-:-:S02]  /*243a0*/  VIADD R20, R1, 0x238 ;  /* 0x0000023801147836 */ /* 0x000fc40000000000 */
[----:B------:R-:W-:-:S07]  /*243b0*/  VIADD R28, R28, 0x587c5 ;  /* 0x000587c51c1c7836 */ /* 0x000fce0000000000 */
.L_x_104:
[----:B------:R-:W-:Y:S01]  /*243c0*/  SHF.R.U32.HI R2, RZ, 0x2, R29 ;  /* 0x00000002ff027819 */ /* 0x000fe2000001161d */
[----:B0-----:R-:W-:Y:S01]  /*243d0*/  IMAD.SHL.U32 R5, R32, 0x10, RZ ;  /* 0x0000001020057824 */ /* 0x001fe200078e00ff */
[----:B-----5:R-:W-:Y:S02]  /*243e0*/  SHF.R.U32.HI R7, RZ, 0x2, R30 ;  /* 0x00000002ff077819 */ /* 0x020fe4000001161e */
[----:B------:R-:W-:Y:S02]  /*243f0*/  LOP3.LUT R2, R2, R29, RZ, 0x3c, !PT ;  /* 0x0000001d02027212 */ /* 0x000fe400078e3cff */
[----:B------:R-:W-:Y:S02]  /*24400*/  LOP3.LUT R7, R7, R30, RZ, 0x3c, !PT ;  /* 0x0000001e07077212 */ /* 0x000fe400078e3cff */
[----:B------:R-:W-:-:S04]  /*24410*/  SHF.L.U32 R4, R2, 0x1, RZ ;  /* 0x0000000102047819 */ /* 0x000fc800000006ff */
[----:B------:R-:W-:Y:S01]  /*24420*/  LOP3.LUT R5, R2, R4, R5, 0x96, !PT ;  /* 0x0000000402057212 */ /* 0x000fe200078e9605 */
[----:B------:R-:W-:-:S03]  /*24430*/  IMAD.SHL.U32 R4, R7, 0x2, RZ ;  /* 0x0000000207047824 */ /* 0x000fc600078e00ff */
[----:B------:R-:W-:-:S05]  /*24440*/  LOP3.LUT R33, R5, R32, RZ, 0x3c, !PT ;  /* 0x0000002005217212 */ /* 0x000fca00078e3cff */
[----:B------:R-:W-:-:S05]  /*24450*/  IMAD.SHL.U32 R2, R33, 0x10, RZ ;  /* 0x0000001021027824 */ /* 0x000fca00078e00ff */
[----:B------:R-:W-:Y:S02]  /*24460*/  LOP3.LUT R4, R7, R4, R2, 0x96, !PT ;  /* 0x0000000407047212 */ /* 0x000fe400078e9602 */
[----:B------:R-:W-:Y:S02]  /*24470*/  IADD3 R2, PT, PT, R33, R28, RZ ;  /* 0x0000001c21027210 */ /* 0x000fe40007ffe0ff */
[----:B------:R-:W-:-:S03]  /*24480*/  LOP3.LUT R4, R4, R33, RZ, 0x3c, !PT ;  /* 0x0000002104047212 */ /* 0x000fc600078e3cff */
[----:B------:R-:W-:-:S04]  /*24490*/  IMAD.HI.U32 R2, R2, -0x33333333, RZ ;  /* 0xcccccccd02027827 */ /* 0x000fc800078e00ff */
[----:B------:R-:W-:Y:S01]  /*244a0*/  IMAD.IADD R5, R4, 0x1, R21 ;  /* 0x0000000104057824 */ /* 0x000fe200078e0215 */
[----:B------:R-:W-:-:S03]  /*244b0*/  SHF.R.U32.HI R2, RZ, 0x5, R2 ;  /* 0x00000005ff027819 */ /* 0x000fc60000011602 */
[----:B------:R-:W-:-:S04]  /*244c0*/  IMAD.HI.U32 R5, R5, -0x33333333, RZ ;  /* 0xcccccccd05057827 */ /* 0x000fc800078e00ff */
[----:B------:R-:W-:Y:S01]  /*244d0*/  IMAD R2, R2, -0x28, R33 ;  /* 0xffffffd802027824 */ /* 0x000fe200078e0221 */
[----:B------:R-:W-:-:S05]  /*244e0*/  SHF.R.U32.HI R5, RZ, 0x5, R5 ;  /* 0x00000005ff057819 */ /* 0x000fca0000011605 */
[----:B------:R-:W-:Y:S01]  /*244f0*/  IMAD R6, R5, -0x28, R4 ;  /* 0xffffffd805067824 */ /* 0x000fe200078e0204 */
[----:B------:R-:W-:-:S03]  /*24500*/  IADD3 R5, PT, PT, R21, -0x587c5, R2 ;  /* 0xfffa783b15057810 */ /* 0x000fc60007ffe002 */
[----:B------:R-:W-:Y:S01]  /*24510*/  IMAD.IADD R7, R6, 0x1, R21 ;  /* 0x0000000106077824 */ /* 0x000fe200078e0215 */
[----:B------:R-:W-:-:S03]  /*24520*/  LEA R5, R5, R0, 0x2 ;  /* 0x0000000005057211 */ /* 0x000fc600078e10ff */
[----:B------:R-:W-:Y:S02]  /*24530*/  IMAD R7, R7, 0x4, R0 ;  /* 0x0000000407077824 */ /* 0x000fe400078e0200 */
[----:B------:R0:W2:Y:S04]  /*24540*/  LDL R6, [R5] ;  /* 0x0000000005067983 */ /* 0x0000a80000100800 */
[----:B------:R-:W2:Y:S01]  /*24550*/  LDL R7, [R7] ;  /* 0x0000000007077983 */ /* 0x000ea20000100800 */
[----:B------:R-:W-:Y:S01]  /*24560*/  SHF.R.U32.HI R2, RZ, 0x2, R31 ;  /* 0x00000002ff027819 */ /* 0x000fe2000001161f */
[----:B------:R-:W-:Y:S01]  /*24570*/  IMAD.MOV.U32 R30, RZ, RZ, R32 ;  /* 0x000000ffff1e7224 */ /* 0x000fe200078e0020 */
[----:B------:R-:W-:Y:S01]  /*24580*/  SHF.L.U32 R9, R4, 0x4, RZ ;  /* 0x0000000404097819 */ /* 0x000fe200000006ff */
[----:B------:R1:W-:Y:S01]  /*24590*/  STG.E.64 desc[UR6][R40.64+0x8], R32 ;  /* 0x0000082028007986 */ /* 0x0003e2000c101b06 */
[----:B------:R-:W-:-:S05]  /*245a0*/  LOP3.LUT R2, R2, R31, RZ, 0x3c, !PT ;  /* 0x0000001f02027212 */ /* 0x000fca00078e3cff */
[----:B------:R-:W-:-:S05]  /*245b0*/  IMAD.SHL.U32 R8, R2, 0x2, RZ ;  /* 0x0000000202087824 */ /* 0x000fca00078e00ff */
[----:B------:R-:W-:-:S04]  /*245c0*/  LOP3.LUT R9, R2, R8, R9, 0x96, !PT ;  /* 0x0000000802097212 */ /* 0x000fc800078e9609 */
[----:B-1----:R-:W-:-:S05]  /*245d0*/  LOP3.LUT R32, R9, R4, RZ, 0x3c, !PT ;  /* 0x0000000409207212 */ /* 0x002fca00078e3cff */
[----:B------:R-:W-:-:S04]  /*245e0*/  IMAD.IADD R2, R32, 0x1, R23 ;  /* 0x0000000120027824 */ /* 0x000fc800078e0217 */
[----:B------:R-:W-:-:S05]  /*245f0*/  IMAD.HI.U32 R2, R2, -0x33333333, RZ ;  /* 0xcccccccd02027827 */ /* 0x000fca00078e00ff */
[----:B0-----:R-:W-:Y:S02]  /*24600*/  SHF.R.U32.HI R5, RZ, 0x2, R2 ;  /* 0x00000002ff057819 */ /* 0x001fe40000011602 */
[----:B------:R-:W-:-:S03]  /*24610*/  IADD3 R2, PT, PT, R21, 0x587c5, RZ ;  /* 0x000587c515027810 */ /* 0x000fc60007ffe0ff */
[--C-:B------:R-:W-:Y:S02]  /*24620*/  IMAD R8, R5, -0x5, R32.reuse ;  /* 0xfffffffb05087824 */ /* 0x100fe400078e0220 */
[----:B------:R-:W-:Y:S01]  /*24630*/  IMAD.MOV.U32 R5, RZ, RZ, R32 ;  /* 0x000000ffff057224 */ /* 0x000fe200078e0020 */
[----:B------:R-:W-:Y:S01]  /*24640*/  STG.E.64 desc[UR6][R40.64], R2 ;  /* 0x0000000228007986 */ /* 0x000fe2000c101b06 */
[----:B------:R-:W-:-:S03]  /*24650*/  IMAD.IADD R8, R8, 0x1, R21 ;  /* 0x0000000108087824 */ /* 0x000fc600078e0215 */
[----:B------:R0:W-:Y:S02]  /*24660*/  STG.E.64 desc[UR6][R40.64+0x10], R4 ;  /* 0x0000100428007986 */ /* 0x0001e4000c101b06 */
[C---:B------:R-:W-:Y:S02]  /*24670*/  IADD3 R9, PT, PT, R8.reuse, 0x587c5, RZ ;  /* 0x000587c508097810 */ /* 0x040fe40007ffe0ff */
[----:B------:R-:W-:Y:S02]  /*24680*/  ISETP.NE.AND P3, PT, R8, -0x587c5, PT ;  /* 0xfffa783b0800780c */ /* 0x000fe40003f65270 */
[C---:B------:R-:W-:Y:S02]  /*24690*/  ISETP.GT.U32.AND P0, PT, R9.reuse, 0x1, PT ;  /* 0x000000010900780c */ /* 0x040fe40003f04070 */
[C---:B------:R-:W-:Y:S02]  /*246a0*/  ISETP.GT.U32.AND P1, PT, R9.reuse, 0x2, PT ;  /* 0x000000020900780c */ /* 0x040fe40003f24070 */
[----:B------:R-:W-:-:S02]  /*246b0*/  ISETP.GT.U32.AND P2, PT, R9, 0x3, PT ;  /* 0x000000030900780c */ /* 0x000fc40003f44070 */
[----:B--2---:R-:W-:Y:S02]  /*246c0*/  SEL R8, R7, R6, !P3 ;  /* 0x0000000607087207 */ /* 0x004fe40005800000 */
[CC--:B------:R-:W-:Y:S02]  /*246d0*/  SEL R9, R6.reuse, R7.reuse, P0 ;  /* 0x0000000706097207 */ /* 0x0c0fe40000000000 */
[-C--:B------:R-:W-:Y:S01]  /*246e0*/  SEL R10, R6, R7.reuse, P1 ;  /* 0x00000007060a7207 */ /* 0x080fe20000800000 */
[----:B------:R-:W-:Y:S01]  /*246f0*/  IMAD R13, R8, 0x5, RZ ;  /* 0x00000005080d7824 */ /* 0x000fe200078e02ff */
[----:B------:R-:W-:Y:S01]  /*24700*/  SEL R6, R6, R7, P2 ;  /* 0x0000000706067207 */ /* 0x000fe20001000000 */
[----:B------:R-:W-:Y:S02]  /*24710*/  IMAD R9, R9, 0x5, RZ ;  /* 0x0000000509097824 */ /* 0x000fe400078e02ff */
[----:B------:R-:W-:Y:S02]  /*24720*/  IMAD R7, R7, 0x5, RZ ;  /* 0x0000000507077824 */ /* 0x000fe400078e02ff */
[----:B------:R-:W-:-:S02]  /*24730*/  IMAD R11, R10, 0x5, RZ ;  /* 0x000000050a0b7824 */ /* 0x000fc400078e02ff */
[----:B0-----:R-:W-:Y:S02]  /*24740*/  IMAD R5, R6, 0x5, RZ ;  /* 0x0000000506057824 */ /* 0x001fe400078e02ff */
[----:B------:R-:W-:-:S04]  /*24750*/  IMAD.WIDE R14, R9, 0x4, R36 ;  /* 0x00000004090e7825 */ /* 0x000fc800078e0224 */
[--C-:B------:R-:W-:Y:S02]  /*24760*/  IMAD.WIDE R12, R13, 0x4, R36.reuse ;  /* 0x000000040d0c7825 */ /* 0x100fe400078e0224 */
[----:B------:R-:W2:Y:S02]  /*24770*/  LDG.E R15, desc[UR6][R14.64] ;  /* 0x000000060e0f7981 */ /* 0x000ea4000c1e1900 */
[--C-:B------:R-:W-:Y:S02]  /*24780*/  IMAD.WIDE R10, R11, 0x4, R36.reuse ;  /* 0x000000040b0a7825 */ /* 0x100fe400078e0224 */
[----:B------:R-:W3:Y:S02]  /*24790*/  LDG.E R13, desc[UR6][R12.64] ;  /* 0x000000060c0d7981 */ /* 0x000ee4000c1e1900 */
[--C-:B------:R-:W-:Y:S02]  /*247a0*/  IMAD.WIDE R8, R5, 0x4, R36.reuse ;  /* 0x0000000405087825 */ /* 0x100fe400078e0224 */
[----:B------:R-:W4:Y:S02]  /*247b0*/  LDG.E R11, desc[UR6][R10.64] ;  /* 0x000000060a0b7981 */ /* 0x000f24000c1e1900 */
[----:B------:R-:W-:-:S02]  /*247c0*/  IMAD.WIDE R6, R7, 0x4, R36 ;  /* 0x0000000407067825 */ /* 0x000fc400078e0224 */
[----:B------:R-:W4:Y:S04]  /*247d0*/  LDG.E R9, desc[UR6][R8.64] ;  /* 0x0000000608097981 */ /* 0x000f28000c1e1900 */
[----:B------:R-:W4:Y:S01]  /*247e0*/  LDG.E R7, desc[UR6][R6.64] ;  /* 0x0000000606077981 */ /* 0x000f22000c1e1900 */
[----:B------:R-:W-:-:S04]  /*247f0*/  UIADD3 UR4, UPT, UPT, UR4, -0x10974f, URZ ;  /* 0xffef68b104047890 */ /* 0x000fc8000fffe0ff */
[----:B------:R-:W-:Y:S01]  /*24800*/  UISETP.NE.AND UP0, UPT, UR4, -0x34e24bd, UPT ;  /* 0xfcb1db430400788c */ /* 0x000fe2000bf05270 */
[----:B------:R-:W-:Y:S01]  /*24810*/  IMAD.MOV.U32 R29, RZ, RZ, R3 ;  /* 0x000000ffff1d7224 */ /* 0x000fe200078e0003 */
[----:B------:R-:W-:Y:S01]  /*24820*/  IADD3 R28, PT, PT, R28, 0x10974f, RZ ;  /* 0x0010974f1c1c7810 */ /* 0x000fe20007ffe0ff */
[----:B------:R-:W-:Y:S01]  /*24830*/  IMAD.MOV.U32 R31, RZ, RZ, R33 ;  /* 0x000000ffff1f7224 */ /* 0x000fe200078e0021 */
[----:B------:R-:W-:Y:S01]  /*24840*/  IADD3 R21, PT, PT, R21, 0x10974f, RZ ;  /* 0x0010974f15157810 */ /* 0x000fe20007ffe0ff */
[----:B------:R-:W-:Y:S02]  /*24850*/  IMAD.MOV.U32 R3, RZ, RZ, R4 ;  /* 0x000000ffff037224 */ /* 0x000fe400078e0004 */
[----:B------:R-:W-:Y:S01]  /*24860*/  VIADD R23, R23, 0x10974f ;  /* 0x0010974f17177836 */ /* 0x000fe20000000000 */
[----:B--2---:R-:W-:Y:S04]  /*24870*/  STL [R20+-0x4], R15 ;  /* 0xfffffc0f14007387 */ /* 0x004fe80000100800 */
[----:B---3--:R-:W-:Y:S04]  /*24880*/  STL [R20+-0x8], R13 ;  /* 0xfffff80d14007387 */ /* 0x008fe80000100800 */
[----:B----4-:R-:W-:Y:S04]  /*24890*/  STL [R20], R11 ;  /* 0x0000000b14007387 */ /* 0x010fe80000100800 */
[----:B------:R-:W-:Y:S04]  /*248a0*/  STL [R20+0x4], R9 ;  /* 0x0000040914007387 */ /* 0x000fe80000100800 */
[----:B------:R0:W-:Y:S02]  /*248b0*/  STL [R20+0x8], R7 ;  /* 0x0000080714007387 */ /* 0x0001e40000100800 */
[----:B0-----:R-:W-:Y:S01]  /*248c0*/  VIADD R20, R20, 0x14 ;  /* 0x0000001414147836 */ /* 0x001fe20000000000 */
[----:B------:R-:W-:Y:S06]  /*248d0*/  BRA.U UP0, `(.L_x_104) ;  /* 0xfffffff900b87547 */ /* 0x000fec000b83ffff */
[----:B------:R-:W-:Y:S01]  /*248e0*/  IMAD.MOV.U32 R43, RZ, RZ, R29 ;  /* 0x000000ffff2b7224 */ /* 0x000fe200078e001d */
[----:B------:R-:W-:Y:S01]  /*248f0*/  IADD3 R42, PT, PT, R21, -0xb0f8a, RZ ;  /* 0xfff4f076152a7810 */ /* 0x000fe20007ffe0ff */
[----:B------:R-:W-:Y:S01]  /*24900*/  UMOV UR4, URZ ;  /* 0x000000ff00047c82 */ /* 0x000fe20008000000 */
[----:B------:R-:W-:-:S05]  /*24910*/  UMOV UR5, 0x10974f ;  /* 0x0010974f00057882 */ /* 0x000fca0000000000 */
.L_x_107:
[----:B0-----:R-:W-:Y:S01]  /*24920*/  SHF.R.U32.HI R0, RZ, 0x2, R43 ;  /* 0x00000002ff007819 */ /* 0x001fe2000001162b */
[----:B------:R-:W-:Y:S01]  /*24930*/  IMAD.SHL.U32 R5, R32, 0x10, RZ ;  /* 0x0000001020057824 */ /* 0x000fe200078e00ff */
[----:B------:R-:W-:Y:S01]  /*24940*/  IADD3 R4, PT, PT, R42, 0x587c5, RZ ;  /* 0x000587c52a047810 */ /* 0x000fe20007ffe0ff */
[----:B------:R-:W-:Y:S01]  /*24950*/  IMAD.MOV.U32 R44, RZ, RZ, R3 ;  /* 0x000000ffff2c7224 */ /* 0x000fe200078e0003 */
[----:B------:R-:W-:-:S05]  /*24960*/  LOP3.LUT R0, R0, R43, RZ, 0x3c, !PT ;  /* 0x0000002b00007212 */ /* 0x000fca00078e3cff */
[----:B------:R-:W-:-:S05]  /*24970*/  IMAD.SHL.U32 R2, R0, 0x2, RZ ;  /* 0x0000000200027824 */ /* 0x000fca00078e00ff */
[----:B------:R-:W-:Y:S01]  /*24980*/  LOP3.LUT R5, R0, R2, R5, 0x96, !PT ;  /* 0x0000000200057212 */ /* 0x000fe200078e9605 */
[----:B------:R-:W-:-:S03]  /*24990*/  IMAD.MOV.U32 R0, RZ, RZ, 0x2f800000 ;  /* 0x2f800000ff007424 */ /* 0x000fc600078e00ff */
[----:B------:R-:W-:-:S05]  /*249a0*/  LOP3.LUT R2, R5, R32, RZ, 0x3c, !PT ;  /* 0x0000002005027212 */ /* 0x000fca00078e3cff */
[----:B------:R-:W-:Y:S02]  /*249b0*/  IMAD.IADD R5, R2, 0x1, R4 ;  /* 0x0000000102057824 */ /* 0x000fe400078e0204 */
[----:B------:R-:W-:-:S03]  /*249c0*/  IMAD.MOV.U32 R7, RZ, RZ, R2 ;  /* 0x000000ffff077224 */ /* 0x000fc600078e0002 */
[----:B------:R-:W-:-:S05]  /*249d0*/  I2FP.F32.U32 R5, R5 ;  /* 0x0000000500057245 */ /* 0x000fca0000201000 */
[----:B------:R-:W-:-:S05]  /*249e0*/  FFMA R5, R5, R0, 1.1641532182693481445e-10 ;  /* 0x2f00000005057423 */ /* 0x000fca0000000000 */
[----:B------:R-:W-:Y:S02]  /*249f0*/  FSETP.GEU.AND P0, PT, R5, 0.80000001192092895508, PT ;  /* 0x3f4ccccd0500780b */ /* 0x000fe40003f0e000 */
[----:B------:R-:W-:-:S11]  /*24a00*/  MOV R5, R32 ;  /* 0x0000002000057202 */ /* 0x000fd60000000f00 */
[----:B------:R-:W-:Y:S05]  /*24a10*/  @P0 BRA `(.L_x_105) ;  /* 0x0000000000700947 */ /* 0x000fea0003800000 */
[----:B------:R-:W-:Y:S01]  /*24a20*/  SHF.R.U32.HI R5, RZ, 0x2, R30 ;  /* 0x00000002ff057819 */ /* 0x000fe2000001161e */
[----:B------:R-:W-:Y:S01]  /*24a30*/  IMAD.MOV.U32 R44, RZ, RZ, R2 ;  /* 0x000000ffff2c7224 */ /* 0x000fe200078e0002 */
[----:B------:R-:W-:Y:S02]  /*24a40*/  SHF.L.U32 R4, R2, 0x4, RZ ;  /* 0x0000000402047819 */ /* 0x000fe400000006ff */
[----:B------:R-:W-:Y:S01]  /*24a50*/  LOP3.LUT R5, R5, R30, RZ, 0x3c, !PT ;  /* 0x0000001e05057212 */ /* 0x000fe200078e3cff */
[----:B------:R-:W-:Y:S01]  /*24a60*/  IMAD.MOV.U32 R30, RZ, RZ, R3 ;  /* 0x000000ffff1e7224 */ /* 0x000fe200078e0003 */
[----:B------:R-:W-:-:S03]  /*24a70*/  SHF.R.U32.HI R8, RZ, 0x2, R33 ;  /* 0x00000002ff087819 */ /* 0x000fc60000011621 */
[C---:B------:R-:W-:Y:S01]  /*24a80*/  IMAD.SHL.U32 R6, R5.reuse, 0x2, RZ ;  /* 0x0000000205067824 */ /* 0x040fe200078e00ff */
[----:B------:R-:W-:Y:S02]  /*24a90*/  LOP3.LUT R8, R8, R33, RZ, 0x3c, !PT ;  /* 0x0000002108087212 */ /* 0x000fe400078e3cff */
[----:B------:R-:W-:Y:S02]  /*24aa0*/  MOV R33, R32 ;  /* 0x0000002000217202 */ /* 0x000fe40000000f00 */
[----:B------:R-:W-:Y:S01]  /*24ab0*/  LOP3.LUT R5, R5, R6, R4, 0x96, !PT ;  /* 0x0000000605057212 */ /* 0x000fe200078e9604 */
[----:B------:R-:W-:-:S03]  /*24ac0*/  IMAD.SHL.U32 R4, R8, 0x2, RZ ;  /* 0x0000000208047824 */ /* 0x000fc600078e00ff */
[----:B------:R-:W-:-:S04]  /*24ad0*/  LOP3.LUT R5, R5, R2, RZ, 0x3c, !PT ;  /* 0x0000000205057212 */ /* 0x000fc800078e3cff */
[----:B------:R-:W-:-:S04]  /*24ae0*/  SHF.L.U32 R7, R5, 0x4, RZ ;  /* 0x0000000405077819 */ /* 0x000fc800000006ff */
[----:B------:R-:W-:Y:S01]  /*24af0*/  LOP3.LUT R8, R8, R4, R7, 0x96, !PT ;  /* 0x0000000408087212 */ /* 0x000fe200078e9607 */
[----:B------:R-:W-:-:S03]  /*24b00*/  VIADD R4, R42, 0x10974f ;  /* 0x0010974f2a047836 */ /* 0x000fc60000000000 */
[----:B------:R-:W-:-:S05]  /*24b10*/  LOP3.LUT R7, R8, R5, RZ, 0x3c, !PT ;  /* 0x0000000508077212 */ /* 0x000fca00078e3cff */
[----:B------:R-:W-:-:S04]  /*24b20*/  IMAD.IADD R6, R7, 0x1, R4 ;  /* 0x0000000107067824 */ /* 0x000fc800078e0204 */
[----:B------:R-:W-:Y:S01]  /*24b30*/  IMAD.HI.U32 R8, R6, -0x33333333, RZ ;  /* 0xcccccccd06087827 */ /* 0x000fe200078e00ff */
[----:B------:R-:W-:Y:S02]  /*24b40*/  IADD3 R6, PT, PT, R42, 0xb0f8a, R5 ;  /* 0x000b0f8a2a067810 */ /* 0x000fe40007ffe005 */
[----:B------:R-:W-:Y:S02]  /*24b50*/  IADD3 R42, PT, PT, R7, R42, RZ ;  /* 0x0000002a072a7210 */ /* 0x000fe40007ffe0ff */
[----:B------:R-:W-:Y:S01]  /*24b60*/  SHF.R.U32.HI R9, RZ, 0x2, R8 ;  /* 0x00000002ff097819 */ /* 0x000fe20000011608 */
[----:B------:R-:W-:-:S04]  /*24b70*/  IMAD.HI.U32 R8, R6, -0x33333333, RZ ;  /* 0xcccccccd06087827 */ /* 0x000fc800078e00ff */
[----:B------:R-:W-:Y:S01]  /*24b80*/  IMAD R42, R9, -0x5, R42 ;  /* 0xfffffffb092a7824 */ /* 0x000fe200078e022a */
[----:B------:R-:W-:-:S03]  /*24b90*/  SHF.R.U32.HI R9, RZ, 0x4, R8 ;  /* 0x00000004ff097819 */ /* 0x000fc60000011608 */
[----:B------:R-:W-:Y:S02]  /*24ba0*/  VIADD R11, R42, UR5 ;  /* 0x000000052a0b7c36 */ /* 0x000fe40008000000 */
[----:B------:R-:W-:Y:S02]  /*24bb0*/  IMAD R9, R9, -0x14, R6 ;  /* 0xffffffec09097824 */ /* 0x000fe400078e0206 */
[----:B------:R-:W-:-:S05]  /*24bc0*/  IMAD R6, R11, 0x4, R38 ;  /* 0x000000040b067824 */ /* 0x000fca00078e0226 */
[----:B------:R0:W-:Y:S02]  /*24bd0*/  STL [R6], R9 ;  /* 0x0000000906007387 */ /* 0x0001e40000100800 */
.L_x_105:
[----:B------:R-:W-:Y:S01]  /*24be0*/  SHF.R.U32.HI R3, RZ, 0x2, R30 ;  /* 0x00000002ff037819 */ /* 0x000fe2000001161e */
[----:B------:R-:W-:Y:S01]  /*24bf0*/  VIADD R42, R4, 0x587c5 ;  /* 0x000587c5042a7836 */ /* 0x000fe20000000000 */
[----:B------:R-:W-:Y:S01]  /*24c00*/  SHF.L.U32 R2, R7, 0x4, RZ ;  /* 0x0000000407027819 */ /* 0x000fe200000006ff */
[----:B------:R-:W-:Y:S01]  /*24c10*/  IMAD.MOV.U32 R45, RZ, RZ, R5 ;  /* 0x000000ffff2d7224 */ /* 0x000fe200078e0005 */
[----:B------:R-:W-:-:S05]  /*24c20*/  LOP3.LUT R3, R3, R30, RZ, 0x3c, !PT ;  /* 0x0000001e03037212 */ /* 0x000fca00078e3cff */
[----:B0-----:R-:W-:-:S05]  /*24c30*/  IMAD.SHL.U32 R6, R3, 0x2, RZ ;  /* 0x0000000203067824 */ /* 0x001fca00078e00ff */
[----:B------:R-:W-:-:S04]  /*24c40*/  LOP3.LUT R2, R3, R6, R2, 0x96, !PT ;  /* 0x0000000603027212 */ /* 0x000fc800078e9602 */
[----:B------:R-:W-:-:S04]  /*24c50*/  LOP3.LUT R9, R2, R7, RZ, 0x3c, !PT ;  /* 0x0000000702097212 */ /* 0x000fc800078e3cff */
[----:B------:R-:W-:Y:S02]  /*24c60*/  IADD3 R2, PT, PT, R9, R42, RZ ;  /* 0x0000002a09027210 */ /* 0x000fe40007ffe0ff */
[----:B------:R-:W-:Y:S02]  /*24c70*/  MOV R32, R9 ;  /* 0x0000000900207202 */ /* 0x000fe40000000f00 */
[----:B------:R-:W-:-:S05]  /*24c80*/  I2FP.F32.U32 R3, R2 ;  /* 0x0000000200037245 */ /* 0x000fca0000201000 */
[----:B------:R-:W-:-:S05]  /*24c90*/  FFMA R3, R3, R0, 1.1641532182693481445e-10 ;  /* 0x2f00000003037423 */ /* 0x000fca0000000000 */
[----:B------:R-:W-:Y:S01]  /*24ca0*/  FSETP.GEU.AND P0, PT, R3, 0.80000001192092895508, PT ;  /* 0x3f4ccccd0300780b */ /* 0x000fe20003f0e000 */
[----:B------:R-:W-:-:S12]  /*24cb0*/  IMAD.MOV.U32 R3, RZ, RZ, R7 ;  /* 0x000000ffff037224 */ /* 0x000fd800078e0007 */
[----:B------:R-:W-:Y:S05]  /*24cc0*/  @P0 BRA `(.L_x_106) ;  /* 0x00000000006c0947 */ /* 0x000fea0003800000 */
[----:B------:R-:W-:Y:S01]  /*24cd0*/  SHF.R.U32.HI R0, RZ, 0x2, R33 ;  /* 0x00000002ff007819 */ /* 0x000fe20000011621 */
[----:B------:R-:W-:Y:S01]  /*24ce0*/  VIADD R42, R4, 0x10974f ;  /* 0x0010974f042a7836 */ /* 0x000fe20000000000 */
[----:B------:R-:W-:Y:S02]  /*24cf0*/  SHF.R.U32.HI R3, RZ, 0x2, R44 ;  /* 0x00000002ff037819 */ /* 0x000fe4000001162c */
[----:B------:R-:W-:Y:S01]  /*24d00*/  LOP3.LUT R11, R0, R33, RZ, 0x3c, !PT ;  /* 0x00000021000b7212 */ /* 0x000fe200078e3cff */
[----:B------:R-:W-:Y:S01]  /*24d10*/  IMAD.SHL.U32 R0, R9, 0x10, RZ ;  /* 0x0000001009007824 */ /* 0x000fe200078e00ff */
[----:B------:R-:W-:Y:S01]  /*24d20*/  MOV R45, R9 ;  /* 0x00000009002d7202 */ /* 0x000fe20000000f00 */
[----:B------:R-:W-:Y:S02]  /*24d30*/  IMAD.MOV.U32 R33, RZ, RZ, R5 ;  /* 0x000000ffff217224 */ /* 0x000fe400078e0005 */
[----:B------:R-:W-:-:S05]  /*24d40*/  IMAD.SHL.U32 R2, R11, 0x2, RZ ;  /* 0x000000020b027824 */ /* 0x000fca00078e00ff */
[----:B------:R-:W-:Y:S02]  /*24d50*/  LOP3.LUT R0, R11, R2, R0, 0x96, !PT ;  /* 0x000000020b007212 */ /* 0x000fe400078e9600 */
[----:B------:R-:W-:Y:S01]  /*24d60*/  LOP3.LUT R2, R3, R44, RZ, 0x3c, !PT ;  /* 0x0000002c03027212 */ /* 0x000fe200078e3cff */
[----:B------:R-:W-:Y:S01]  /*24d70*/  IMAD.MOV.U32 R44, RZ, RZ, R7 ;  /* 0x000000ffff2c7224 */ /* 0x000fe200078e0007 */
[----:B------:R-:W-:Y:S02]  /*24d80*/  LOP3.LUT R3, R0, R9, RZ, 0x3c, !PT ;  /* 0x0000000900037212 */ /* 0x000fe400078e3cff */
[----:B------:R-:W-:Y:S02]  /*24d90*/  SHF.L.U32 R0, R2, 0x1, RZ ;  /* 0x0000000102007819 */ /* 0x000fe400000006ff */
[----:B------:R-:W-:Y:S01]  /*24da0*/  IADD3 R4, PT, PT, R4, 0xb0f8a, R3 ;  /* 0x000b0f8a04047810 */ /* 0x000fe20007ffe003 */
[----:B------:R-:W-:-:S05]  /*24db0*/  IMAD.SHL.U32 R11, R3, 0x10, RZ ;  /* 0x00000010030b7824 */ /* 0x000fca00078e00ff */
[----:B------:R-:W-:-:S04]  /*24dc0*/  LOP3.LUT R0, R2, R0, R11, 0x96, !PT ;  /* 0x0000000002007212 */ /* 0x000fc800078e960b */
[----:B------:R-:W-:-:S04]  /*24dd0*/  LOP3.LUT R32, R0, R3, RZ, 0x3c, !PT ;  /* 0x0000000300207212 */ /* 0x000fc800078e3cff */
[----:B------:R-:W-:-:S05]  /*24de0*/  IADD3 R2, PT, PT, R32, R42, RZ ;  /* 0x0000002a20027210 */ /* 0x000fca0007ffe0ff */
[----:B------:R-:W-:-:S05]  /*24df0*/  IMAD.HI.U32 R0, R2, -0x33333333, RZ ;  /* 0xcccccccd02007827 */ /* 0x000fca00078e00ff */
[----:B------:R-:W-:Y:S01]  /*24e00*/  SHF.R.U32.HI R11, RZ, 0x2, R0 ;  /* 0x00000002ff0b7819 */ /* 0x000fe20000011600 */
[----:B------:R-:W-:-:S04]  /*24e10*/  IMAD.HI.U32 R0, R4, -0x33333333, RZ ;  /* 0xcccccccd04007827 */ /* 0x000fc800078e00ff */
[----:B------:R-:W-:Y:S01]  /*24e20*/  IMAD R2, R11, -0x5, R2 ;  /* 0xfffffffb0b027824 */ /* 0x000fe200078e0202 */
[----:B------:R-:W-:-:S03]  /*24e30*/  SHF.R.U32.HI R11, RZ, 0x4, R0 ;  /* 0x00000004ff0b7819 */ /* 0x000fc60000011600 */
[----:B------:R-:W-:Y:S02]  /*24e40*/  VIADD R0, R2, UR4 ;  /* 0x0000000402007c36 */ /* 0x000fe40008000000 */
[----:B------:R-:W-:Y:S02]  /*24e50*/  IMAD R11, R11, -0x14, R4 ;  /* 0xffffffec0b0b7824 */ /* 0x000fe400078e0204 */
[----:B------:R-:W-:-:S05]  /*24e60*/  IMAD.U32 R0, R0, 0x4, R1 ;  /* 0x0000000400007824 */ /* 0x000fca00078e0001 */
[----:B------:R0:W-:Y:S02]  /*24e70*/  STL [R0+0x244], R11 ;  /* 0x0002440b00007387 */ /* 0x0001e40000100800 */
.L_x_106:
[----:B------:R-:W-:Y:S01]  /*24e80*/  UIADD3 UR5, UPT, UPT, UR5, 0xa, URZ ;  /* 0x0000000a05057890 */ /* 0x000fe2000fffe0ff */
[----:B------:R-:W-:Y:S01]  /*24e90*/  IMAD.MOV.U32 R43, RZ, RZ, R33 ;  /* 0x000000ffff2b7224 */ /* 0x000fe200078e0021 */
[----:B------:R-:W-:Y:S01]  /*24ea0*/  MOV R30, R44 ;  /* 0x0000002c001e7202 */ /* 0x000fe20000000f00 */
[----:B------:R-:W-:Y:S01]  /*24eb0*/  IMAD.MOV.U32 R33, RZ, RZ, R45 ;  /* 0x000000ffff217224 */ /* 0x000fe200078e002d */
[----:B------:R-:W-:Y:S02]  /*24ec0*/  UISETP.NE.AND UP0, UPT, UR5, 0x109849, UPT ;  /* 0x001098490500788c */ /* 0x000fe4000bf05270 */
[----:B------:R-:W-:-:S07]  /*24ed0*/  UIADD3 UR4, UPT, UPT, UR4, 0xa, URZ ;  /* 0x0000000a04047890 */ /* 0x000fce000fffe0ff */
[----:B------:R-:W-:Y:S05]  /*24ee0*/  BRA.U UP0, `(.L_x_107) ;  /* 0xfffffff9008c7547 */ /* 0x000fea000b83ffff */
[----:B------:R-:W2:Y:S04]  /*24ef0*/  LDL.128 R12, [R1+0x230] ;  /* 0x00023000010c7983 */ /* 0x000ea80000100c00 */
[----:B------:R-:W3:Y:S01]  /*24f00*/  LDL.128 R16, [R1+0x240] ;  /* 0x0002400001107983 */ /* 0x000ee20000100c00 */
[----:B------:R-:W-:Y:S01]  /*24f10*/  MOV R2, R3 ;  /* 0x0000000300027202 */ /* 0x000fe20000000f00 */
[----:B------:R-:W-:Y:S02]  /*24f20*/  IMAD.MOV.U32 R3, RZ, RZ, R32 ;  /* 0x000000ffff037224 */ /* 0x000fe400078e0020 */
[----:B------:R-:W-:Y:S04]  /*24f30*/  STG.E.64 desc[UR6][R40.64+0x8], R44 ;  /* 0x0000082c28007986 */ /* 0x000fe8000c101b06 */
[----:B------:R-:W-:Y:S04]  /*24f40*/  STG.E.64 desc[UR6][R40.64], R42 ;  /* 0x0000002a28007986 */ /* 0x000fe8000c101b06 */
[----:B------:R-:W-:Y:S04]  /*24f50*/  STG.E.64 desc[UR6][R40.64+0x10], R2 ;  /* 0x0000100228007986 */ /* 0x000fe8000c101b06 */
[----:B------:R-:W4:Y:S04]  /*24f60*/  LDL.128 R20, [R1+0x250] ;  /* 0x0002500001147983 */ /* 0x000f280000100c00 */
[----:B------:R-:W5:Y:S04]  /*24f70*/  LDL.128 R28, [R1+0x260] ;  /* 0x00026000011c7983 */ /* 0x000f680000100c00 */
[----:B------:R-:W5:Y:S04]  /*24f80*/  LDL.128 R24, [R1+0x270] ;  /* 0x0002700001187983 */ /* 0x000f680000100c00 */
[----:B------:R-:W5:Y:S04]  /*24f90*/  LDL.128 R4, [R1+0x280] ;  /* 0x0002800001047983 */ /* 0x000f680000100c00 */
[----:B------:R-:W5:Y:S04]  /*24fa0*/  LDL.128 R32, [R1+0x290] ;  /* 0x0002900001207983 */ /* 0x000f680000100c00 */
[----:B0-----:R-:W5:Y:S04]  /*24fb0*/  LDL.128 R8, [R1+0x2a0] ;  /* 0x0002a00001087983 */ /* 0x001f680000100c00 */
[----:B--2---:R-:W-:Y:S04]  /*24fc0*/  STG.E desc[UR6][R36.64], R12 ;  /* 0x0000000c24007986 */ /* 0x004fe8000c101906 */
[----:B------:R-:W-:Y:S04]  /*24fd0*/  STG.E desc[UR6][R36.64+0x4], R13 ;  /* 0x0000040d24007986 */ /* 0x000fe8000c101906 */
[----:B------:R-:W-:Y:S04]  /*24fe0*/  STG.E desc[UR6][R36.64+0x8], R14 ;  /* 0x0000080e24007986 */ /* 0x000fe8000c101906 */
[----:B------:R0:W-:Y:S04]  /*24ff0*/  STG.E desc[UR6][R36.64+0xc], R15 ;  /* 0x00000c0f24007986 */ /* 0x0001e8000c101906 */
[----:B---3--:R-:W-:Y:S04]  /*25000*/  STG.E desc[UR6][R36.64+0x10], R16 ;  /* 0x0000101024007986 */ /* 0x008fe8000c101906 */
[----:B------:R-:W-:Y:S04]  /*25010*/  STG.E desc[UR6][R36.64+0x14], R17 ;  /* 0x0000141124007986 */ /* 0x000fe8000c101906 */
[----:B------:R-:W-:Y:S04]  /*25020*/  STG.E desc[UR6][R36.64+0x18], R18 ;  /* 0x0000181224007986 */ /* 0x000fe8000c101906 */
[----:B------:R1:W-:Y:S04]  /*25030*/  STG.E desc[UR6][R36.64+0x1c], R19 ;  /* 0x00001c1324007986 */ /* 0x0003e8000c101906 */
[----:B0-----:R-:W2:Y:S04]  /*25040*/  LDL.128 R12, [R1+0x2b0] ;  /* 0x0002b000010c7983 */ /* 0x001ea80000100c00 */
[----:B-1----:R-:W3:Y:S04]  /*25050*/  LDL.128 R16, [R1+0x2c0] ;  /* 0x0002c00001107983 */ /* 0x002ee80000100c00 */
[----:B----4-:R-:W-:Y:S04]  /*25060*/  STG.E desc[UR6][R36.64+0x20], R20 ;  /* 0x0000201424007986 */ /* 0x010fe8000c101906 */
[----:B------:R-:W-:Y:S04]  /*25070*/  STG.E desc[UR6][R36.64+0x24], R21 ;  /* 0x0000241524007986 */ /* 0x000fe8000c101906 */
[----:B------:R-:W-:Y:S04]  /*25080*/  STG.E desc[UR6][R36.64+0x28], R22 ;  /* 0x0000281624007986 */ /* 0x000fe8000c101906 */
[----:B------:R0:W-:Y:S04]  /*25090*/  STG.E desc[UR6][R36.64+0x2c], R23 ;  /* 0x00002c1724007986 */ /* 0x0001e8000c101906 */
[----:B-----5:R-:W-:Y:S04]  /*250a0*/  STG.E desc[UR6][R36.64+0x30], R28 ;  /* 0x0000301c24007986 */ /* 0x020fe8000c101906 */
[----:B------:R-:W-:Y:S04]  /*250b0*/  STG.E desc[UR6][R36.64+0x34], R29 ;  /* 0x0000341d24007986 */ /* 0x000fe8000c101906 */
[----:B------:R-:W-:Y:S04]  /*250c0*/  STG.E desc[UR6][R36.64+0x38], R30 ;  /* 0x0000381e24007986 */ /* 0x000fe8000c101906 */
[----:B------:R1:W-:Y:S04]  /*250d0*/  STG.E desc[UR6][R36.64+0x3c], R31 ;  /* 0x00003c1f24007986 */ /* 0x0003e8000c101906 */
[----:B------:R-:W-:Y:S04]  /*250e0*/  STG.E desc[UR6][R36.64+0x40], R24 ;  /* 0x0000401824007986 */ /* 0x000fe8000c101906 */
        /* <DEDUP_REMOVED lines=15> */
[----:B0-----:R-:W3:Y:S04]  /*251e0*/  LDL.128 R20, [R1+0x2d0] ;  /* 0x0002d00001147983 */ /* 0x001ee80000100c00 */
[----:B-1----:R-:W3:Y:S04]  /*251f0*/  LDL.128 R28, [R1+0x2e0] ;  /* 0x0002e000011c7983 */ /* 0x002ee80000100c00 */
[----:B----4-:R-:W4:Y:S04]  /*25200*/  LDL.128 R24, [R1+0x2f0] ;  /* 0x0002f00001187983 */ /* 0x010f280000100c00 */
[----:B-----5:R-:W5:Y:S04]  /*25210*/  LDL.128 R4, [R1+0x300] ;  /* 0x0003000001047983 */ /* 0x020f680000100c00 */
[----:B------:R-:W5:Y:S04]  /*25220*/  LDL.128 R32, [R1+0x310] ;  /* 0x0003100001207983 */ /* 0x000f680000100c00 */
[----:B------:R-:W5:Y:S04]  /*25230*/  LDL.128 R8, [R1+0x320] ;  /* 0x0003200001087983 */ /* 0x000f680000100c00 */
        /* <DEDUP_REMOVED lines=57> */
[----:B------:R-:W-:Y:S04]  /*255d0*/  STG.E desc[UR6][R36.64+0x13c], R31 ;  /* 0x00013c1f24007986 */ /* 0x000fe8000c101906 */
        /* <DEDUP_REMOVED lines=18> */
[----:B------:R-:W3:Y:S04]  /*25700*/  LDL.128 R28, [R1+0x3f0] ;  /* 0x0003f000011c7983 */ /* 0x000ee80000100c00 */
[----:B----4-:R-:W4:Y:S04]  /*25710*/  LDL.128 R4, [R1+0x400] ;  /* 0x0004000001047983 */ /* 0x010f280000100c00 */
[----:B-----5:R-:W5:Y:S04]  /*25720*/  LDL.128 R32, [R1+0x410] ;  /* 0x0004100001207983 */ /* 0x020f680000100c00 */
        /* <DEDUP_REMOVED lines=49> */
[----:B--2---:R-:W2:Y:S04]  /*25a40*/  LDL.128 R12, [R1+0x4b0] ;  /* 0x0004b000010c7983 */ /* 0x004ea80000100c00 */
[----:B---3--:R-:W3:Y:S04]  /*25a50*/  LDL.128 R16, [R1+0x4c0] ;  /* 0x0004c00001107983 */ /* 0x008ee80000100c00 */
[----:B------:R-:W-:Y:S04]  /*25a60*/  STG.E desc[UR6][R36.64+0x220], R20 ;  /* 0x0002201424007986 */ /* 0x000fe8000c101906 */
[----:B------:R-:W-:Y:S04]  /*25a70*/  STG.E desc[UR6][R36.64+0x224], R21 ;  /* 0x0002241524007986 */ /* 0x000fe8000c101906 */
[----:B------:R-:W-:Y:S04]  /*25a80*/  STG.E desc[UR6][R36.64+0x228], R22 ;  /* 0x0002281624007986 */ /* 0x000fe8000c101906 */
[----:B------:R-:W-:Y:S04]  /*25a90*/  STG.E desc[UR6][R36.64+0x22c], R23 ;  /* 0x00022c1724007986 */ /* 0x000fe8000c101906 */
        /* <DEDUP_REMOVED lines=29> */
[----:B------:R-:W3:Y:S04]  /*25c70*/  LDL.128 R20, [R1+0x4e0] ;  /* 0x0004e00001147983 */ /* 0x000ee80000100c00 */
[----:B-1----:R-:W3:Y:S04]  /*25c80*/  LDL.128 R4, [R1+0x4f0] ;  /* 0x0004f00001047983 */ /* 0x002ee80000100c00 */
[----:B------:R-:W3:Y:S04]  /*25c90*/  LDL.128 R28, [R1+0x500] ;  /* 0x00050000011c7983 */ /* 0x000ee80000100c00 */
[----:B----4-:R-:W4:Y:S04]  /*25ca0*/  LDL.128 R32, [R1+0x510] ;  /* 0x0005100001207983 */ /* 0x010f280000100c00 */
[----:B-----5:R-:W5:Y:S04]  /*25cb0*/  LDL.128 R8, [R1+0x520] ;  /* 0x0005200001087983 */ /* 0x020f680000100c00 */
        /* <DEDUP_REMOVED lines=25> */
[----:B------:R-:W-:Y:S04]  /*25e50*/  STG.E desc[UR6][R36.64+0x2fc], R11 ;  /* 0x0002fc0b24007986 */ /* 0x000fe8000c101906 */
[----:B--2---:R-:W-:Y:S04]  /*25e60*/  STG.E desc[UR6][R36.64+0x300], R12 ;  /* 0x0003000c24007986 */ /* 0x004fe8000c101906 */
[----:B------:R-:W-:Y:S04]  /*25e70*/  STG.E desc[UR6][R36.64+0x304], R13 ;  /* 0x0003040d24007986 */ /* 0x000fe8000c101906 */
[----:B------:R-:W-:Y:S04]  /*25e80*/  STG.E desc[UR6][R36.64+0x308], R14 ;  /* 0x0003080e24007986 */ /* 0x000fe8000c101906 */
[----:B------:R1:W-:Y:S04]  /*25e90*/  STG.E desc[UR6][R36.64+0x30c], R15 ;  /* 0x00030c0f24007986 */ /* 0x0003e8000c101906 */
[----:B---3--:R-:W-:Y:S04]  /*25ea0*/  STG.E desc[UR6][R36.64+0x310], R16 ;  /* 0x0003101024007986 */ /* 0x008fe8000c101906 */
[----:B------:R-:W-:Y:S04]  /*25eb0*/  STG.E desc[UR6][R36.64+0x314], R17 ;  /* 0x0003141124007986 */ /* 0x000fe8000c101906 */
[----:B0-----:R-:W2:Y:S04]  /*25ec0*/  LDL.128 R32, [R1+0x550] ;  /* 0x0005500001207983 */ /* 0x001ea80000100c00 */
[----:B------:R-:W3:Y:S04]  /*25ed0*/  LDL.128 R28, [R1+0x560] ;  /* 0x00056000011c7983 */ /* 0x000ee80000100c00 */
[----:B-1----:R-:W4:Y:S04]  /*25ee0*/  LDL.128 R12, [R1+0x570] ;  /* 0x00057000010c7983 */ /* 0x002f280000100c00 */
[----:B------:R-:W5:Y:S04]  /*25ef0*/  LDL.128 R8, [R1+0x580] ;  /* 0x0005800001087983 */ /* 0x000f680000100c00 */
[----:B------:R-:W-:Y:S04]  /*25f00*/  STG.E desc[UR6][R36.64+0x318], R18 ;  /* 0x0003181224007986 */ /* 0x000fe8000c101906 */
[----:B------:R0:W-:Y:S04]  /*25f10*/  STG.E desc[UR6][R36.64+0x31c], R19 ;  /* 0x00031c1324007986 */ /* 0x0001e8000c101906 */
[----:B------:R-:W5:Y:S04]  /*25f20*/  LDL.64 R2, [R1+0x610] ;  /* 0x0006100001027983 */ /* 0x000f680000100a00 */
        /* <DEDUP_REMOVED lines=20> */
[----:B0-----:R-:W4:Y:S04]  /*26070*/  LDL.128 R32, [R1+0x5d0] ;  /* 0x0005d00001207983 */ /* 0x001f280000100c00 */
[----:B-1----:R-:W5:Y:S04]  /*26080*/  LDL.128 R28, [R1+0x5e0] ;  /* 0x0005e000011c7983 */ /* 0x002f680000100c00 */
        /* <DEDUP_REMOVED lines=23> */
[----:B------:R-:W-:Y:S04]  /*26200*/  STG.E desc[UR6][R36.64+0x3ac], R35 ;  /* 0x0003ac2324007986 */ /* 0x000fe8000c101906 */
[----:B-----5:R-:W-:Y:S04]  /*26210*/  STG.E desc[UR6][R36.64+0x3b0], R28 ;  /* 0x0003b01c24007986 */ /* 0x020fe8000c101906 */
[----:B------:R-:W-:Y:S04]  /*26220*/  STG.E desc[UR6][R36.64+0x3b4], R29 ;  /* 0x0003b41d24007986 */ /* 0x000fe8000c101906 */
[----:B------:R-:W-:Y:S04]  /*26230*/  STG.E desc[UR6][R36.64+0x3b8], R30 ;  /* 0x0003b81e24007986 */ /* 0x000fe8000c101906 */
[----:B------:R-:W-:Y:S04]  /*26240*/  STG.E desc[UR6][R36.64+0x3bc], R31 ;  /* 0x0003bc1f24007986 */ /* 0x000fe8000c101906 */
[----:B--2---:R-:W-:Y:S04]  /*26250*/  STG.E desc[UR6][R36.64+0x3c0], R12 ;  /* 0x0003c00c24007986 */ /* 0x004fe8000c101906 */
[----:B------:R-:W-:Y:S04]  /*26260*/  STG.E desc[UR6][R36.64+0x3c4], R13 ;  /* 0x0003c40d24007986 */ /* 0x000fe8000c101906 */
[----:B------:R-:W-:Y:S04]  /*26270*/  STG.E desc[UR6][R36.64+0x3c8], R14 ;  /* 0x0003c80e24007986 */ /* 0x000fe8000c101906 */
[----:B------:R-:W-:Y:S04]  /*26280*/  STG.E desc[UR6][R36.64+0x3cc], R15 ;  /* 0x0003cc0f24007986 */ /* 0x000fe8000c101906 */
[----:B---3--:R-:W-:Y:S04]  /*26290*/  STG.E desc[UR6][R36.64+0x3d0], R8 ;  /* 0x0003d00824007986 */ /* 0x008fe8000c101906 */
[----:B------:R-:W-:Y:S04]  /*262a0*/  STG.E desc[UR6][R36.64+0x3d4], R9 ;  /* 0x0003d40924007986 */ /* 0x000fe8000c101906 */
[----:B------:R-:W-:Y:S04]  /*262b0*/  STG.E desc[UR6][R36.64+0x3d8], R10 ;  /* 0x0003d80a24007986 */ /* 0x000fe8000c101906 */
[----:B------:R-:W-:Y:S01]  /*262c0*/  STG.E desc[UR6][R36.64+0x3dc], R11 ;  /* 0x0003dc0b24007986 */ /* 0x000fe2000c101906 */
[----:B------:R-:W-:Y:S05]  /*262d0*/  EXIT ;  /* 0x000000000000794d */ /* 0x000fea0003800000 */
.L_x_108:
        /* <DEDUP_REMOVED lines=10> */
.L_x_110:


//--------------------- .nv.global.init           --------------------------
	.section	.nv.global.init,"aw",@progbits
	.align	4
.nv.global.init:
	.type		mrg32k3aM1SubSeq,@object
	.size		mrg32k3aM1SubSeq,(mrg32k3aM2SubSeq - mrg32k3aM1SubSeq)
mrg32k3aM1SubSeq:
        /*0000*/ 	.byte	0x0b, 0xcc, 0xee, 0x04, 0x73, 0x29, 0x8b, 0x6f, 0xf6, 0x53, 0x03, 0xf6, 0x23, 0xf6, 0xea, 0xda
        /* <DEDUP_REMOVED lines=125> */
	.type		mrg32k3aM2SubSeq,@object
	.size		mrg32k3aM2SubSeq,(mrg32k3aM1 - mrg32k3aM2SubSeq)
mrg32k3aM2SubSeq:
        /* <DEDUP_REMOVED lines=126> */
	.type		mrg32k3aM1,@object
	.size		mrg32k3aM1,(mrg32k3aM1Seq - mrg32k3aM1)
mrg32k3aM1:
        /* <DEDUP_REMOVED lines=144> */
	.type		mrg32k3aM1Seq,@object
	.size		mrg32k3aM1Seq,(mrg32k3aM2 - mrg32k3aM1Seq)
mrg32k3aM1Seq:
        /* <DEDUP_REMOVED lines=144> */
	.type		mrg32k3aM2,@object
	.size		mrg32k3aM2,(mrg32k3aM2Seq - mrg32k3aM2)
mrg32k3aM2:
        /* <DEDUP_REMOVED lines=144> */
	.type		mrg32k3aM2Seq,@object
	.size		mrg32k3aM2Seq,(precalc_xorwow_matrix - mrg32k3aM2Seq)
mrg32k3aM2Seq:
        /* <DEDUP_REMOVED lines=144> */
	.type		precalc_xorwow_matrix,@object
	.size		precalc_xorwow_matrix,(precalc_xorwow_offset_matrix - precalc_xorwow_matrix)
precalc_xorwow_matrix:
        /* <DEDUP_REMOVED lines=6400> */
	.type		precalc_xorwow_offset_matrix,@object
	.size		precalc_xorwow_offset_matrix,(.L_1 - precalc_xorwow_offset_matrix)
precalc_xorwow_offset_matrix:
        /* <DEDUP_REMOVED lines=6400> */
.L_1:


//--------------------- .nv.shared.reserved.0     --------------------------
	.section	.nv.shared.reserved.0,"aw",@nobits
	.weak		__nv_reservedSMEM_offset_0_alias
	.size		__nv_reservedSMEM_offset_0_alias, 0, 64
	.other		__nv_reservedSMEM_offset_0_alias,@"STO_CUDA_RESERVED_SHARED STV_DEFAULT"
__nv_reservedSMEM_offset_0_alias:
	.zero		0
	.zero		64


//--------------------- .nv.constant0._Z4initjP17curandStateXORWOW --------------------------
	.section	.nv.constant0._Z4initjP17curandStateXORWOW,"a",@progbits
	.sectionflags	@""
	.align	4
.nv.constant0._Z4initjP17curandStateXORWOW:
	.zero		912


//--------------------- .nv.constant0._Z26geneticAlgorithmGenerationP17curandStateXORWOWPfS1_PiS1_f --------------------------
	.section	.nv.constant0._Z26geneticAlgorithmGenerationP17curandStateXORWOWPfS1_PiS1_f,"a",@progbits
	.sectionflags	@""
	.align	4
.nv.constant0._Z26geneticAlgorithmGenerationP17curandStateXORWOWPfS1_PiS1_f:
	.zero		940


//--------------------- SYMBOLS --------------------------

	.type		.nv.reservedSmem.offset0,@object
	.size		.nv.reservedSmem.offset0,0x4
